	.target	sm_90a

	.elftype	@"ET_EXEC"


//--------------------- .note.nv.tkinfo           --------------------------
	.section	.note.nv.tkinfo,"",@"SHT_NOTE"
	.sectionflags	@"SHF_NOTE_NV_TKINFO"
	.tkinfo
        /*0018*/ 	.word	0x00000002
        /*0030*/ 	.string	""
        /*0030*/ 	.string	"ptxas"
        /*0030*/ 	.string	"Cuda compilation tools, release 13.0, V13.0.88"
        /*0030*/ 	.string	"Build cuda_13.0.r13.0/compiler.36424714_0"
        /*0030*/ 	.string	"-arch sm_90a -m 64 "



//--------------------- .note.nv.cuinfo           --------------------------
	.section	.note.nv.cuinfo,"",@"SHT_NOTE"
	.sectionflags	@"SHF_NOTE_NV_CUINFO"
        /*0018*/ 	.short	0x0002
        /*001a*/ 	.short	0x005a
        /*001c*/ 	.short	0x0082
	.zero		2


//--------------------- .nv.info                  --------------------------
	.section	.nv.info,"",@"SHT_CUDA_INFO"
	.align	4


	//----- nvinfo : EIATTR_REGCOUNT
	.align		4
        /*0000*/ 	.byte	0x04, 0x2f
        /*0002*/ 	.short	(.L_15 - .L_14)
	.align		4
.L_14:
        /*0004*/ 	.word	index@(_ZN7cutlass13device_kernelINS_4gemm6kernel13GemmUniversalINS1_17GroupProblemShapeIN4cute5tupleIJiiiEEEEENS1_10collective13CollectiveMmaINS1_39MainloopSm90ArrayTmaGmmaWarpSpecializedILi4ENS6_IJNS5_1CILi1EEESD_SD_EEENS1_52KernelPtrArrayTmaWarpSpecializedPingpongFP8FastAccumEEENS6_IJNSC_ILi256EEENSC_ILi128EEESI_EEENS_12float_e4m3_tEPNS6_IJlSD_NSC_ILi0EEEEEESK_SN_NS5_8TiledMMAINS5_8MMA_AtomIJNS5_4SM904GMMA31MMA_64x128x32_F32E4M3E4M3_SS_TNILNSR_7ScaleInE1ELST_1EEEEEENS5_6LayoutISE_NS6_IJSL_SL_SL_EEEEENS6_IJNS5_10UnderscoreESZ_SZ_EEEEENS5_13SM90_TMA_LOADENS5_14ComposedLayoutINS5_7SwizzleILi3ELi4ELi3EEENS5_18smem_ptr_flag_bitsILi8EEENSW_INS6_IJNSC_ILi8EEESI_EEENS6_IJSI_SD_EEEEEEEvNS5_8identityES12_S1C_vS1D_EENS_8epilogue10collective18CollectiveEpilogueINS1F_30Sm90PtrArrayTmaWarpSpecializedILi4ELi2ELi16ELb1ELb0ELi2EEEJSJ_NS6_IJNSC_ILi64EEENSC_ILi32EEEEEENS_6half_tEPNS6_IJSD_lSL_EEES1N_S1P_NS1F_6fusion15FusionCallbacksIS1J_NS1Q_17LinearCombinationIS1N_fS1N_fLNS_15FloatRoundStyleE2EEESJ_S1M_JEEES12_NS13_IS15_NS16_ILi16EEENSW_INS6_IJS1K_S18_EEENS6_IJSD_S1K_EEEEEEENS5_17SM75_U16x8_LDSM_TENS5_14SM90_TMA_STOREES20_NS5_17SM90_U16x8_STSM_TENS5_9Copy_AtomIJNS5_17SM90_U32x4_STSM_NES1N_EEEvEEEvvEEEEvNT_6ParamsE)
        /*0008*/ 	.word	0x000000a8


	//----- nvinfo : EIATTR_FRAME_SIZE
	.align		4
.L_15:
        /*000c*/ 	.byte	0x04, 0x11
        /*000e*/ 	.short	(.L_17 - .L_16)
	.align		4
.L_16:
        /*0010*/ 	.word	index@($__internal_0_$__cuda_sm20_div_u64)
        /*0014*/ 	.word	0x000004f0


	//----- nvinfo : EIATTR_FRAME_SIZE
	.align		4
.L_17:
        /*0018*/ 	.byte	0x04, 0x11
        /*001a*/ 	.short	(.L_19 - .L_18)
	.align		4
.L_18:
        /*001c*/ 	.word	index@(_ZN7cutlass13device_kernelINS_4gemm6kernel13GemmUniversalINS1_17GroupProblemShapeIN4cute5tupleIJiiiEEEEENS1_10collective13CollectiveMmaINS1_39MainloopSm90ArrayTmaGmmaWarpSpecializedILi4ENS6_IJNS5_1CILi1EEESD_SD_EEENS1_52KernelPtrArrayTmaWarpSpecializedPingpongFP8FastAccumEEENS6_IJNSC_ILi256EEENSC_ILi128EEESI_EEENS_12float_e4m3_tEPNS6_IJlSD_NSC_ILi0EEEEEESK_SN_NS5_8TiledMMAINS5_8MMA_AtomIJNS5_4SM904GMMA31MMA_64x128x32_F32E4M3E4M3_SS_TNILNSR_7ScaleInE1ELST_1EEEEEENS5_6LayoutISE_NS6_IJSL_SL_SL_EEEEENS6_IJNS5_10UnderscoreESZ_SZ_EEEEENS5_13SM90_TMA_LOADENS5_14ComposedLayoutINS5_7SwizzleILi3ELi4ELi3EEENS5_18smem_ptr_flag_bitsILi8EEENSW_INS6_IJNSC_ILi8EEESI_EEENS6_IJSI_SD_EEEEEEEvNS5_8identityES12_S1C_vS1D_EENS_8epilogue10collective18CollectiveEpilogueINS1F_30Sm90PtrArrayTmaWarpSpecializedILi4ELi2ELi16ELb1ELb0ELi2EEEJSJ_NS6_IJNSC_ILi64EEENSC_ILi32EEEEEENS_6half_tEPNS6_IJSD_lSL_EEES1N_S1P_NS1F_6fusion15FusionCallbacksIS1J_NS1Q_17LinearCombinationIS1N_fS1N_fLNS_15FloatRoundStyleE2EEESJ_S1M_JEEES12_NS13_IS15_NS16_ILi16EEENSW_INS6_IJS1K_S18_EEENS6_IJSD_S1K_EEEEEEENS5_17SM75_U16x8_LDSM_TENS5_14SM90_TMA_STOREES20_NS5_17SM90_U16x8_STSM_TENS5_9Copy_AtomIJNS5_17SM90_U32x4_STSM_NES1N_EEEvEEEvvEEEEvNT_6ParamsE)
        /*0020*/ 	.word	0x000004f0


	//----- nvinfo : EIATTR_MIN_STACK_SIZE
	.align		4
.L_19:
        /*0024*/ 	.byte	0x04, 0x12
        /*0026*/ 	.short	(.L_21 - .L_20)
	.align		4
.L_20:
        /*0028*/ 	.word	index@(_ZN7cutlass13device_kernelINS_4gemm6kernel13GemmUniversalINS1_17GroupProblemShapeIN4cute5tupleIJiiiEEEEENS1_10collective13CollectiveMmaINS1_39MainloopSm90ArrayTmaGmmaWarpSpecializedILi4ENS6_IJNS5_1CILi1EEESD_SD_EEENS1_52KernelPtrArrayTmaWarpSpecializedPingpongFP8FastAccumEEENS6_IJNSC_ILi256EEENSC_ILi128EEESI_EEENS_12float_e4m3_tEPNS6_IJlSD_NSC_ILi0EEEEEESK_SN_NS5_8TiledMMAINS5_8MMA_AtomIJNS5_4SM904GMMA31MMA_64x128x32_F32E4M3E4M3_SS_TNILNSR_7ScaleInE1ELST_1EEEEEENS5_6LayoutISE_NS6_IJSL_SL_SL_EEEEENS6_IJNS5_10UnderscoreESZ_SZ_EEEEENS5_13SM90_TMA_LOADENS5_14ComposedLayoutINS5_7SwizzleILi3ELi4ELi3EEENS5_18smem_ptr_flag_bitsILi8EEENSW_INS6_IJNSC_ILi8EEESI_EEENS6_IJSI_SD_EEEEEEEvNS5_8identityES12_S1C_vS1D_EENS_8epilogue10collective18CollectiveEpilogueINS1F_30Sm90PtrArrayTmaWarpSpecializedILi4ELi2ELi16ELb1ELb0ELi2EEEJSJ_NS6_IJNSC_ILi64EEENSC_ILi32EEEEEENS_6half_tEPNS6_IJSD_lSL_EEES1N_S1P_NS1F_6fusion15FusionCallbacksIS1J_NS1Q_17LinearCombinationIS1N_fS1N_fLNS_15FloatRoundStyleE2EEESJ_S1M_JEEES12_NS13_IS15_NS16_ILi16EEENSW_INS6_IJS1K_S18_EEENS6_IJSD_S1K_EEEEEEENS5_17SM75_U16x8_LDSM_TENS5_14SM90_TMA_STOREES20_NS5_17SM90_U16x8_STSM_TENS5_9Copy_AtomIJNS5_17SM90_U32x4_STSM_NES1N_EEEvEEEvvEEEEvNT_6ParamsE)
        /*002c*/ 	.word	0x000004f0
.L_21:


//--------------------- .nv.compat                --------------------------
	.section	.nv.compat,"",@"SHT_CUDA_COMPAT_INFO"
	.align	4
        /*0000*/ 	.byte	0x02, 0x09, 0x01, 0x00, 0x02, 0x02, 0x04, 0x00, 0x02, 0x05, 0x05, 0x00, 0x03, 0x07, 0x01, 0x01
        /*0010*/ 	.byte	0x02, 0x03, 0x03, 0x00, 0x02, 0x06, 0x01, 0x00, 0x04, 0x0b, 0x08, 0x00, 0x00, 0x00, 0x00, 0x00
        /*0020*/ 	.byte	0x00, 0x00, 0x00, 0x00


//--------------------- .nv.info._ZN7cutlass13device_kernelINS_4gemm6kernel13GemmUniversalINS1_17GroupProblemShapeIN4cute5tupleIJiiiEEEEENS1_10collective13CollectiveMmaINS1_39MainloopSm90ArrayTmaGmmaWarpSpecializedILi4ENS6_IJNS5_1CILi1EEESD_SD_EEENS1_52KernelPtrArrayTmaWarpSpecializedPingpongFP8FastAccumEEENS6_IJNSC_ILi256EEENSC_ILi128EEESI_EEENS_12float_e4m3_tEPNS6_IJlSD_NSC_ILi0EEEEEESK_SN_NS5_8TiledMMAINS5_8MMA_AtomIJNS5_4SM904GMMA31MMA_64x128x32_F32E4M3E4M3_SS_TNILNSR_7ScaleInE1ELST_1EEEEEENS5_6LayoutISE_NS6_IJSL_SL_SL_EEEEENS6_IJNS5_10UnderscoreESZ_SZ_EEEEENS5_13SM90_TMA_LOADENS5_14ComposedLayoutINS5_7SwizzleILi3ELi4ELi3EEENS5_18smem_ptr_flag_bitsILi8EEENSW_INS6_IJNSC_ILi8EEESI_EEENS6_IJSI_SD_EEEEEEEvNS5_8identityES12_S1C_vS1D_EENS_8epilogue10collective18CollectiveEpilogueINS1F_30Sm90PtrArrayTmaWarpSpecializedILi4ELi2ELi16ELb1ELb0ELi2EEEJSJ_NS6_IJNSC_ILi64EEENSC_ILi32EEEEEENS_6half_tEPNS6_IJSD_lSL_EEES1N_S1P_NS1F_6fusion15FusionCallbacksIS1J_NS1Q_17LinearCombinationIS1N_fS1N_fLNS_15FloatRoundStyleE2EEESJ_S1M_JEEES12_NS13_IS15_NS16_ILi16EEENSW_INS6_IJS1K_S18_EEENS6_IJSD_S1K_EEEEEEENS5_17SM75_U16x8_LDSM_TENS5_14SM90_TMA_STOREES20_NS5_17SM90_U16x8_STSM_TENS5_9Copy_AtomIJNS5_17SM90_U32x4_STSM_NES1N_EEEvEEEvvEEEEvNT_6ParamsE --------------------------
	.section	.nv.info._ZN7cutlass13device_kernelINS_4gemm6kernel13GemmUniversalINS1_17GroupProblemShapeIN4cute5tupleIJiiiEEEEENS1_10collective13CollectiveMmaINS1_39MainloopSm90ArrayTmaGmmaWarpSpecializedILi4ENS6_IJNS5_1CILi1EEESD_SD_EEENS1_52KernelPtrArrayTmaWarpSpecializedPingpongFP8FastAccumEEENS6_IJNSC_ILi256EEENSC_ILi128EEESI_EEENS_12float_e4m3_tEPNS6_IJlSD_NSC_ILi0EEEEEESK_SN_NS5_8TiledMMAINS5_8MMA_AtomIJNS5_4SM904GMMA31MMA_64x128x32_F32E4M3E4M3_SS_TNILNSR_7ScaleInE1ELST_1EEEEEENS5_6LayoutISE_NS6_IJSL_SL_SL_EEEEENS6_IJNS5_10UnderscoreESZ_SZ_EEEEENS5_13SM90_TMA_LOADENS5_14ComposedLayoutINS5_7SwizzleILi3ELi4ELi3EEENS5_18smem_ptr_flag_bitsILi8EEENSW_INS6_IJNSC_ILi8EEESI_EEENS6_IJSI_SD_EEEEEEEvNS5_8identityES12_S1C_vS1D_EENS_8epilogue10collective18CollectiveEpilogueINS1F_30Sm90PtrArrayTmaWarpSpecializedILi4ELi2ELi16ELb1ELb0ELi2EEEJSJ_NS6_IJNSC_ILi64EEENSC_ILi32EEEEEENS_6half_tEPNS6_IJSD_lSL_EEES1N_S1P_NS1F_6fusion15FusionCallbacksIS1J_NS1Q_17LinearCombinationIS1N_fS1N_fLNS_15FloatRoundStyleE2EEESJ_S1M_JEEES12_NS13_IS15_NS16_ILi16EEENSW_INS6_IJS1K_S18_EEENS6_IJSD_S1K_EEEEEEENS5_17SM75_U16x8_LDSM_TENS5_14SM90_TMA_STOREES20_NS5_17SM90_U16x8_STSM_TENS5_9Copy_AtomIJNS5_17SM90_U32x4_STSM_NES1N_EEEvEEEvvEEEEvNT_6ParamsE,"",@"SHT_CUDA_INFO"
	.sectionflags	@""
	.align	4


	//----- nvinfo : EIATTR_CUDA_API_VERSION
	.align		4
        /*0000*/ 	.byte	0x04, 0x37
        /*0002*/ 	.short	(.L_23 - .L_22)
.L_22:
        /*0004*/ 	.word	0x00000082


	//----- nvinfo : EIATTR_KPARAM_INFO
	.align		4
.L_23:
        /*0008*/ 	.byte	0x04, 0x17
        /*000a*/ 	.short	(.L_25 - .L_24)
.L_24:
        /*000c*/ 	.word	0x00000000
        /*0010*/ 	.short	0x0000
        /*0012*/ 	.short	0x0070
        /*0014*/ 	.byte	0x00, 0xf0, 0x01, 0x1c


	//----- nvinfo : EIATTR_SPARSE_MMA_MASK
	.align		4
.L_25:
        /*0018*/ 	.byte	0x03, 0x50
        /*001a*/ 	.short	0x0000


	//----- nvinfo : EIATTR_MAXREG_COUNT
	.align		4
        /*001c*/ 	.byte	0x03, 0x1b
        /*001e*/ 	.short	0x00a8


	//----- nvinfo : EIATTR_NUM_BARRIERS
	.align		4
        /*0020*/ 	.byte	0x02, 0x4c
        /*0022*/ 	.byte	0x02
	.zero		1


	//----- nvinfo : EIATTR_EXTERNS
	.align		4
        /*0024*/ 	.byte	0x04, 0x0f
        /*0026*/ 	.short	(.L_27 - .L_26)


	//   ....[0]....
	.align		4
.L_26:
        /*0028*/ 	.word	index@(__assertfail)


	//----- nvinfo : EIATTR_ANNOTATIONS
	.align		4
.L_27:
        /*002c*/ 	.byte	0x04, 0x55
        /*002e*/ 	.short	(.L_29 - .L_28)


	//   ....[0]....
.L_28:
        /*0030*/ 	.word	0x00000001
        /*0034*/ 	.byte	0x10, 0x3b, 0x00, 0x00, 0x01, 0x00, 0x00, 0x00, 0x50, 0x3b, 0x00, 0x00, 0x01, 0x00, 0x00, 0x00
        /* <DEDUP_REMOVED lines=486> */
        /*1ea4*/ 	.byte	0xd0, 0x33, 0x01, 0x00, 0x01, 0x00, 0x00, 0x00, 0x20, 0x34, 0x01, 0x00


	//----- nvinfo : EIATTR_MERCURY_ISA_VERSION
	.align		4
.L_29:
        /*1eb0*/ 	.byte	0x03, 0x5f
        /*1eb2*/ 	.short	0x0101


	//----- nvinfo : EIATTR_INT_WARP_WIDE_INSTR_OFFSETS
	.align		4
        /*1eb4*/ 	.byte	0x04, 0x31
        /*1eb6*/ 	.short	(.L_31 - .L_30)


	//   ....[0]....
.L_30:
        /*1eb8*/ 	.word	0x00001190


	//   ....[1]....
        /*1ebc*/ 	.word	0x000011a0


	//   ....[2]....
        /*1ec0*/ 	.word	0x00001220


	//   ....[3]....
        /*1ec4*/ 	.word	0x00001280


	//   ....[4]....
        /*1ec8*/ 	.word	0x000012d0


	//   ....[5]....
        /*1ecc*/ 	.word	0x00001300


	//   ....[6]....
        /*1ed0*/ 	.word	0x00001370


	//   ....[7]....
        /*1ed4*/ 	.word	0x000013b0


	//----- nvinfo : EIATTR_COOP_GROUP_MASK_REGIDS
	.align		4
.L_31:
        /*1ed8*/ 	.byte	0x04, 0x29
        /*1eda*/ 	.short	(.L_33 - .L_32)


	//   ....[0]....
.L_32:
        /*1edc*/ 	.word	0xffffffff


	//   ....[1]....
        /*1ee0*/ 	.word	0xffffffff


	//   ....[2]....
        /*1ee4*/ 	.word	0xffffffff


	//   ....[3]....
        /*1ee8*/ 	.word	0xffffffff


	//   ....[4]....
        /*1eec*/ 	.word	0xffffffff


	//   ....[5]....
        /*1ef0*/ 	.word	0xffffffff


	//   ....[6]....
        /*1ef4*/ 	.word	0xffffffff


	//   ....[7]....
        /*1ef8*/ 	.word	0xffffffff


	//   ....[8]....
        /*1efc*/ 	.word	0xffffffff


	//   ....[9]....
        /*1f00*/ 	.word	0xffffffff


	//   ....[10]....
        /*1f04*/ 	.word	0xffffffff


	//   ....[11]....
        /*1f08*/ 	.word	0xffffffff


	//   ....[12]....
        /*1f0c*/ 	.word	0xffffffff


	//   ....[13]....
        /*1f10*/ 	.word	0xffffffff


	//   ....[14]....
        /*1f14*/ 	.word	0xffffffff


	//   ....[15]....
        /*1f18*/ 	.word	0xffffffff


	//   ....[16]....
        /*1f1c*/ 	.word	0xffffffff


	//   ....[17]....
        /*1f20*/ 	.word	0xffffffff


	//   ....[18]....
        /*1f24*/ 	.word	0xffffffff


	//   ....[19]....
        /*1f28*/ 	.word	0xffffffff


	//   ....[20]....
        /*1f2c*/ 	.word	0xffffffff


	//   ....[21]....
        /*1f30*/ 	.word	0xffffffff


	//   ....[22]....
        /*1f34*/ 	.word	0xffffffff


	//   ....[23]....
        /*1f38*/ 	.word	0xffffffff


	//   ....[24]....
        /*1f3c*/ 	.word	0xffffffff


	//   ....[25]....
        /*1f40*/ 	.word	0xffffffff


	//   ....[26]....
        /*1f44*/ 	.word	0xffffffff


	//   ....[27]....
        /*1f48*/ 	.word	0xffffffff


	//   ....[28]....
        /*1f4c*/ 	.word	0xffffffff


	//   ....[29]....
        /*1f50*/ 	.word	0xffffffff


	//   ....[30]....
        /*1f54*/ 	.word	0xffffffff


	//   ....[31]....
        /*1f58*/ 	.word	0xffffffff


	//   ....[32]....
        /*1f5c*/ 	.word	0xffffffff


	//   ....[33]....
        /*1f60*/ 	.word	0xffffffff


	//   ....[34]....
        /*1f64*/ 	.word	0xffffffff


	//   ....[35]....
        /*1f68*/ 	.word	0xffffffff


	//   ....[36]....
        /*1f6c*/ 	.word	0xffffffff


	//   ....[37]....
        /*1f70*/ 	.word	0xffffffff


	//   ....[38]....
        /*1f74*/ 	.word	0xffffffff


	//   ....[39]....
        /*1f78*/ 	.word	0xffffffff


	//   ....[40]....
        /*1f7c*/ 	.word	0xffffffff


	//   ....[41]....
        /*1f80*/ 	.word	0xffffffff


	//   ....[42]....
        /*1f84*/ 	.word	0xffffffff


	//   ....[43]....
        /*1f88*/ 	.word	0xffffffff


	//   ....[44]....
        /*1f8c*/ 	.word	0xffffffff


	//   ....[45]....
        /*1f90*/ 	.word	0xffffffff


	//   ....[46]....
        /*1f94*/ 	.word	0xffffffff


	//   ....[47]....
        /*1f98*/ 	.word	0xffffffff


	//   ....[48]....
        /*1f9c*/ 	.word	0xffffffff


	//   ....[49]....
        /*1fa0*/ 	.word	0xffffffff


	//   ....[50]....
        /*1fa4*/ 	.word	0xffffffff


	//   ....[51]....
        /*1fa8*/ 	.word	0xffffffff


	//   ....[52]....
        /*1fac*/ 	.word	0xffffffff


	//   ....[53]....
        /*1fb0*/ 	.word	0xffffffff


	//   ....[54]....
        /*1fb4*/ 	.word	0xffffffff


	//   ....[55]....
        /*1fb8*/ 	.word	0xffffffff


	//   ....[56]....
        /*1fbc*/ 	.word	0xffffffff


	//   ....[57]....
        /*1fc0*/ 	.word	0xffffffff


	//   ....[58]....
        /*1fc4*/ 	.word	0xffffffff


	//   ....[59]....
        /*1fc8*/ 	.word	0xffffffff


	//   ....[60]....
        /*1fcc*/ 	.word	0xffffffff


	//   ....[61]....
        /*1fd0*/ 	.word	0xffffffff


	//   ....[62]....
        /*1fd4*/ 	.word	0xffffffff


	//   ....[63]....
        /*1fd8*/ 	.word	0xffffffff


	//   ....[64]....
        /*1fdc*/ 	.word	0xffffffff


	//   ....[65]....
        /*1fe0*/ 	.word	0xffffffff


	//   ....[66]....
        /*1fe4*/ 	.word	0xffffffff


	//   ....[67]....
        /*1fe8*/ 	.word	0xffffffff


	//   ....[68]....
        /*1fec*/ 	.word	0xffffffff


	//   ....[69]....
        /*1ff0*/ 	.word	0xffffffff


	//   ....[70]....
        /*1ff4*/ 	.word	0xffffffff


	//   ....[71]....
        /*1ff8*/ 	.word	0xffffffff


	//   ....[72]....
        /*1ffc*/ 	.word	0xffffffff


	//   ....[73]....
        /*2000*/ 	.word	0xffffffff


	//   ....[74]....
        /*2004*/ 	.word	0xffffffff


	//   ....[75]....
        /*2008*/ 	.word	0xffffffff


	//   ....[76]....
        /*200c*/ 	.word	0xffffffff


	//   ....[77]....
        /*2010*/ 	.word	0xffffffff


	//   ....[78]....
        /*2014*/ 	.word	0x0500000f


	//----- nvinfo : EIATTR_COOP_GROUP_INSTR_OFFSETS
	.align		4
.L_33:
        /*2018*/ 	.byte	0x04, 0x28
        /*201a*/ 	.short	(.L_35 - .L_34)


	//   ....[0]....
.L_34:
        /*201c*/ 	.word	0x00000820


	//   ....[1]....
        /*2020*/ 	.word	0x00000850


	//   ....[2]....
        /*2024*/ 	.word	0x00000cf0


	//   ....[3]....
        /*2028*/ 	.word	0x00000ee0


	//   ....[4]....
        /*202c*/ 	.word	0x000010b0


	//   ....[5]....
        /*2030*/ 	.word	0x000010f0


	//   ....[6]....
        /*2034*/ 	.word	0x00001a40


	//   ....[7]....
        /*2038*/ 	.word	0x00001a70


	//   ....[8]....
        /*203c*/ 	.word	0x00001af0


	//   ....[9]....
        /*2040*/ 	.word	0x00001b00


	//   ....[10]....
        /*2044*/ 	.word	0x00001b40


	//   ....[11]....
        /*2048*/ 	.word	0x00001b60


	//   ....[12]....
        /*204c*/ 	.word	0x00001ba0


	//   ....[13]....
        /*2050*/ 	.word	0x00001bc0


	//   ....[14]....
        /*2054*/ 	.word	0x00001c00


	//   ....[15]....
        /*2058*/ 	.word	0x00001c20


	//   ....[16]....
        /*205c*/ 	.word	0x00001c90


	//   ....[17]....
        /*2060*/ 	.word	0x00001dc0


	//   ....[18]....
        /*2064*/ 	.word	0x00001e40


	//   ....[19]....
        /*2068*/ 	.word	0x00002420


	//   ....[20]....
        /*206c*/ 	.word	0x00002430


	//   ....[21]....
        /*2070*/ 	.word	0x00002480


	//   ....[22]....
        /*2074*/ 	.word	0x00002490


	//   ....[23]....
        /*2078*/ 	.word	0x000024e0


	//   ....[24]....
        /*207c*/ 	.word	0x000024f0


	//   ....[25]....
        /*2080*/ 	.word	0x00002540


	//   ....[26]....
        /*2084*/ 	.word	0x00002550


	//   ....[27]....
        /*2088*/ 	.word	0x000025a0


	//   ....[28]....
        /*208c*/ 	.word	0x000025b0


	//   ....[29]....
        /*2090*/ 	.word	0x00002640


	//   ....[30]....
        /*2094*/ 	.word	0x00002690


	//   ....[31]....
        /*2098*/ 	.word	0x00002720


	//   ....[32]....
        /*209c*/ 	.word	0x00002740


	//   ....[33]....
        /*20a0*/ 	.word	0x00002750


	//   ....[34]....
        /*20a4*/ 	.word	0x00002760


	//   ....[35]....
        /*20a8*/ 	.word	0x00002770


	//   ....[36]....
        /*20ac*/ 	.word	0x00002780


	//   ....[37]....
        /*20b0*/ 	.word	0x00002ff0


	//   ....[38]....
        /*20b4*/ 	.word	0x00003290


	//   ....[39]....
        /*20b8*/ 	.word	0x00003600


	//   ....[40]....
        /*20bc*/ 	.word	0x00010970


	//   ....[41]....
        /*20c0*/ 	.word	0x00010dd0


	//   ....[42]....
        /*20c4*/ 	.word	0x00011170


	//   ....[43]....
        /*20c8*/ 	.word	0x00012ef0


	//   ....[44]....
        /*20cc*/ 	.word	0x00013600


	//   ....[45]....
        /*20d0*/ 	.word	0x00013a70


	//   ....[46]....
        /*20d4*/ 	.word	0x00014870


	//   ....[47]....
        /*20d8*/ 	.word	0x000156a0


	//   ....[48]....
        /*20dc*/ 	.word	0x000156c0


	//   ....[49]....
        /*20e0*/ 	.word	0x00015710


	//   ....[50]....
        /*20e4*/ 	.word	0x00015730


	//   ....[51]....
        /*20e8*/ 	.word	0x00015770


	//   ....[52]....
        /*20ec*/ 	.word	0x000157a0


	//   ....[53]....
        /*20f0*/ 	.word	0x000157e0


	//   ....[54]....
        /*20f4*/ 	.word	0x00015810


	//   ....[55]....
        /*20f8*/ 	.word	0x00015850


	//   ....[56]....
        /*20fc*/ 	.word	0x00015880


	//   ....[57]....
        /*2100*/ 	.word	0x00015910


	//   ....[58]....
        /*2104*/ 	.word	0x00015a30


	//   ....[59]....
        /*2108*/ 	.word	0x00015a50


	//   ....[60]....
        /*210c*/ 	.word	0x000160b0


	//   ....[61]....
        /*2110*/ 	.word	0x000160c0


	//   ....[62]....
        /*2114*/ 	.word	0x00016110


	//   ....[63]....
        /*2118*/ 	.word	0x00016120


	//   ....[64]....
        /*211c*/ 	.word	0x00016170


	//   ....[65]....
        /*2120*/ 	.word	0x00016180


	//   ....[66]....
        /*2124*/ 	.word	0x000161d0


	//   ....[67]....
        /*2128*/ 	.word	0x000161e0


	//   ....[68]....
        /*212c*/ 	.word	0x00016230


	//   ....[69]....
        /*2130*/ 	.word	0x00016240


	//   ....[70]....
        /*2134*/ 	.word	0x000162d0


	//   ....[71]....
        /*2138*/ 	.word	0x00016340


	//   ....[72]....
        /*213c*/ 	.word	0x000163d0


	//   ....[73]....
        /*2140*/ 	.word	0x000163f0


	//   ....[74]....
        /*2144*/ 	.word	0x00016400


	//   ....[75]....
        /*2148*/ 	.word	0x00016410


	//   ....[76]....
        /*214c*/ 	.word	0x00016420


	//   ....[77]....
        /*2150*/ 	.word	0x00016430


	//   ....[78]....
        /*2154*/ 	.word	0x00018300


	//----- nvinfo : EIATTR_REG_RECONFIG
	.align		4
.L_35:
        /*2158*/ 	.byte	0x01, 0x54
	.zero		2


	//----- nvinfo : EIATTR_SYSCALL_OFFSETS
	.align		4
        /*215c*/ 	.byte	0x04, 0x46
        /*215e*/ 	.short	(.L_37 - .L_36)


	//   ....[0]....
.L_36:
        /*2160*/ 	.word	0x0000a1c0


	//   ....[1]....
        /*2164*/ 	.word	0x0000a2b0


	//----- nvinfo : EIATTR_MBARRIER_INSTR_OFFSETS
	.align		4
.L_37:
        /*2168*/ 	.byte	0x04, 0x39
        /*216a*/ 	.short	(.L_39 - .L_38)


	//   ....[0]....
.L_38:
        /*216c*/ 	.word	0x00000bd0
        /*2170*/ 	.word	0x000000ff
        /*2174*/ 	.word	0x00034400
        /*2178*/ 	.short	0x0100
        /*217a*/ 	.byte	0x06
	.zero		1


	//   ....[1]....
        /*217c*/ 	.word	0x00000be0
        /*2180*/ 	.word	0x000000ff
        /*2184*/ 	.word	0x00034440
        /*2188*/ 	.short	0x0100
        /*218a*/ 	.byte	0x06
	.zero		1


	//   ....[2]....
        /*218c*/ 	.word	0x00000bf0
        /*2190*/ 	.word	0x000000ff
        /*2194*/ 	.word	0x00034408
        /*2198*/ 	.short	0x0100
        /*219a*/ 	.byte	0x06
	.zero		1


	//   ....[3]....
        /*219c*/ 	.word	0x00000c00
        /*21a0*/ 	.word	0x000000ff
        /*21a4*/ 	.word	0x00034448
        /*21a8*/ 	.short	0x0100
        /*21aa*/ 	.byte	0x06
	.zero		1


	//   ....[4]....
        /*21ac*/ 	.word	0x00000c10
        /*21b0*/ 	.word	0x000000ff
        /*21b4*/ 	.word	0x00034410
        /*21b8*/ 	.short	0x0100
        /*21ba*/ 	.byte	0x06
	.zero		1


	//   ....[5]....
        /*21bc*/ 	.word	0x00000c20
        /*21c0*/ 	.word	0x000000ff
        /*21c4*/ 	.word	0x00034450
        /*21c8*/ 	.short	0x0100
        /*21ca*/ 	.byte	0x06
	.zero		1


	//   ....[6]....
        /*21cc*/ 	.word	0x00000c30
        /*21d0*/ 	.word	0x000000ff
        /*21d4*/ 	.word	0x00034418
        /*21d8*/ 	.short	0x0100
        /*21da*/ 	.byte	0x06
	.zero		1


	//   ....[7]....
        /*21dc*/ 	.word	0x00000c40
        /*21e0*/ 	.word	0x000000ff
        /*21e4*/ 	.word	0x00034458
        /*21e8*/ 	.short	0x0100
        /*21ea*/ 	.byte	0x06
	.zero		1


	//   ....[8]....
        /*21ec*/ 	.word	0x00000c50
        /*21f0*/ 	.word	0x000000ff
        /*21f4*/ 	.word	0x00034420
        /*21f8*/ 	.short	0x0100
        /*21fa*/ 	.byte	0x06
	.zero		1


	//   ....[9]....
        /*21fc*/ 	.word	0x00000c60
        /*2200*/ 	.word	0x000000ff
        /*2204*/ 	.word	0x00034460
        /*2208*/ 	.short	0x0100
        /*220a*/ 	.byte	0x06
	.zero		1


	//   ....[10]....
        /*220c*/ 	.word	0x00000c70
        /*2210*/ 	.word	0x000000ff
        /*2214*/ 	.word	0x00034428
        /*2218*/ 	.short	0x0100
        /*221a*/ 	.byte	0x06
	.zero		1


	//   ....[11]....
        /*221c*/ 	.word	0x00000c80
        /*2220*/ 	.word	0x000000ff
        /*2224*/ 	.word	0x00034468
        /*2228*/ 	.short	0x0100
        /*222a*/ 	.byte	0x06
	.zero		1


	//   ....[12]....
        /*222c*/ 	.word	0x00000c90
        /*2230*/ 	.word	0x000000ff
        /*2234*/ 	.word	0x00034430
        /*2238*/ 	.short	0x0100
        /*223a*/ 	.byte	0x06
	.zero		1


	//   ....[13]....
        /*223c*/ 	.word	0x00000ca0
        /*2240*/ 	.word	0x000000ff
        /*2244*/ 	.word	0x00034470
        /*2248*/ 	.short	0x0100
        /*224a*/ 	.byte	0x06
	.zero		1


	//   ....[14]....
        /*224c*/ 	.word	0x00000cb0
        /*2250*/ 	.word	0x000000ff
        /*2254*/ 	.word	0x00034438
        /*2258*/ 	.short	0x0100
        /*225a*/ 	.byte	0x06
	.zero		1


	//   ....[15]....
        /*225c*/ 	.word	0x00000cc0
        /*2260*/ 	.word	0x000000ff
        /*2264*/ 	.word	0x00034478
        /*2268*/ 	.short	0x0100
        /*226a*/ 	.byte	0x06
	.zero		1


	//   ....[16]....
        /*226c*/ 	.word	0x00000e50
        /*2270*/ 	.word	0x000000ff
        /*2274*/ 	.word	0x00034480
        /*2278*/ 	.short	0x0100
        /*227a*/ 	.byte	0x06
	.zero		1


	//   ....[17]....
        /*227c*/ 	.word	0x00000e60
        /*2280*/ 	.word	0x000000ff
        /*2284*/ 	.word	0x000344a0
        /*2288*/ 	.short	0x0100
        /*228a*/ 	.byte	0x06
	.zero		1


	//   ....[18]....
        /*228c*/ 	.word	0x00000e70
        /*2290*/ 	.word	0x000000ff
        /*2294*/ 	.word	0x00034488
        /*2298*/ 	.short	0x0100
        /*229a*/ 	.byte	0x06
	.zero		1


	//   ....[19]....
        /*229c*/ 	.word	0x00000e80
        /*22a0*/ 	.word	0x000000ff
        /*22a4*/ 	.word	0x000344a8
        /*22a8*/ 	.short	0x0100
        /*22aa*/ 	.byte	0x06
	.zero		1


	//   ....[20]....
        /*22ac*/ 	.word	0x00000e90
        /*22b0*/ 	.word	0x000000ff
        /*22b4*/ 	.word	0x00034490
        /*22b8*/ 	.short	0x0100
        /*22ba*/ 	.byte	0x06
	.zero		1


	//   ....[21]....
        /*22bc*/ 	.word	0x00000ea0
        /*22c0*/ 	.word	0x000000ff
        /*22c4*/ 	.word	0x000344b0
        /*22c8*/ 	.short	0x0100
        /*22ca*/ 	.byte	0x06
	.zero		1


	//   ....[22]....
        /*22cc*/ 	.word	0x00000eb0
        /*22d0*/ 	.word	0x000000ff
        /*22d4*/ 	.word	0x00034498
        /*22d8*/ 	.short	0x0100
        /*22da*/ 	.byte	0x06
	.zero		1


	//   ....[23]....
        /*22dc*/ 	.word	0x00000ec0
        /*22e0*/ 	.word	0x000000ff
        /*22e4*/ 	.word	0x000344b8
        /*22e8*/ 	.short	0x0100
        /*22ea*/ 	.byte	0x06
	.zero		1


	//   ....[24]....
        /*22ec*/ 	.word	0x00001020
        /*22f0*/ 	.word	0x000000ff
        /*22f4*/ 	.word	0x000344c0
        /*22f8*/ 	.short	0x0100
        /*22fa*/ 	.byte	0x06
	.zero		1


	//   ....[25]....
        /*22fc*/ 	.word	0x00001030
        /*2300*/ 	.word	0x000000ff
        /*2304*/ 	.word	0x000344e0
        /*2308*/ 	.short	0x0100
        /*230a*/ 	.byte	0x06
	.zero		1


	//   ....[26]....
        /*230c*/ 	.word	0x00001040
        /*2310*/ 	.word	0x000000ff
        /*2314*/ 	.word	0x000344c8
        /*2318*/ 	.short	0x0100
        /*231a*/ 	.byte	0x06
	.zero		1


	//   ....[27]....
        /*231c*/ 	.word	0x00001050
        /*2320*/ 	.word	0x000000ff
        /*2324*/ 	.word	0x000344e8
        /*2328*/ 	.short	0x0100
        /*232a*/ 	.byte	0x06
	.zero		1


	//   ....[28]....
        /*232c*/ 	.word	0x00001060
        /*2330*/ 	.word	0x000000ff
        /*2334*/ 	.word	0x000344d0
        /*2338*/ 	.short	0x0100
        /*233a*/ 	.byte	0x06
	.zero		1


	//   ....[29]....
        /*233c*/ 	.word	0x00001070
        /*2340*/ 	.word	0x000000ff
        /*2344*/ 	.word	0x000344f0
        /*2348*/ 	.short	0x0100
        /*234a*/ 	.byte	0x06
	.zero		1


	//   ....[30]....
        /*234c*/ 	.word	0x00001080
        /*2350*/ 	.word	0x000000ff
        /*2354*/ 	.word	0x000344d8
        /*2358*/ 	.short	0x0100
        /*235a*/ 	.byte	0x06
	.zero		1


	//   ....[31]....
        /*235c*/ 	.word	0x00001090
        /*2360*/ 	.word	0x000000ff
        /*2364*/ 	.word	0x000344f8
        /*2368*/ 	.short	0x0100
        /*236a*/ 	.byte	0x06
	.zero		1


	//   ....[32]....
        /*236c*/ 	.word	0x000012b0
        /*2370*/ 	.word	0x000000ff
        /*2374*/ 	.word	0x00034500
        /*2378*/ 	.short	0x0100
        /*237a*/ 	.byte	0x06
	.zero		1


	//   ....[33]....
        /*237c*/ 	.word	0x000012f0
        /*2380*/ 	.word	0x000000ff
        /*2384*/ 	.word	0x00034508
        /*2388*/ 	.short	0x0100
        /*238a*/ 	.byte	0x06
	.zero		1


	//   ....[34]....
        /*238c*/ 	.word	0x00001360
        /*2390*/ 	.word	0x000000ff
        /*2394*/ 	.word	0x00034510
        /*2398*/ 	.short	0x0100
        /*239a*/ 	.byte	0x0b
	.zero		1


	//   ....[35]....
        /*239c*/ 	.word	0x000013a0
        /*23a0*/ 	.word	0x000000ff
        /*23a4*/ 	.word	0x00034518
        /*23a8*/ 	.short	0x0100
        /*23aa*/ 	.byte	0x0b
	.zero		1


	//   ....[36]....
        /*23ac*/ 	.word	0x000013c0
        /*23b0*/ 	.word	0x000000ff
        /*23b4*/ 	.word	0x00034520
        /*23b8*/ 	.short	0x0100
        /*23ba*/ 	.byte	0x0b
	.zero		1


	//   ....[37]....
        /*23bc*/ 	.word	0x000013d0
        /*23c0*/ 	.word	0x000000ff
        /*23c4*/ 	.word	0x00034528
        /*23c8*/ 	.short	0x0100
        /*23ca*/ 	.byte	0x0b
	.zero		1


	//   ....[38]....
        /*23cc*/ 	.word	0x00002d50
        /*23d0*/ 	.word	0x000000ff
        /*23d4*/ 	.word	0x00034400
        /*23d8*/ 	.short	0x010a
        /*23da*/ 	.byte	0x0b
	.zero		1


	//   ....[39]....
        /*23dc*/ 	.word	0x00002e30
        /*23e0*/ 	.word	0x000000ff
        /*23e4*/ 	.word	0x00000000
        /*23e8*/ 	.short	0x0101
        /*23ea*/ 	.byte	0x0b
	.zero		1


	//   ....[40]....
        /*23ec*/ 	.word	0x00003a90
        /*23f0*/ 	.word	0x00000006
        /*23f4*/ 	.word	0x00000000
        /*23f8*/ 	.short	0x010a
        /*23fa*/ 	.byte	0x32
	.zero		1


	//   ....[41]....
        /*23fc*/ 	.word	0x000045d0
        /*2400*/ 	.word	0x000000ff
        /*2404*/ 	.word	0x00034480
        /*2408*/ 	.short	0x010a
        /*240a*/ 	.byte	0x04
	.zero		1


	//   ....[42]....
        /*240c*/ 	.word	0x00004610
        /*2410*/ 	.word	0x000000ff
        /*2414*/ 	.word	0x00034480
        /*2418*/ 	.short	0x010a
        /*241a*/ 	.byte	0x04
	.zero		1


	//   ....[43]....
        /*241c*/ 	.word	0x00006ef0
        /*2420*/ 	.word	0x000000ff
        /*2424*/ 	.word	0x00034480
        /*2428*/ 	.short	0x010a
        /*242a*/ 	.byte	0x07
	.zero		1


	//   ....[44]....
        /*242c*/ 	.word	0x00006f30
        /*2430*/ 	.word	0x000000ff
        /*2434*/ 	.word	0x00034480
        /*2438*/ 	.short	0x010a
        /*243a*/ 	.byte	0x07
	.zero		1


	//   ....[45]....
        /*243c*/ 	.word	0x00009cd0
        /*2440*/ 	.word	0x000000ff
        /*2444*/ 	.word	0x00000000
        /*2448*/ 	.short	0x0101
        /*244a*/ 	.byte	0x07
	.zero		1


	//   ....[46]....
        /*244c*/ 	.word	0x00009dd0
        /*2450*/ 	.word	0x00000000
        /*2454*/ 	.word	0x00000000
        /*2458*/ 	.short	0x0101
        /*245a*/ 	.byte	0x31
	.zero		1


	//   ....[47]....
        /*245c*/ 	.word	0x00009ea0
        /*2460*/ 	.word	0x000000ff
        /*2464*/ 	.word	0x00000000
        /*2468*/ 	.short	0x0101
        /*246a*/ 	.byte	0x10
	.zero		1


	//   ....[48]....
        /*246c*/ 	.word	0x00009ef0
        /*2470*/ 	.word	0x00000006
        /*2474*/ 	.word	0x00000010
        /*2478*/ 	.short	0x010a
        /*247a*/ 	.byte	0x32
	.zero		1


	//   ....[49]....
        /*247c*/ 	.word	0x0000a650
        /*2480*/ 	.word	0x000000ff
        /*2484*/ 	.word	0x000344c0
        /*2488*/ 	.short	0x010a
        /*248a*/ 	.byte	0x2f
	.zero		1


	//   ....[50]....
        /*248c*/ 	.word	0x0000ad30
        /*2490*/ 	.word	0x000000ff
        /*2494*/ 	.word	0x000344c8
        /*2498*/ 	.short	0x010a
        /*249a*/ 	.byte	0x2f
	.zero		1


	//   ....[51]....
        /*249c*/ 	.word	0x0000b280
        /*24a0*/ 	.word	0x000000ff
        /*24a4*/ 	.word	0x00000000
        /*24a8*/ 	.short	0x0101
        /*24aa*/ 	.byte	0x07
	.zero		1


	//   ....[52]....
        /*24ac*/ 	.word	0x0000b2b0
        /*24b0*/ 	.word	0x000000ff
        /*24b4*/ 	.word	0x000344d0
        /*24b8*/ 	.short	0x010a
        /*24ba*/ 	.byte	0x2f
	.zero		1


	//   ....[53]....
        /*24bc*/ 	.word	0x0000b800
        /*24c0*/ 	.word	0x000000ff
        /*24c4*/ 	.word	0x00000000
        /*24c8*/ 	.short	0x0101
        /*24ca*/ 	.byte	0x08
	.zero		1


	//   ....[54]....
        /*24cc*/ 	.word	0x0000b830
        /*24d0*/ 	.word	0x000000ff
        /*24d4*/ 	.word	0x000344d8
        /*24d8*/ 	.short	0x010a
        /*24da*/ 	.byte	0x2f
	.zero		1


	//   ....[55]....
        /*24dc*/ 	.word	0x0000bd80
        /*24e0*/ 	.word	0x000000ff
        /*24e4*/ 	.word	0x00000000
        /*24e8*/ 	.short	0x0101
        /*24ea*/ 	.byte	0x09
	.zero		1


	//   ....[56]....
        /*24ec*/ 	.word	0x0000bdd0
        /*24f0*/ 	.word	0x000000ff
        /*24f4*/ 	.word	0x000344c0
        /*24f8*/ 	.short	0x010a
        /*24fa*/ 	.byte	0x2f
	.zero		1


	//   ....[57]....
        /*24fc*/ 	.word	0x0000c420
        /*2500*/ 	.word	0x000000ff
        /*2504*/ 	.word	0x00000000
        /*2508*/ 	.short	0x0101
        /*250a*/ 	.byte	0x0a
	.zero		1


	//   ....[58]....
        /*250c*/ 	.word	0x0000c450
        /*2510*/ 	.word	0x000000ff
        /*2514*/ 	.word	0x000344c8
        /*2518*/ 	.short	0x010a
        /*251a*/ 	.byte	0x2f
	.zero		1


	//   ....[59]....
        /*251c*/ 	.word	0x0000c980
        /*2520*/ 	.word	0x000000ff
        /*2524*/ 	.word	0x00000000
        /*2528*/ 	.short	0x0101
        /*252a*/ 	.byte	0x07
	.zero		1


	//   ....[60]....
        /*252c*/ 	.word	0x0000c9b0
        /*2530*/ 	.word	0x000000ff
        /*2534*/ 	.word	0x000344d0
        /*2538*/ 	.short	0x010a
        /*253a*/ 	.byte	0x2f
	.zero		1


	//   ....[61]....
        /*253c*/ 	.word	0x0000cee0
        /*2540*/ 	.word	0x000000ff
        /*2544*/ 	.word	0x00000000
        /*2548*/ 	.short	0x0101
        /*254a*/ 	.byte	0x08
	.zero		1


	//   ....[62]....
        /*254c*/ 	.word	0x0000cf10
        /*2550*/ 	.word	0x000000ff
        /*2554*/ 	.word	0x000344d8
        /*2558*/ 	.short	0x010a
        /*255a*/ 	.byte	0x2f
	.zero		1


	//   ....[63]....
        /*255c*/ 	.word	0x0000d440
        /*2560*/ 	.word	0x000000ff
        /*2564*/ 	.word	0x00000000
        /*2568*/ 	.short	0x0101
        /*256a*/ 	.byte	0x09
	.zero		1


	//   ....[64]....
        /*256c*/ 	.word	0x0000d470
        /*2570*/ 	.word	0x000000ff
        /*2574*/ 	.word	0x000344c0
        /*2578*/ 	.short	0x010a
        /*257a*/ 	.byte	0x2f
	.zero		1


	//   ....[65]....
        /*257c*/ 	.word	0x0000daa0
        /*2580*/ 	.word	0x000000ff
        /*2584*/ 	.word	0x00000000
        /*2588*/ 	.short	0x0101
        /*258a*/ 	.byte	0x0a
	.zero		1


	//   ....[66]....
        /*258c*/ 	.word	0x0000dad0
        /*2590*/ 	.word	0x000000ff
        /*2594*/ 	.word	0x000344c8
        /*2598*/ 	.short	0x010a
        /*259a*/ 	.byte	0x2f
	.zero		1


	//   ....[67]....
        /*259c*/ 	.word	0x0000e000
        /*25a0*/ 	.word	0x000000ff
        /*25a4*/ 	.word	0x00000000
        /*25a8*/ 	.short	0x0101
        /*25aa*/ 	.byte	0x07
	.zero		1


	//   ....[68]....
        /*25ac*/ 	.word	0x0000e030
        /*25b0*/ 	.word	0x000000ff
        /*25b4*/ 	.word	0x000344d0
        /*25b8*/ 	.short	0x010a
        /*25ba*/ 	.byte	0x2f
	.zero		1


	//   ....[69]....
        /*25bc*/ 	.word	0x0000e560
        /*25c0*/ 	.word	0x000000ff
        /*25c4*/ 	.word	0x00000000
        /*25c8*/ 	.short	0x0101
        /*25ca*/ 	.byte	0x08
	.zero		1


	//   ....[70]....
        /*25cc*/ 	.word	0x0000e590
        /*25d0*/ 	.word	0x000000ff
        /*25d4*/ 	.word	0x000344d8
        /*25d8*/ 	.short	0x010a
        /*25da*/ 	.byte	0x2f
	.zero		1


	//   ....[71]....
        /*25dc*/ 	.word	0x0000eac0
        /*25e0*/ 	.word	0x000000ff
        /*25e4*/ 	.word	0x00000000
        /*25e8*/ 	.short	0x0101
        /*25ea*/ 	.byte	0x09
	.zero		1


	//   ....[72]....
        /*25ec*/ 	.word	0x0000eaf0
        /*25f0*/ 	.word	0x000000ff
        /*25f4*/ 	.word	0x000344c0
        /*25f8*/ 	.short	0x010a
        /*25fa*/ 	.byte	0x2f
	.zero		1


	//   ....[73]....
        /*25fc*/ 	.word	0x0000f120
        /*2600*/ 	.word	0x000000ff
        /*2604*/ 	.word	0x00000000
        /*2608*/ 	.short	0x0101
        /*260a*/ 	.byte	0x0a
	.zero		1


	//   ....[74]....
        /*260c*/ 	.word	0x0000f150
        /*2610*/ 	.word	0x000000ff
        /*2614*/ 	.word	0x000344c8
        /*2618*/ 	.short	0x010a
        /*261a*/ 	.byte	0x2f
	.zero		1


	//   ....[75]....
        /*261c*/ 	.word	0x0000f680
        /*2620*/ 	.word	0x000000ff
        /*2624*/ 	.word	0x00000000
        /*2628*/ 	.short	0x0101
        /*262a*/ 	.byte	0x07
	.zero		1


	//   ....[76]....
        /*262c*/ 	.word	0x0000f6b0
        /*2630*/ 	.word	0x000000ff
        /*2634*/ 	.word	0x000344d0
        /*2638*/ 	.short	0x010a
        /*263a*/ 	.byte	0x2f
	.zero		1


	//   ....[77]....
        /*263c*/ 	.word	0x0000fbe0
        /*2640*/ 	.word	0x000000ff
        /*2644*/ 	.word	0x00000000
        /*2648*/ 	.short	0x0101
        /*264a*/ 	.byte	0x08
	.zero		1


	//   ....[78]....
        /*264c*/ 	.word	0x0000fc10
        /*2650*/ 	.word	0x000000ff
        /*2654*/ 	.word	0x000344d8
        /*2658*/ 	.short	0x010a
        /*265a*/ 	.byte	0x2f
	.zero		1


	//   ....[79]....
        /*265c*/ 	.word	0x00010150
        /*2660*/ 	.word	0x000000ff
        /*2664*/ 	.word	0x00000000
        /*2668*/ 	.short	0x0101
        /*266a*/ 	.byte	0x09
	.zero		1


	//   ....[80]....
        /*266c*/ 	.word	0x000101d0
        /*2670*/ 	.word	0x000000ff
        /*2674*/ 	.word	0x00034400
        /*2678*/ 	.short	0x010a
        /*267a*/ 	.byte	0x04
	.zero		1


	//   ....[81]....
        /*267c*/ 	.word	0x000102f0
        /*2680*/ 	.word	0x000000ff
        /*2684*/ 	.word	0x00000000
        /*2688*/ 	.short	0x0101
        /*268a*/ 	.byte	0x04
	.zero		1


	//   ....[82]....
        /*268c*/ 	.word	0x000104b0
        /*2690*/ 	.word	0x000000ff
        /*2694*/ 	.word	0x00034400
        /*2698*/ 	.short	0x010a
        /*269a*/ 	.byte	0x04
	.zero		1


	//   ....[83]....
        /*269c*/ 	.word	0x000105d0
        /*26a0*/ 	.word	0x000000ff
        /*26a4*/ 	.word	0x00000000
        /*26a8*/ 	.short	0x0101
        /*26aa*/ 	.byte	0x04
	.zero		1


	//   ....[84]....
        /*26ac*/ 	.word	0x00010a60
        /*26b0*/ 	.word	0x000000ff
        /*26b4*/ 	.word	0x00000000
        /*26b8*/ 	.short	0x0101
        /*26ba*/ 	.byte	0x0a
	.zero		1


	//   ....[85]....
        /*26bc*/ 	.word	0x00010a90
        /*26c0*/ 	.word	0x00000000
        /*26c4*/ 	.word	0x00000000
        /*26c8*/ 	.short	0x0101
        /*26ca*/ 	.byte	0x31
	.zero		1


	//   ....[86]....
        /*26cc*/ 	.word	0x00011270
        /*26d0*/ 	.word	0x000000ff
        /*26d4*/ 	.word	0x00034508
        /*26d8*/ 	.short	0x010a
        /*26da*/ 	.byte	0x06
	.zero		1


	//   ....[87]....
        /*26dc*/ 	.word	0x00011390
        /*26e0*/ 	.word	0x000000ff
        /*26e4*/ 	.word	0x00034400
        /*26e8*/ 	.short	0x010a
        /*26ea*/ 	.byte	0x07
	.zero		1


	//   ....[88]....
        /*26ec*/ 	.word	0x000114b0
        /*26f0*/ 	.word	0x000000ff
        /*26f4*/ 	.word	0x00000000
        /*26f8*/ 	.short	0x0101
        /*26fa*/ 	.byte	0x07
	.zero		1


	//   ....[89]....
        /*26fc*/ 	.word	0x000116a0
        /*2700*/ 	.word	0x000000ff
        /*2704*/ 	.word	0x000344e0
        /*2708*/ 	.short	0x010a
        /*270a*/ 	.byte	0x06
	.zero		1


	//   ....[90]....
        /*270c*/ 	.word	0x00011760
        /*2710*/ 	.word	0x000000ff
        /*2714*/ 	.word	0x000344c0
        /*2718*/ 	.short	0x010b
        /*271a*/ 	.byte	0x06
	.zero		1


	//   ....[91]....
        /*271c*/ 	.word	0x000117c0
        /*2720*/ 	.word	0x000000ff
        /*2724*/ 	.word	0x00000000
        /*2728*/ 	.short	0x0101
        /*272a*/ 	.byte	0x0f
	.zero		1


	//   ....[92]....
        /*272c*/ 	.word	0x000117f0
        /*2730*/ 	.word	0x000000ff
        /*2734*/ 	.word	0x000344e8
        /*2738*/ 	.short	0x010a
        /*273a*/ 	.byte	0x06
	.zero		1


	//   ....[93]....
        /*273c*/ 	.word	0x000118d0
        /*2740*/ 	.word	0x000000ff
        /*2744*/ 	.word	0x000344c8
        /*2748*/ 	.short	0x010b
        /*274a*/ 	.byte	0x06
	.zero		1


	//   ....[94]....
        /*274c*/ 	.word	0x00011930
        /*2750*/ 	.word	0x000000ff
        /*2754*/ 	.word	0x00000000
        /*2758*/ 	.short	0x0101
        /*275a*/ 	.byte	0x07
	.zero		1


	//   ....[95]....
        /*275c*/ 	.word	0x00011960
        /*2760*/ 	.word	0x000000ff
        /*2764*/ 	.word	0x000344f0
        /*2768*/ 	.short	0x010a
        /*276a*/ 	.byte	0x06
	.zero		1


	//   ....[96]....
        /*276c*/ 	.word	0x00011a40
        /*2770*/ 	.word	0x000000ff
        /*2774*/ 	.word	0x000344d0
        /*2778*/ 	.short	0x010b
        /*277a*/ 	.byte	0x06
	.zero		1


	//   ....[97]....
        /*277c*/ 	.word	0x00011aa0
        /*2780*/ 	.word	0x000000ff
        /*2784*/ 	.word	0x00000000
        /*2788*/ 	.short	0x0101
        /*278a*/ 	.byte	0x0e
	.zero		1


	//   ....[98]....
        /*278c*/ 	.word	0x00011ad0
        /*2790*/ 	.word	0x000000ff
        /*2794*/ 	.word	0x000344f8
        /*2798*/ 	.short	0x010a
        /*279a*/ 	.byte	0x06
	.zero		1


	//   ....[99]....
        /*279c*/ 	.word	0x00011bb0
        /*27a0*/ 	.word	0x000000ff
        /*27a4*/ 	.word	0x000344d8
        /*27a8*/ 	.short	0x010b
        /*27aa*/ 	.byte	0x06
	.zero		1


	//   ....[100]....
        /*27ac*/ 	.word	0x00011c20
        /*27b0*/ 	.word	0x000000ff
        /*27b4*/ 	.word	0x00000000
        /*27b8*/ 	.short	0x0101
        /*27ba*/ 	.byte	0x24
	.zero		1


	//   ....[101]....
        /*27bc*/ 	.word	0x00011c60
        /*27c0*/ 	.word	0x000000ff
        /*27c4*/ 	.word	0x000344e0
        /*27c8*/ 	.short	0x010a
        /*27ca*/ 	.byte	0x06
	.zero		1


	//   ....[102]....
        /*27cc*/ 	.word	0x00011d20
        /*27d0*/ 	.word	0x000000ff
        /*27d4*/ 	.word	0x000344c0
        /*27d8*/ 	.short	0x010b
        /*27da*/ 	.byte	0x06
	.zero		1


	//   ....[103]....
        /*27dc*/ 	.word	0x00011d60
        /*27e0*/ 	.word	0x000000ff
        /*27e4*/ 	.word	0x00000000
        /*27e8*/ 	.short	0x0101
        /*27ea*/ 	.byte	0x0f
	.zero		1


	//   ....[104]....
        /*27ec*/ 	.word	0x00011d90
        /*27f0*/ 	.word	0x000000ff
        /*27f4*/ 	.word	0x000344e8
        /*27f8*/ 	.short	0x010a
        /*27fa*/ 	.byte	0x06
	.zero		1


	//   ....[105]....
        /*27fc*/ 	.word	0x00011e60
        /*2800*/ 	.word	0x000000ff
        /*2804*/ 	.word	0x000344c8
        /*2808*/ 	.short	0x010b
        /*280a*/ 	.byte	0x06
	.zero		1


	//   ....[106]....
        /*280c*/ 	.word	0x00011ea0
        /*2810*/ 	.word	0x000000ff
        /*2814*/ 	.word	0x00000000
        /*2818*/ 	.short	0x0101
        /*281a*/ 	.byte	0x07
	.zero		1


	//   ....[107]....
        /*281c*/ 	.word	0x00011ed0
        /*2820*/ 	.word	0x000000ff
        /*2824*/ 	.word	0x000344f0
        /*2828*/ 	.short	0x010a
        /*282a*/ 	.byte	0x06
	.zero		1


	//   ....[108]....
        /*282c*/ 	.word	0x00011fa0
        /*2830*/ 	.word	0x000000ff
        /*2834*/ 	.word	0x000344d0
        /*2838*/ 	.short	0x010b
        /*283a*/ 	.byte	0x06
	.zero		1


	//   ....[109]....
        /*283c*/ 	.word	0x00011fe0
        /*2840*/ 	.word	0x000000ff
        /*2844*/ 	.word	0x00000000
        /*2848*/ 	.short	0x0101
        /*284a*/ 	.byte	0x0e
	.zero		1


	//   ....[110]....
        /*284c*/ 	.word	0x00012010
        /*2850*/ 	.word	0x000000ff
        /*2854*/ 	.word	0x000344f8
        /*2858*/ 	.short	0x010a
        /*285a*/ 	.byte	0x06
	.zero		1


	//   ....[111]....
        /*285c*/ 	.word	0x000120e0
        /*2860*/ 	.word	0x000000ff
        /*2864*/ 	.word	0x000344d8
        /*2868*/ 	.short	0x010b
        /*286a*/ 	.byte	0x06
	.zero		1


	//   ....[112]....
        /*286c*/ 	.word	0x00012120
        /*2870*/ 	.word	0x000000ff
        /*2874*/ 	.word	0x00000000
        /*2878*/ 	.short	0x0101
        /*287a*/ 	.byte	0x24
	.zero		1


	//   ....[113]....
        /*287c*/ 	.word	0x00012160
        /*2880*/ 	.word	0x000000ff
        /*2884*/ 	.word	0x000344e0
        /*2888*/ 	.short	0x010a
        /*288a*/ 	.byte	0x06
	.zero		1


	//   ....[114]....
        /*288c*/ 	.word	0x00012220
        /*2890*/ 	.word	0x000000ff
        /*2894*/ 	.word	0x000344c0
        /*2898*/ 	.short	0x010b
        /*289a*/ 	.byte	0x06
	.zero		1


	//   ....[115]....
        /*289c*/ 	.word	0x00012260
        /*28a0*/ 	.word	0x000000ff
        /*28a4*/ 	.word	0x00000000
        /*28a8*/ 	.short	0x0101
        /*28aa*/ 	.byte	0x0f
	.zero		1


	//   ....[116]....
        /*28ac*/ 	.word	0x00012290
        /*28b0*/ 	.word	0x000000ff
        /*28b4*/ 	.word	0x000344e8
        /*28b8*/ 	.short	0x010a
        /*28ba*/ 	.byte	0x06
	.zero		1


	//   ....[117]....
        /*28bc*/ 	.word	0x00012360
        /*28c0*/ 	.word	0x000000ff
        /*28c4*/ 	.word	0x000344c8
        /*28c8*/ 	.short	0x010b
        /*28ca*/ 	.byte	0x06
	.zero		1


	//   ....[118]....
        /*28cc*/ 	.word	0x000123a0
        /*28d0*/ 	.word	0x000000ff
        /*28d4*/ 	.word	0x00000000
        /*28d8*/ 	.short	0x0101
        /*28da*/ 	.byte	0x07
	.zero		1


	//   ....[119]....
        /*28dc*/ 	.word	0x000123d0
        /*28e0*/ 	.word	0x000000ff
        /*28e4*/ 	.word	0x000344f0
        /*28e8*/ 	.short	0x010a
        /*28ea*/ 	.byte	0x06
	.zero		1


	//   ....[120]....
        /*28ec*/ 	.word	0x000124a0
        /*28f0*/ 	.word	0x000000ff
        /*28f4*/ 	.word	0x000344d0
        /*28f8*/ 	.short	0x010b
        /*28fa*/ 	.byte	0x06
	.zero		1


	//   ....[121]....
        /*28fc*/ 	.word	0x000124e0
        /*2900*/ 	.word	0x000000ff
        /*2904*/ 	.word	0x00000000
        /*2908*/ 	.short	0x0101
        /*290a*/ 	.byte	0x0e
	.zero		1


	//   ....[122]....
        /*290c*/ 	.word	0x00012510
        /*2910*/ 	.word	0x000000ff
        /*2914*/ 	.word	0x000344f8
        /*2918*/ 	.short	0x010a
        /*291a*/ 	.byte	0x06
	.zero		1


	//   ....[123]....
        /*291c*/ 	.word	0x000125e0
        /*2920*/ 	.word	0x000000ff
        /*2924*/ 	.word	0x000344d8
        /*2928*/ 	.short	0x010b
        /*292a*/ 	.byte	0x06
	.zero		1


	//   ....[124]....
        /*292c*/ 	.word	0x00012620
        /*2930*/ 	.word	0x000000ff
        /*2934*/ 	.word	0x00000000
        /*2938*/ 	.short	0x0101
        /*293a*/ 	.byte	0x24
	.zero		1


	//   ....[125]....
        /*293c*/ 	.word	0x00012660
        /*2940*/ 	.word	0x000000ff
        /*2944*/ 	.word	0x000344e0
        /*2948*/ 	.short	0x010a
        /*294a*/ 	.byte	0x06
	.zero		1


	//   ....[126]....
        /*294c*/ 	.word	0x00012720
        /*2950*/ 	.word	0x000000ff
        /*2954*/ 	.word	0x000344c0
        /*2958*/ 	.short	0x010b
        /*295a*/ 	.byte	0x06
	.zero		1


	//   ....[127]....
        /*295c*/ 	.word	0x00012760
        /*2960*/ 	.word	0x000000ff
        /*2964*/ 	.word	0x00000000
        /*2968*/ 	.short	0x0101
        /*296a*/ 	.byte	0x0f
	.zero		1


	//   ....[128]....
        /*296c*/ 	.word	0x00012790
        /*2970*/ 	.word	0x000000ff
        /*2974*/ 	.word	0x000344e8
        /*2978*/ 	.short	0x010a
        /*297a*/ 	.byte	0x06
	.zero		1


	//   ....[129]....
        /*297c*/ 	.word	0x00012870
        /*2980*/ 	.word	0x000000ff
        /*2984*/ 	.word	0x000344c8
        /*2988*/ 	.short	0x010b
        /*298a*/ 	.byte	0x06
	.zero		1


	//   ....[130]....
        /*298c*/ 	.word	0x000128b0
        /*2990*/ 	.word	0x000000ff
        /*2994*/ 	.word	0x00000000
        /*2998*/ 	.short	0x0101
        /*299a*/ 	.byte	0x07
	.zero		1


	//   ....[131]....
        /*299c*/ 	.word	0x000128e0
        /*29a0*/ 	.word	0x000000ff
        /*29a4*/ 	.word	0x000344f0
        /*29a8*/ 	.short	0x010a
        /*29aa*/ 	.byte	0x06
	.zero		1


	//   ....[132]....
        /*29ac*/ 	.word	0x000129c0
        /*29b0*/ 	.word	0x000000ff
        /*29b4*/ 	.word	0x000344d0
        /*29b8*/ 	.short	0x010b
        /*29ba*/ 	.byte	0x06
	.zero		1


	//   ....[133]....
        /*29bc*/ 	.word	0x00012a00
        /*29c0*/ 	.word	0x000000ff
        /*29c4*/ 	.word	0x00000000
        /*29c8*/ 	.short	0x0101
        /*29ca*/ 	.byte	0x0e
	.zero		1


	//   ....[134]....
        /*29cc*/ 	.word	0x00012a30
        /*29d0*/ 	.word	0x000000ff
        /*29d4*/ 	.word	0x000344f8
        /*29d8*/ 	.short	0x010a
        /*29da*/ 	.byte	0x06
	.zero		1


	//   ....[135]....
        /*29dc*/ 	.word	0x00012b10
        /*29e0*/ 	.word	0x000000ff
        /*29e4*/ 	.word	0x000344d8
        /*29e8*/ 	.short	0x010b
        /*29ea*/ 	.byte	0x06
	.zero		1


	//   ....[136]....
        /*29ec*/ 	.word	0x00012b60
        /*29f0*/ 	.word	0x000000ff
        /*29f4*/ 	.word	0x00000000
        /*29f8*/ 	.short	0x0101
        /*29fa*/ 	.byte	0x24
	.zero		1


	//   ....[137]....
        /*29fc*/ 	.word	0x000130b0
        /*2a00*/ 	.word	0x000000ff
        /*2a04*/ 	.word	0x000344e0
        /*2a08*/ 	.short	0x010a
        /*2a0a*/ 	.byte	0x06
	.zero		1


	//   ....[138]....
        /*2a0c*/ 	.word	0x000130f0
        /*2a10*/ 	.word	0x000000ff
        /*2a14*/ 	.word	0x000344e8
        /*2a18*/ 	.short	0x010a
        /*2a1a*/ 	.byte	0x06
	.zero		1


	//   ....[139]....
        /*2a1c*/ 	.word	0x00013130
        /*2a20*/ 	.word	0x000000ff
        /*2a24*/ 	.word	0x000344f0
        /*2a28*/ 	.short	0x010a
        /*2a2a*/ 	.byte	0x06
	.zero		1


	//   ....[140]....
        /*2a2c*/ 	.word	0x000131a0
        /*2a30*/ 	.word	0x00000003
        /*2a34*/ 	.word	0x000344f8
        /*2a38*/ 	.short	0x010a
        /*2a3a*/ 	.byte	0x3f
	.zero		1


	//   ....[141]....
        /*2a3c*/ 	.word	0x00013e60
        /*2a40*/ 	.word	0x00000008
        /*2a44*/ 	.word	0x000344a0
        /*2a48*/ 	.short	0x010a
        /*2a4a*/ 	.byte	0x3f
	.zero		1


	//   ....[142]....
        /*2a4c*/ 	.word	0x000140e0
        /*2a50*/ 	.word	0x000000ff
        /*2a54*/ 	.word	0x00034508
        /*2a58*/ 	.short	0x0101
        /*2a5a*/ 	.byte	0x10
	.zero		1


	//   ....[143]....
        /*2a5c*/ 	.word	0x000141e0
        /*2a60*/ 	.word	0x00000003
        /*2a64*/ 	.word	0x00034400
        /*2a68*/ 	.short	0x010a
        /*2a6a*/ 	.byte	0x3f
	.zero		1


	//   ....[144]....
        /*2a6c*/ 	.word	0x00014320
        /*2a70*/ 	.word	0x00000002
        /*2a74*/ 	.word	0x00000000
        /*2a78*/ 	.short	0x0101
        /*2a7a*/ 	.byte	0x3f
	.zero		1


	//   ....[145]....
        /*2a7c*/ 	.word	0x00014b00
        /*2a80*/ 	.word	0x00000007
        /*2a84*/ 	.word	0x00000000
        /*2a88*/ 	.short	0x010a
        /*2a8a*/ 	.byte	0x3f
	.zero		1


	//   ....[146]....
        /*2a8c*/ 	.word	0x00014b80
        /*2a90*/ 	.word	0x00000009
        /*2a94*/ 	.word	0x00000000
        /*2a98*/ 	.short	0x010a
        /*2a9a*/ 	.byte	0x3f
	.zero		1


	//   ....[147]....
        /*2a9c*/ 	.word	0x00014c10
        /*2aa0*/ 	.word	0x00000006
        /*2aa4*/ 	.word	0x00000000
        /*2aa8*/ 	.short	0x010a
        /*2aaa*/ 	.byte	0x3f
	.zero		1


	//   ....[148]....
        /*2aac*/ 	.word	0x00014ca0
        /*2ab0*/ 	.word	0x00000003
        /*2ab4*/ 	.word	0x00000000
        /*2ab8*/ 	.short	0x010a
        /*2aba*/ 	.byte	0x3f
	.zero		1


	//   ....[149]....
        /*2abc*/ 	.word	0x00016920
        /*2ac0*/ 	.word	0x0000000c
        /*2ac4*/ 	.word	0x00034440
        /*2ac8*/ 	.short	0x010a
        /*2aca*/ 	.byte	0x3f
	.zero		1


	//   ....[150]....
        /*2acc*/ 	.word	0x00016a40
        /*2ad0*/ 	.word	0x0000000c
        /*2ad4*/ 	.word	0x00034400
        /*2ad8*/ 	.short	0x0101
        /*2ada*/ 	.byte	0x3f
	.zero		1


	//   ....[151]....
        /*2adc*/ 	.word	0x00016b10
        /*2ae0*/ 	.word	0x00000003
        /*2ae4*/ 	.word	0x00034440
        /*2ae8*/ 	.short	0x010a
        /*2aea*/ 	.byte	0x3f
	.zero		1


	//   ....[152]....
        /*2aec*/ 	.word	0x00016bc0
        /*2af0*/ 	.word	0x00000003
        /*2af4*/ 	.word	0x00034440
        /*2af8*/ 	.short	0x010a
        /*2afa*/ 	.byte	0x3f
	.zero		1


	//   ....[153]....
        /*2afc*/ 	.word	0x00016c70
        /*2b00*/ 	.word	0x00000003
        /*2b04*/ 	.word	0x00034440
        /*2b08*/ 	.short	0x010a
        /*2b0a*/ 	.byte	0x3f
	.zero		1


	//   ....[154]....
        /*2b0c*/ 	.word	0x00016d20
        /*2b10*/ 	.word	0x00000003
        /*2b14*/ 	.word	0x00034440
        /*2b18*/ 	.short	0x010a
        /*2b1a*/ 	.byte	0x3f
	.zero		1


	//   ....[155]....
        /*2b1c*/ 	.word	0x00016dd0
        /*2b20*/ 	.word	0x00000003
        /*2b24*/ 	.word	0x00034440
        /*2b28*/ 	.short	0x010a
        /*2b2a*/ 	.byte	0x3f
	.zero		1


	//   ....[156]....
        /*2b2c*/ 	.word	0x00016e80
        /*2b30*/ 	.word	0x00000003
        /*2b34*/ 	.word	0x00034440
        /*2b38*/ 	.short	0x010a
        /*2b3a*/ 	.byte	0x3f
	.zero		1


	//   ....[157]....
        /*2b3c*/ 	.word	0x00016f30
        /*2b40*/ 	.word	0x00000003
        /*2b44*/ 	.word	0x00034440
        /*2b48*/ 	.short	0x010a
        /*2b4a*/ 	.byte	0x3f
	.zero		1


	//   ....[158]....
        /*2b4c*/ 	.word	0x00016fe0
        /*2b50*/ 	.word	0x00000003
        /*2b54*/ 	.word	0x00034440
        /*2b58*/ 	.short	0x010a
        /*2b5a*/ 	.byte	0x3f
	.zero		1


	//   ....[159]....
        /*2b5c*/ 	.word	0x00017040
        /*2b60*/ 	.word	0x0000000c
        /*2b64*/ 	.word	0x00034400
        /*2b68*/ 	.short	0x010a
        /*2b6a*/ 	.byte	0x3f
	.zero		1


	//   ....[160]....
        /*2b6c*/ 	.word	0x000170b0
        /*2b70*/ 	.word	0x00000000
        /*2b74*/ 	.word	0x00000000
        /*2b78*/ 	.short	0x010a
        /*2b7a*/ 	.byte	0x3f
	.zero		1


	//   ....[161]....
        /*2b7c*/ 	.word	0x00017110
        /*2b80*/ 	.word	0x00000003
        /*2b84*/ 	.word	0x00034480
        /*2b88*/ 	.short	0x010a
        /*2b8a*/ 	.byte	0x3f
	.zero		1


	//   ....[162]....
        /*2b8c*/ 	.word	0x00017170
        /*2b90*/ 	.word	0x00000007
        /*2b94*/ 	.word	0x00034480
        /*2b98*/ 	.short	0x010a
        /*2b9a*/ 	.byte	0x3f
	.zero		1


	//   ....[163]....
        /*2b9c*/ 	.word	0x000171e0
        /*2ba0*/ 	.word	0x00000002
        /*2ba4*/ 	.word	0x00000010
        /*2ba8*/ 	.short	0x010a
        /*2baa*/ 	.byte	0x3f
	.zero		1


	//   ....[164]....
        /*2bac*/ 	.word	0x000172a0
        /*2bb0*/ 	.word	0x00000003
        /*2bb4*/ 	.word	0x000344c0
        /*2bb8*/ 	.short	0x010a
        /*2bba*/ 	.byte	0x3f
	.zero		1


	//   ....[165]....
        /*2bbc*/ 	.word	0x00017300
        /*2bc0*/ 	.word	0x0000000c
        /*2bc4*/ 	.word	0x000344c8
        /*2bc8*/ 	.short	0x010a
        /*2bca*/ 	.byte	0x3f
	.zero		1


	//   ....[166]....
        /*2bcc*/ 	.word	0x00017360
        /*2bd0*/ 	.word	0x0000000c
        /*2bd4*/ 	.word	0x000344d0
        /*2bd8*/ 	.short	0x010a
        /*2bda*/ 	.byte	0x3f
	.zero		1


	//   ....[167]....
        /*2bdc*/ 	.word	0x000173c0
        /*2be0*/ 	.word	0x0000000d
        /*2be4*/ 	.word	0x000344d8
        /*2be8*/ 	.short	0x010a
        /*2bea*/ 	.byte	0x3f
	.zero		1


	//   ....[168]....
        /*2bec*/ 	.word	0x00017420
        /*2bf0*/ 	.word	0x0000000d
        /*2bf4*/ 	.word	0x000344c0
        /*2bf8*/ 	.short	0x010a
        /*2bfa*/ 	.byte	0x3f
	.zero		1


	//   ....[169]....
        /*2bfc*/ 	.word	0x00017480
        /*2c00*/ 	.word	0x0000000d
        /*2c04*/ 	.word	0x000344c8
        /*2c08*/ 	.short	0x010a
        /*2c0a*/ 	.byte	0x3f
	.zero		1


	//   ....[170]....
        /*2c0c*/ 	.word	0x000174e0
        /*2c10*/ 	.word	0x0000000d
        /*2c14*/ 	.word	0x000344d0
        /*2c18*/ 	.short	0x010a
        /*2c1a*/ 	.byte	0x3f
	.zero		1


	//   ....[171]....
        /*2c1c*/ 	.word	0x00017540
        /*2c20*/ 	.word	0x0000000d
        /*2c24*/ 	.word	0x000344d8
        /*2c28*/ 	.short	0x010a
        /*2c2a*/ 	.byte	0x3f
	.zero		1


	//   ....[172]....
        /*2c2c*/ 	.word	0x000175a0
        /*2c30*/ 	.word	0x0000000d
        /*2c34*/ 	.word	0x000344c0
        /*2c38*/ 	.short	0x010a
        /*2c3a*/ 	.byte	0x3f
	.zero		1


	//   ....[173]....
        /*2c3c*/ 	.word	0x00017600
        /*2c40*/ 	.word	0x0000000d
        /*2c44*/ 	.word	0x000344c8
        /*2c48*/ 	.short	0x010a
        /*2c4a*/ 	.byte	0x3f
	.zero		1


	//   ....[174]....
        /*2c4c*/ 	.word	0x00017660
        /*2c50*/ 	.word	0x0000000d
        /*2c54*/ 	.word	0x000344d0
        /*2c58*/ 	.short	0x010a
        /*2c5a*/ 	.byte	0x3f
	.zero		1


	//   ....[175]....
        /*2c5c*/ 	.word	0x000176c0
        /*2c60*/ 	.word	0x0000000d
        /*2c64*/ 	.word	0x000344d8
        /*2c68*/ 	.short	0x010a
        /*2c6a*/ 	.byte	0x3f
	.zero		1


	//   ....[176]....
        /*2c6c*/ 	.word	0x00017720
        /*2c70*/ 	.word	0x0000000d
        /*2c74*/ 	.word	0x000344c0
        /*2c78*/ 	.short	0x010a
        /*2c7a*/ 	.byte	0x3f
	.zero		1


	//   ....[177]....
        /*2c7c*/ 	.word	0x00017780
        /*2c80*/ 	.word	0x0000000d
        /*2c84*/ 	.word	0x000344c8
        /*2c88*/ 	.short	0x010a
        /*2c8a*/ 	.byte	0x3f
	.zero		1


	//   ....[178]....
        /*2c8c*/ 	.word	0x000177e0
        /*2c90*/ 	.word	0x0000000d
        /*2c94*/ 	.word	0x000344d0
        /*2c98*/ 	.short	0x010a
        /*2c9a*/ 	.byte	0x3f
	.zero		1


	//   ....[179]....
        /*2c9c*/ 	.word	0x00017840
        /*2ca0*/ 	.word	0x0000000d
        /*2ca4*/ 	.word	0x000344d8
        /*2ca8*/ 	.short	0x010a
        /*2caa*/ 	.byte	0x3f
	.zero		1


	//   ....[180]....
        /*2cac*/ 	.word	0x000178a0
        /*2cb0*/ 	.word	0x00000003
        /*2cb4*/ 	.word	0x00034400
        /*2cb8*/ 	.short	0x010a
        /*2cba*/ 	.byte	0x3f
	.zero		1


	//   ....[181]....
        /*2cbc*/ 	.word	0x00017900
        /*2cc0*/ 	.word	0x00000003
        /*2cc4*/ 	.word	0x00034400
        /*2cc8*/ 	.short	0x010a
        /*2cca*/ 	.byte	0x3f
	.zero		1


	//   ....[182]....
        /*2ccc*/ 	.word	0x00017960
        /*2cd0*/ 	.word	0x00000003
        /*2cd4*/ 	.word	0x00034508
        /*2cd8*/ 	.short	0x010a
        /*2cda*/ 	.byte	0x3f
	.zero		1


	//   ....[183]....
        /*2cdc*/ 	.word	0x000179c0
        /*2ce0*/ 	.word	0x00000006
        /*2ce4*/ 	.word	0x00034400
        /*2ce8*/ 	.short	0x010a
        /*2cea*/ 	.byte	0x3f
	.zero		1


	//   ....[184]....
        /*2cec*/ 	.word	0x00017a20
        /*2cf0*/ 	.word	0x00000003
        /*2cf4*/ 	.word	0x000344e0
        /*2cf8*/ 	.short	0x010a
        /*2cfa*/ 	.byte	0x3f
	.zero		1


	//   ....[185]....
        /*2cfc*/ 	.word	0x00017a80
        /*2d00*/ 	.word	0x00000003
        /*2d04*/ 	.word	0x000344e8
        /*2d08*/ 	.short	0x010a
        /*2d0a*/ 	.byte	0x3f
	.zero		1


	//   ....[186]....
        /*2d0c*/ 	.word	0x00017ae0
        /*2d10*/ 	.word	0x00000003
        /*2d14*/ 	.word	0x000344f0
        /*2d18*/ 	.short	0x010a
        /*2d1a*/ 	.byte	0x3f
	.zero		1


	//   ....[187]....
        /*2d1c*/ 	.word	0x00017b40
        /*2d20*/ 	.word	0x00000003
        /*2d24*/ 	.word	0x000344f8
        /*2d28*/ 	.short	0x010a
        /*2d2a*/ 	.byte	0x3f
	.zero		1


	//   ....[188]....
        /*2d2c*/ 	.word	0x00017ba0
        /*2d30*/ 	.word	0x00000003
        /*2d34*/ 	.word	0x000344e0
        /*2d38*/ 	.short	0x010a
        /*2d3a*/ 	.byte	0x3f
	.zero		1


	//   ....[189]....
        /*2d3c*/ 	.word	0x00017c00
        /*2d40*/ 	.word	0x00000003
        /*2d44*/ 	.word	0x000344e8
        /*2d48*/ 	.short	0x010a
        /*2d4a*/ 	.byte	0x3f
	.zero		1


	//   ....[190]....
        /*2d4c*/ 	.word	0x00017c60
        /*2d50*/ 	.word	0x00000003
        /*2d54*/ 	.word	0x000344f0
        /*2d58*/ 	.short	0x010a
        /*2d5a*/ 	.byte	0x3f
	.zero		1


	//   ....[191]....
        /*2d5c*/ 	.word	0x00017cc0
        /*2d60*/ 	.word	0x00000003
        /*2d64*/ 	.word	0x000344f8
        /*2d68*/ 	.short	0x010a
        /*2d6a*/ 	.byte	0x3f
	.zero		1


	//   ....[192]....
        /*2d6c*/ 	.word	0x00017d20
        /*2d70*/ 	.word	0x00000003
        /*2d74*/ 	.word	0x000344e0
        /*2d78*/ 	.short	0x010a
        /*2d7a*/ 	.byte	0x3f
	.zero		1


	//   ....[193]....
        /*2d7c*/ 	.word	0x00017d80
        /*2d80*/ 	.word	0x00000003
        /*2d84*/ 	.word	0x000344e8
        /*2d88*/ 	.short	0x010a
        /*2d8a*/ 	.byte	0x3f
	.zero		1


	//   ....[194]....
        /*2d8c*/ 	.word	0x00017de0
        /*2d90*/ 	.word	0x00000003
        /*2d94*/ 	.word	0x000344f0
        /*2d98*/ 	.short	0x010a
        /*2d9a*/ 	.byte	0x3f
	.zero		1


	//   ....[195]....
        /*2d9c*/ 	.word	0x00017e40
        /*2da0*/ 	.word	0x00000003
        /*2da4*/ 	.word	0x000344f8
        /*2da8*/ 	.short	0x010a
        /*2daa*/ 	.byte	0x3f
	.zero		1


	//   ....[196]....
        /*2dac*/ 	.word	0x00017ea0
        /*2db0*/ 	.word	0x00000003
        /*2db4*/ 	.word	0x000344e0
        /*2db8*/ 	.short	0x010a
        /*2dba*/ 	.byte	0x3f
	.zero		1


	//   ....[197]....
        /*2dbc*/ 	.word	0x00017f00
        /*2dc0*/ 	.word	0x00000003
        /*2dc4*/ 	.word	0x000344e8
        /*2dc8*/ 	.short	0x010a
        /*2dca*/ 	.byte	0x3f
	.zero		1


	//   ....[198]....
        /*2dcc*/ 	.word	0x00017f60
        /*2dd0*/ 	.word	0x00000003
        /*2dd4*/ 	.word	0x000344f0
        /*2dd8*/ 	.short	0x010a
        /*2dda*/ 	.byte	0x3f
	.zero		1


	//   ....[199]....
        /*2ddc*/ 	.word	0x00017fc0
        /*2de0*/ 	.word	0x00000003
        /*2de4*/ 	.word	0x000344f8
        /*2de8*/ 	.short	0x010a
        /*2dea*/ 	.byte	0x3f
	.zero		1


	//   ....[200]....
        /*2dec*/ 	.word	0x00018020
        /*2df0*/ 	.word	0x00000003
        /*2df4*/ 	.word	0x000344e0
        /*2df8*/ 	.short	0x010a
        /*2dfa*/ 	.byte	0x3f
	.zero		1


	//   ....[201]....
        /*2dfc*/ 	.word	0x00018080
        /*2e00*/ 	.word	0x00000003
        /*2e04*/ 	.word	0x000344e8
        /*2e08*/ 	.short	0x010a
        /*2e0a*/ 	.byte	0x3f
	.zero		1


	//   ....[202]....
        /*2e0c*/ 	.word	0x000180e0
        /*2e10*/ 	.word	0x00000003
        /*2e14*/ 	.word	0x000344f0
        /*2e18*/ 	.short	0x010a
        /*2e1a*/ 	.byte	0x3f
	.zero		1


	//   ....[203]....
        /*2e1c*/ 	.word	0x000181b0
        /*2e20*/ 	.word	0x00000008
        /*2e24*/ 	.word	0x000344a0
        /*2e28*/ 	.short	0x010a
        /*2e2a*/ 	.byte	0x3f
	.zero		1


	//   ....[204]....
        /*2e2c*/ 	.word	0x00018200
        /*2e30*/ 	.word	0x00000003
        /*2e34*/ 	.word	0x00034400
        /*2e38*/ 	.short	0x010a
        /*2e3a*/ 	.byte	0x3f
	.zero		1


	//   ....[205]....
        /*2e3c*/ 	.word	0x00018410
        /*2e40*/ 	.word	0x00000007
        /*2e44*/ 	.word	0x00000000
        /*2e48*/ 	.short	0x010a
        /*2e4a*/ 	.byte	0x3f
	.zero		1


	//   ....[206]....
        /*2e4c*/ 	.word	0x00018460
        /*2e50*/ 	.word	0x00000009
        /*2e54*/ 	.word	0x00000000
        /*2e58*/ 	.short	0x010a
        /*2e5a*/ 	.byte	0x3f
	.zero		1


	//   ....[207]....
        /*2e5c*/ 	.word	0x000184b0
        /*2e60*/ 	.word	0x00000006
        /*2e64*/ 	.word	0x00000000
        /*2e68*/ 	.short	0x010a
        /*2e6a*/ 	.byte	0x3f
	.zero		1


	//   ....[208]....
        /*2e6c*/ 	.word	0x00018500
        /*2e70*/ 	.word	0x0000000c
        /*2e74*/ 	.word	0x00034440
        /*2e78*/ 	.short	0x010a
        /*2e7a*/ 	.byte	0x3f
	.zero		1


	//   ....[209]....
        /*2e7c*/ 	.word	0x00018550
        /*2e80*/ 	.word	0x00000003
        /*2e84*/ 	.word	0x00034440
        /*2e88*/ 	.short	0x010a
        /*2e8a*/ 	.byte	0x3f
	.zero		1


	//   ....[210]....
        /*2e8c*/ 	.word	0x000185a0
        /*2e90*/ 	.word	0x00000003
        /*2e94*/ 	.word	0x00034440
        /*2e98*/ 	.short	0x010a
        /*2e9a*/ 	.byte	0x3f
	.zero		1


	//   ....[211]....
        /*2e9c*/ 	.word	0x000185f0
        /*2ea0*/ 	.word	0x00000003
        /*2ea4*/ 	.word	0x00034440
        /*2ea8*/ 	.short	0x010a
        /*2eaa*/ 	.byte	0x3f
	.zero		1


	//   ....[212]....
        /*2eac*/ 	.word	0x00018640
        /*2eb0*/ 	.word	0x00000003
        /*2eb4*/ 	.word	0x00034440
        /*2eb8*/ 	.short	0x010a
        /*2eba*/ 	.byte	0x3f
	.zero		1


	//   ....[213]....
        /*2ebc*/ 	.word	0x00018690
        /*2ec0*/ 	.word	0x00000003
        /*2ec4*/ 	.word	0x00034440
        /*2ec8*/ 	.short	0x010a
        /*2eca*/ 	.byte	0x3f
	.zero		1


	//   ....[214]....
        /*2ecc*/ 	.word	0x000186e0
        /*2ed0*/ 	.word	0x00000003
        /*2ed4*/ 	.word	0x00034440
        /*2ed8*/ 	.short	0x010a
        /*2eda*/ 	.byte	0x3f
	.zero		1


	//   ....[215]....
        /*2edc*/ 	.word	0x00018730
        /*2ee0*/ 	.word	0x00000003
        /*2ee4*/ 	.word	0x00034440
        /*2ee8*/ 	.short	0x010a
        /*2eea*/ 	.byte	0x3f
	.zero		1


	//----- nvinfo : EIATTR_NUM_MBARRIERS
	.align		4
.L_39:
        /*2eec*/ 	.byte	0x03, 0x38
        /*2eee*/ 	.short	0x0026


	//----- nvinfo : EIATTR_EXIT_INSTR_OFFSETS
	.align		4
        /*2ef0*/ 	.byte	0x04, 0x1c
        /*2ef2*/ 	.short	(.L_41 - .L_40)


	//   ....[0]....
.L_40:
        /*2ef4*/ 	.word	0x00002c10


	//   ....[1]....
        /*2ef8*/ 	.word	0x00002e40


	//   ....[2]....
        /*2efc*/ 	.word	0x00002fa0


	//   ....[3]....
        /*2f00*/ 	.word	0x00010ab0


	//   ....[4]....
        /*2f04*/ 	.word	0x00010b50


	//   ....[5]....
        /*2f08*/ 	.word	0x000131f0


	//   ....[6]....
        /*2f0c*/ 	.word	0x00014cf0


	//   ....[7]....
        /*2f10*/ 	.word	0x00017010


	//----- nvinfo : EIATTR_MAX_THREADS
	.align		4
.L_41:
        /*2f14*/ 	.byte	0x04, 0x05
        /*2f16*/ 	.short	(.L_43 - .L_42)
.L_42:
        /*2f18*/ 	.word	0x00000180
        /*2f1c*/ 	.word	0x00000001
        /*2f20*/ 	.word	0x00000001


	//----- nvinfo : EIATTR_CRS_STACK_SIZE
	.align		4
.L_43:
        /*2f24*/ 	.byte	0x04, 0x1e
        /*2f26*/ 	.short	(.L_45 - .L_44)
.L_44:
        /*2f28*/ 	.word	0x00000000


	//----- nvinfo : EIATTR_CBANK_PARAM_SIZE
	.align		4
.L_45:
        /*2f2c*/ 	.byte	0x03, 0x19
        /*2f2e*/ 	.short	0x0770


	//----- nvinfo : EIATTR_PARAM_CBANK
	.align		4
        /*2f30*/ 	.byte	0x04, 0x0a
        /*2f32*/ 	.short	(.L_47 - .L_46)
	.align		4
.L_46:
        /*2f34*/ 	.word	index@(.nv.constant0._ZN7cutlass13device_kernelINS_4gemm6kernel13GemmUniversalINS1_17GroupProblemShapeIN4cute5tupleIJiiiEEEEENS1_10collective13CollectiveMmaINS1_39MainloopSm90ArrayTmaGmmaWarpSpecializedILi4ENS6_IJNS5_1CILi1EEESD_SD_EEENS1_52KernelPtrArrayTmaWarpSpecializedPingpongFP8FastAccumEEENS6_IJNSC_ILi256EEENSC_ILi128EEESI_EEENS_12float_e4m3_tEPNS6_IJlSD_NSC_ILi0EEEEEESK_SN_NS5_8TiledMMAINS5_8MMA_AtomIJNS5_4SM904GMMA31MMA_64x128x32_F32E4M3E4M3_SS_TNILNSR_7ScaleInE1ELST_1EEEEEENS5_6LayoutISE_NS6_IJSL_SL_SL_EEEEENS6_IJNS5_10UnderscoreESZ_SZ_EEEEENS5_13SM90_TMA_LOADENS5_14ComposedLayoutINS5_7SwizzleILi3ELi4ELi3EEENS5_18smem_ptr_flag_bitsILi8EEENSW_INS6_IJNSC_ILi8EEESI_EEENS6_IJSI_SD_EEEEEEEvNS5_8identityES12_S1C_vS1D_EENS_8epilogue10collective18CollectiveEpilogueINS1F_30Sm90PtrArrayTmaWarpSpecializedILi4ELi2ELi16ELb1ELb0ELi2EEEJSJ_NS6_IJNSC_ILi64EEENSC_ILi32EEEEEENS_6half_tEPNS6_IJSD_lSL_EEES1N_S1P_NS1F_6fusion15FusionCallbacksIS1J_NS1Q_17LinearCombinationIS1N_fS1N_fLNS_15FloatRoundStyleE2EEESJ_S1M_JEEES12_NS13_IS15_NS16_ILi16EEENSW_INS6_IJS1K_S18_EEENS6_IJSD_S1K_EEEEEEENS5_17SM75_U16x8_LDSM_TENS5_14SM90_TMA_STOREES20_NS5_17SM90_U16x8_STSM_TENS5_9Copy_AtomIJNS5_17SM90_U32x4_STSM_NES1N_EEEvEEEvvEEEEvNT_6ParamsE)
        /*2f38*/ 	.short	0x0210
        /*2f3a*/ 	.short	0x0770


	//----- nvinfo : EIATTR_SW_WAR
	.align		4
.L_47:
        /*2f3c*/ 	.byte	0x04, 0x36
        /*2f3e*/ 	.short	(.L_49 - .L_48)
.L_48:
        /*2f40*/ 	.word	0x00000008
.L_49:


//--------------------- .nv.callgraph             --------------------------
	.section	.nv.callgraph,"",@"SHT_CUDA_CALLGRAPH"
	.align	4
	.sectionentsize	8
	.align		4
        /*0000*/ 	.word	0x00000000
	.align		4
        /*0004*/ 	.word	0xffffffff
	.align		4
        /*0008*/ 	.word	index@(_ZN7cutlass13device_kernelINS_4gemm6kernel13GemmUniversalINS1_17GroupProblemShapeIN4cute5tupleIJiiiEEEEENS1_10collective13CollectiveMmaINS1_39MainloopSm90ArrayTmaGmmaWarpSpecializedILi4ENS6_IJNS5_1CILi1EEESD_SD_EEENS1_52KernelPtrArrayTmaWarpSpecializedPingpongFP8FastAccumEEENS6_IJNSC_ILi256EEENSC_ILi128EEESI_EEENS_12float_e4m3_tEPNS6_IJlSD_NSC_ILi0EEEEEESK_SN_NS5_8TiledMMAINS5_8MMA_AtomIJNS5_4SM904GMMA31MMA_64x128x32_F32E4M3E4M3_SS_TNILNSR_7ScaleInE1ELST_1EEEEEENS5_6LayoutISE_NS6_IJSL_SL_SL_EEEEENS6_IJNS5_10UnderscoreESZ_SZ_EEEEENS5_13SM90_TMA_LOADENS5_14ComposedLayoutINS5_7SwizzleILi3ELi4ELi3EEENS5_18smem_ptr_flag_bitsILi8EEENSW_INS6_IJNSC_ILi8EEESI_EEENS6_IJSI_SD_EEEEEEEvNS5_8identityES12_S1C_vS1D_EENS_8epilogue10collective18CollectiveEpilogueINS1F_30Sm90PtrArrayTmaWarpSpecializedILi4ELi2ELi16ELb1ELb0ELi2EEEJSJ_NS6_IJNSC_ILi64EEENSC_ILi32EEEEEENS_6half_tEPNS6_IJSD_lSL_EEES1N_S1P_NS1F_6fusion15FusionCallbacksIS1J_NS1Q_17LinearCombinationIS1N_fS1N_fLNS_15FloatRoundStyleE2EEESJ_S1M_JEEES12_NS13_IS15_NS16_ILi16EEENSW_INS6_IJS1K_S18_EEENS6_IJSD_S1K_EEEEEEENS5_17SM75_U16x8_LDSM_TENS5_14SM90_TMA_STOREES20_NS5_17SM90_U16x8_STSM_TENS5_9Copy_AtomIJNS5_17SM90_U32x4_STSM_NES1N_EEEvEEEvvEEEEvNT_6ParamsE)
	.align		4
        /*000c*/ 	.word	index@(__assertfail)
	.align		4
        /*0010*/ 	.word	0x00000000
	.align		4
        /*0014*/ 	.word	0xfffffffe
	.align		4
        /*0018*/ 	.word	0x00000000
	.align		4
        /*001c*/ 	.word	0xfffffffd
	.align		4
        /*0020*/ 	.word	0x00000000
	.align		4
        /*0024*/ 	.word	0xfffffffc


//--------------------- .nv.constant4             --------------------------
	.section	.nv.constant4,"a",@progbits
	.align	8
	.align		8
.nv.constant4:
        /*0000*/ 	.dword	__assertfail
	.align		8
        /*0008*/ 	.dword	__unnamed_1
	.align		8
        /*0010*/ 	.dword	_ZN39_INTERNAL_9b6bf4ce_4_k_cu_0bc3e482_28054cuda3std3__45__cpo5beginE
	.align		8
        /*0018*/ 	.dword	_ZN39_INTERNAL_9b6bf4ce_4_k_cu_0bc3e482_28054cuda3std3__45__cpo3endE
	.align		8
        /*0020*/ 	.dword	_ZN39_INTERNAL_9b6bf4ce_4_k_cu_0bc3e482_28054cuda3std3__45__cpo6cbeginE
	.align		8
        /*0028*/ 	.dword	_ZN39_INTERNAL_9b6bf4ce_4_k_cu_0bc3e482_28054cuda3std3__45__cpo4cendE
	.align		8
        /*0030*/ 	.dword	_ZN39_INTERNAL_9b6bf4ce_4_k_cu_0bc3e482_28054cuda3std3__441_GLOBAL__N__9b6bf4ce_4_k_cu_0bc3e482_28056ignoreE
	.align		8
        /*0038*/ 	.dword	_ZN39_INTERNAL_9b6bf4ce_4_k_cu_0bc3e482_28054cuda3std3__419piecewise_constructE
	.align		8
        /*0040*/ 	.dword	_ZN39_INTERNAL_9b6bf4ce_4_k_cu_0bc3e482_28054cuda3std3__48in_placeE
	.align		8
        /*0048*/ 	.dword	_ZN39_INTERNAL_9b6bf4ce_4_k_cu_0bc3e482_28054cuda3std6ranges3__45__cpo4swapE
	.align		8
        /*0050*/ 	.dword	_ZN39_INTERNAL_9b6bf4ce_4_k_cu_0bc3e482_28054cuda3std6ranges3__45__cpo9iter_moveE
	.align		8
        /*0058*/ 	.dword	_ZN39_INTERNAL_9b6bf4ce_4_k_cu_0bc3e482_28054cute7productE
	.align		8
        /*0060*/ 	.dword	_ZN39_INTERNAL_9b6bf4ce_4_k_cu_0bc3e482_28054cute1_E
	.align		8
        /*0068*/ 	.dword	$str$24
	.align		8
        /*0070*/ 	.dword	$str$25


//--------------------- .text._ZN7cutlass13device_kernelINS_4gemm6kernel13GemmUniversalINS1_17GroupProblemShapeIN4cute5tupleIJiiiEEEEENS1_10collective13CollectiveMmaINS1_39MainloopSm90ArrayTmaGmmaWarpSpecializedILi4ENS6_IJNS5_1CILi1EEESD_SD_EEENS1_52KernelPtrArrayTmaWarpSpecializedPingpongFP8FastAccumEEENS6_IJNSC_ILi256EEENSC_ILi128EEESI_EEENS_12float_e4m3_tEPNS6_IJlSD_NSC_ILi0EEEEEESK_SN_NS5_8TiledMMAINS5_8MMA_AtomIJNS5_4SM904GMMA31MMA_64x128x32_F32E4M3E4M3_SS_TNILNSR_7ScaleInE1ELST_1EEEEEENS5_6LayoutISE_NS6_IJSL_SL_SL_EEEEENS6_IJNS5_10UnderscoreESZ_SZ_EEEEENS5_13SM90_TMA_LOADENS5_14ComposedLayoutINS5_7SwizzleILi3ELi4ELi3EEENS5_18smem_ptr_flag_bitsILi8EEENSW_INS6_IJNSC_ILi8EEESI_EEENS6_IJSI_SD_EEEEEEEvNS5_8identityES12_S1C_vS1D_EENS_8epilogue10collective18CollectiveEpilogueINS1F_30Sm90PtrArrayTmaWarpSpecializedILi4ELi2ELi16ELb1ELb0ELi2EEEJSJ_NS6_IJNSC_ILi64EEENSC_ILi32EEEEEENS_6half_tEPNS6_IJSD_lSL_EEES1N_S1P_NS1F_6fusion15FusionCallbacksIS1J_NS1Q_17LinearCombinationIS1N_fS1N_fLNS_15FloatRoundStyleE2EEESJ_S1M_JEEES12_NS13_IS15_NS16_ILi16EEENSW_INS6_IJS1K_S18_EEENS6_IJSD_S1K_EEEEEEENS5_17SM75_U16x8_LDSM_TENS5_14SM90_TMA_STOREES20_NS5_17SM90_U16x8_STSM_TENS5_9Copy_AtomIJNS5_17SM90_U32x4_STSM_NES1N_EEEvEEEvvEEEEvNT_6ParamsE --------------------------
	.section	.text._ZN7cutlass13device_kernelINS_4gemm6kernel13GemmUniversalINS1_17GroupProblemShapeIN4cute5tupleIJiiiEEEEENS1_10collective13CollectiveMmaINS1_39MainloopSm90ArrayTmaGmmaWarpSpecializedILi4ENS6_IJNS5_1CILi1EEESD_SD_EEENS1_52KernelPtrArrayTmaWarpSpecializedPingpongFP8FastAccumEEENS6_IJNSC_ILi256EEENSC_ILi128EEESI_EEENS_12float_e4m3_tEPNS6_IJlSD_NSC_ILi0EEEEEESK_SN_NS5_8TiledMMAINS5_8MMA_AtomIJNS5_4SM904GMMA31MMA_64x128x32_F32E4M3E4M3_SS_TNILNSR_7ScaleInE1ELST_1EEEEEENS5_6LayoutISE_NS6_IJSL_SL_SL_EEEEENS6_IJNS5_10UnderscoreESZ_SZ_EEEEENS5_13SM90_TMA_LOADENS5_14ComposedLayoutINS5_7SwizzleILi3ELi4ELi3EEENS5_18smem_ptr_flag_bitsILi8EEENSW_INS6_IJNSC_ILi8EEESI_EEENS6_IJSI_SD_EEEEEEEvNS5_8identityES12_S1C_vS1D_EENS_8epilogue10collective18CollectiveEpilogueINS1F_30Sm90PtrArrayTmaWarpSpecializedILi4ELi2ELi16ELb1ELb0ELi2EEEJSJ_NS6_IJNSC_ILi64EEENSC_ILi32EEEEEENS_6half_tEPNS6_IJSD_lSL_EEES1N_S1P_NS1F_6fusion15FusionCallbacksIS1J_NS1Q_17LinearCombinationIS1N_fS1N_fLNS_15FloatRoundStyleE2EEESJ_S1M_JEEES12_NS13_IS15_NS16_ILi16EEENSW_INS6_IJS1K_S18_EEENS6_IJSD_S1K_EEEEEEENS5_17SM75_U16x8_LDSM_TENS5_14SM90_TMA_STOREES20_NS5_17SM90_U16x8_STSM_TENS5_9Copy_AtomIJNS5_17SM90_U32x4_STSM_NES1N_EEEvEEEvvEEEEvNT_6ParamsE,"ax",@progbits
	.align	128
.text._ZN7cutlass13device_kernelINS_4gemm6kernel13GemmUniversalINS1_17GroupProblemShapeIN4cute5tupleIJiiiEEEEENS1_10collective13CollectiveMmaINS1_39MainloopSm90ArrayTmaGmmaWarpSpecializedILi4ENS6_IJNS5_1CILi1EEESD_SD_EEENS1_52KernelPtrArrayTmaWarpSpecializedPingpongFP8FastAccumEEENS6_IJNSC_ILi256EEENSC_ILi128EEESI_EEENS_12float_e4m3_tEPNS6_IJlSD_NSC_ILi0EEEEEESK_SN_NS5_8TiledMMAINS5_8MMA_AtomIJNS5_4SM904GMMA31MMA_64x128x32_F32E4M3E4M3_SS_TNILNSR_7ScaleInE1ELST_1EEEEEENS5_6LayoutISE_NS6_IJSL_SL_SL_EEEEENS6_IJNS5_10UnderscoreESZ_SZ_EEEEENS5_13SM90_TMA_LOADENS5_14ComposedLayoutINS5_7SwizzleILi3ELi4ELi3EEENS5_18smem_ptr_flag_bitsILi8EEENSW_INS6_IJNSC_ILi8EEESI_EEENS6_IJSI_SD_EEEEEEEvNS5_8identityES12_S1C_vS1D_EENS_8epilogue10collective18CollectiveEpilogueINS1F_30Sm90PtrArrayTmaWarpSpecializedILi4ELi2ELi16ELb1ELb0ELi2EEEJSJ_NS6_IJNSC_ILi64EEENSC_ILi32EEEEEENS_6half_tEPNS6_IJSD_lSL_EEES1N_S1P_NS1F_6fusion15FusionCallbacksIS1J_NS1Q_17LinearCombinationIS1N_fS1N_fLNS_15FloatRoundStyleE2EEESJ_S1M_JEEES12_NS13_IS15_NS16_ILi16EEENSW_INS6_IJS1K_S18_EEENS6_IJSD_S1K_EEEEEEENS5_17SM75_U16x8_LDSM_TENS5_14SM90_TMA_STOREES20_NS5_17SM90_U16x8_STSM_TENS5_9Copy_AtomIJNS5_17SM90_U32x4_STSM_NES1N_EEEvEEEvvEEEEvNT_6ParamsE:
        .type           _ZN7cutlass13device_kernelINS_4gemm6kernel13GemmUniversalINS1_17GroupProblemShapeIN4cute5tupleIJiiiEEEEENS1_10collective13CollectiveMmaINS1_39MainloopSm90ArrayTmaGmmaWarpSpecializedILi4ENS6_IJNS5_1CILi1EEESD_SD_EEENS1_52KernelPtrArrayTmaWarpSpecializedPingpongFP8FastAccumEEENS6_IJNSC_ILi256EEENSC_ILi128EEESI_EEENS_12float_e4m3_tEPNS6_IJlSD_NSC_ILi0EEEEEESK_SN_NS5_8TiledMMAINS5_8MMA_AtomIJNS5_4SM904GMMA31MMA_64x128x32_F32E4M3E4M3_SS_TNILNSR_7ScaleInE1ELST_1EEEEEENS5_6LayoutISE_NS6_IJSL_SL_SL_EEEEENS6_IJNS5_10UnderscoreESZ_SZ_EEEEENS5_13SM90_TMA_LOADENS5_14ComposedLayoutINS5_7SwizzleILi3ELi4ELi3EEENS5_18smem_ptr_flag_bitsILi8EEENSW_INS6_IJNSC_ILi8EEESI_EEENS6_IJSI_SD_EEEEEEEvNS5_8identityES12_S1C_vS1D_EENS_8epilogue10collective18CollectiveEpilogueINS1F_30Sm90PtrArrayTmaWarpSpecializedILi4ELi2ELi16ELb1ELb0ELi2EEEJSJ_NS6_IJNSC_ILi64EEENSC_ILi32EEEEEENS_6half_tEPNS6_IJSD_lSL_EEES1N_S1P_NS1F_6fusion15FusionCallbacksIS1J_NS1Q_17LinearCombinationIS1N_fS1N_fLNS_15FloatRoundStyleE2EEESJ_S1M_JEEES12_NS13_IS15_NS16_ILi16EEENSW_INS6_IJS1K_S18_EEENS6_IJSD_S1K_EEEEEEENS5_17SM75_U16x8_LDSM_TENS5_14SM90_TMA_STOREES20_NS5_17SM90_U16x8_STSM_TENS5_9Copy_AtomIJNS5_17SM90_U32x4_STSM_NES1N_EEEvEEEvvEEEEvNT_6ParamsE,@function
        .size           _ZN7cutlass13device_kernelINS_4gemm6kernel13GemmUniversalINS1_17GroupProblemShapeIN4cute5tupleIJiiiEEEEENS1_10collective13CollectiveMmaINS1_39MainloopSm90ArrayTmaGmmaWarpSpecializedILi4ENS6_IJNS5_1CILi1EEESD_SD_EEENS1_52KernelPtrArrayTmaWarpSpecializedPingpongFP8FastAccumEEENS6_IJNSC_ILi256EEENSC_ILi128EEESI_EEENS_12float_e4m3_tEPNS6_IJlSD_NSC_ILi0EEEEEESK_SN_NS5_8TiledMMAINS5_8MMA_AtomIJNS5_4SM904GMMA31MMA_64x128x32_F32E4M3E4M3_SS_TNILNSR_7ScaleInE1ELST_1EEEEEENS5_6LayoutISE_NS6_IJSL_SL_SL_EEEEENS6_IJNS5_10UnderscoreESZ_SZ_EEEEENS5_13SM90_TMA_LOADENS5_14ComposedLayoutINS5_7SwizzleILi3ELi4ELi3EEENS5_18smem_ptr_flag_bitsILi8EEENSW_INS6_IJNSC_ILi8EEESI_EEENS6_IJSI_SD_EEEEEEEvNS5_8identityES12_S1C_vS1D_EENS_8epilogue10collective18CollectiveEpilogueINS1F_30Sm90PtrArrayTmaWarpSpecializedILi4ELi2ELi16ELb1ELb0ELi2EEEJSJ_NS6_IJNSC_ILi64EEENSC_ILi32EEEEEENS_6half_tEPNS6_IJSD_lSL_EEES1N_S1P_NS1F_6fusion15FusionCallbacksIS1J_NS1Q_17LinearCombinationIS1N_fS1N_fLNS_15FloatRoundStyleE2EEESJ_S1M_JEEES12_NS13_IS15_NS16_ILi16EEENSW_INS6_IJS1K_S18_EEENS6_IJSD_S1K_EEEEEEENS5_17SM75_U16x8_LDSM_TENS5_14SM90_TMA_STOREES20_NS5_17SM90_U16x8_STSM_TENS5_9Copy_AtomIJNS5_17SM90_U32x4_STSM_NES1N_EEEvEEEvvEEEEvNT_6ParamsE,(.L_x_429 - _ZN7cutlass13device_kernelINS_4gemm6kernel13GemmUniversalINS1_17GroupProblemShapeIN4cute5tupleIJiiiEEEEENS1_10collective13CollectiveMmaINS1_39MainloopSm90ArrayTmaGmmaWarpSpecializedILi4ENS6_IJNS5_1CILi1EEESD_SD_EEENS1_52KernelPtrArrayTmaWarpSpecializedPingpongFP8FastAccumEEENS6_IJNSC_ILi256EEENSC_ILi128EEESI_EEENS_12float_e4m3_tEPNS6_IJlSD_NSC_ILi0EEEEEESK_SN_NS5_8TiledMMAINS5_8MMA_AtomIJNS5_4SM904GMMA31MMA_64x128x32_F32E4M3E4M3_SS_TNILNSR_7ScaleInE1ELST_1EEEEEENS5_6LayoutISE_NS6_IJSL_SL_SL_EEEEENS6_IJNS5_10UnderscoreESZ_SZ_EEEEENS5_13SM90_TMA_LOADENS5_14ComposedLayoutINS5_7SwizzleILi3ELi4ELi3EEENS5_18smem_ptr_flag_bitsILi8EEENSW_INS6_IJNSC_ILi8EEESI_EEENS6_IJSI_SD_EEEEEEEvNS5_8identityES12_S1C_vS1D_EENS_8epilogue10collective18CollectiveEpilogueINS1F_30Sm90PtrArrayTmaWarpSpecializedILi4ELi2ELi16ELb1ELb0ELi2EEEJSJ_NS6_IJNSC_ILi64EEENSC_ILi32EEEEEENS_6half_tEPNS6_IJSD_lSL_EEES1N_S1P_NS1F_6fusion15FusionCallbacksIS1J_NS1Q_17LinearCombinationIS1N_fS1N_fLNS_15FloatRoundStyleE2EEESJ_S1M_JEEES12_NS13_IS15_NS16_ILi16EEENSW_INS6_IJS1K_S18_EEENS6_IJSD_S1K_EEEEEEENS5_17SM75_U16x8_LDSM_TENS5_14SM90_TMA_STOREES20_NS5_17SM90_U16x8_STSM_TENS5_9Copy_AtomIJNS5_17SM90_U32x4_STSM_NES1N_EEEvEEEvvEEEEvNT_6ParamsE)
        .other          _ZN7cutlass13device_kernelINS_4gemm6kernel13GemmUniversalINS1_17GroupProblemShapeIN4cute5tupleIJiiiEEEEENS1_10collective13CollectiveMmaINS1_39MainloopSm90ArrayTmaGmmaWarpSpecializedILi4ENS6_IJNS5_1CILi1EEESD_SD_EEENS1_52KernelPtrArrayTmaWarpSpecializedPingpongFP8FastAccumEEENS6_IJNSC_ILi256EEENSC_ILi128EEESI_EEENS_12float_e4m3_tEPNS6_IJlSD_NSC_ILi0EEEEEESK_SN_NS5_8TiledMMAINS5_8MMA_AtomIJNS5_4SM904GMMA31MMA_64x128x32_F32E4M3E4M3_SS_TNILNSR_7ScaleInE1ELST_1EEEEEENS5_6LayoutISE_NS6_IJSL_SL_SL_EEEEENS6_IJNS5_10UnderscoreESZ_SZ_EEEEENS5_13SM90_TMA_LOADENS5_14ComposedLayoutINS5_7SwizzleILi3ELi4ELi3EEENS5_18smem_ptr_flag_bitsILi8EEENSW_INS6_IJNSC_ILi8EEESI_EEENS6_IJSI_SD_EEEEEEEvNS5_8identityES12_S1C_vS1D_EENS_8epilogue10collective18CollectiveEpilogueINS1F_30Sm90PtrArrayTmaWarpSpecializedILi4ELi2ELi16ELb1ELb0ELi2EEEJSJ_NS6_IJNSC_ILi64EEENSC_ILi32EEEEEENS_6half_tEPNS6_IJSD_lSL_EEES1N_S1P_NS1F_6fusion15FusionCallbacksIS1J_NS1Q_17LinearCombinationIS1N_fS1N_fLNS_15FloatRoundStyleE2EEESJ_S1M_JEEES12_NS13_IS15_NS16_ILi16EEENSW_INS6_IJS1K_S18_EEENS6_IJSD_S1K_EEEEEEENS5_17SM75_U16x8_LDSM_TENS5_14SM90_TMA_STOREES20_NS5_17SM90_U16x8_STSM_TENS5_9Copy_AtomIJNS5_17SM90_U32x4_STSM_NES1N_EEEvEEEvvEEEEvNT_6ParamsE,@"STO_CUDA_ENTRY STV_DEFAULT"
_ZN7cutlass13device_kernelINS_4gemm6kernel13GemmUniversalINS1_17GroupProblemShapeIN4cute5tupleIJiiiEEEEENS1_10collective13CollectiveMmaINS1_39MainloopSm90ArrayTmaGmmaWarpSpecializedILi4ENS6_IJNS5_1CILi1EEESD_SD_EEENS1_52KernelPtrArrayTmaWarpSpecializedPingpongFP8FastAccumEEENS6_IJNSC_ILi256EEENSC_ILi128EEESI_EEENS_12float_e4m3_tEPNS6_IJlSD_NSC_ILi0EEEEEESK_SN_NS5_8TiledMMAINS5_8MMA_AtomIJNS5_4SM904GMMA31MMA_64x128x32_F32E4M3E4M3_SS_TNILNSR_7ScaleInE1ELST_1EEEEEENS5_6LayoutISE_NS6_IJSL_SL_SL_EEEEENS6_IJNS5_10UnderscoreESZ_SZ_EEEEENS5_13SM90_TMA_LOADENS5_14ComposedLayoutINS5_7SwizzleILi3ELi4ELi3EEENS5_18smem_ptr_flag_bitsILi8EEENSW_INS6_IJNSC_ILi8EEESI_EEENS6_IJSI_SD_EEEEEEEvNS5_8identityES12_S1C_vS1D_EENS_8epilogue10collective18CollectiveEpilogueINS1F_30Sm90PtrArrayTmaWarpSpecializedILi4ELi2ELi16ELb1ELb0ELi2EEEJSJ_NS6_IJNSC_ILi64EEENSC_ILi32EEEEEENS_6half_tEPNS6_IJSD_lSL_EEES1N_S1P_NS1F_6fusion15FusionCallbacksIS1J_NS1Q_17LinearCombinationIS1N_fS1N_fLNS_15FloatRoundStyleE2EEESJ_S1M_JEEES12_NS13_IS15_NS16_ILi16EEENSW_INS6_IJS1K_S18_EEENS6_IJSD_S1K_EEEEEEENS5_17SM75_U16x8_LDSM_TENS5_14SM90_TMA_STOREES20_NS5_17SM90_U16x8_STSM_TENS5_9Copy_AtomIJNS5_17SM90_U32x4_STSM_NES1N_EEEvEEEvvEEEEvNT_6ParamsE:
[----:B------:R-:W1:Y:S02]  /*0000*/  LDC R1, c[0x0][0x28] ;  /* 0x00000a00ff017b82 */ /* 0x000e640000000800 */
[----:B-1----:R-:W-:-:S06]  /*0010*/  VIADD R1, R1, 0xfffffb10 ;  /* 0xfffffb1001017836 */ /* 0x002fcc0000000000 */
[----:B------:R-:W1:Y:S01]  /*0020*/  LDC.64 R6, c[0x0][0x918] ;  /* 0x00024600ff067b82 */ /* 0x000e620000000a00 */
[----:B------:R-:W-:Y:S01]  /*0030*/  ULDC.64 UR38, c[0x0][0x208] ;  /* 0x0000820000267ab9 */ /* 0x000fe20000000a00 */
[----:B------:R-:W2:Y:S01]  /*0040*/  S2R R21, SR_TID.X ;  /* 0x0000000000157919 */ /* 0x000ea20000002100 */
[----:B------:R-:W-:Y:S01]  /*0050*/  ULDC UR4, c[0x0][0x910] ;  /* 0x0002440000047ab9 */ /* 0x000fe20000000800 */
[----:B------:R-:W-:Y:S01]  /*0060*/  ULDC.64 UR20, c[0x0][0x8d0] ;  /* 0x0002340000147ab9 */ /* 0x000fe20000000a00 */
[----:B------:R-:W-:Y:S01]  /*0070*/  ULDC.64 UR14, c[0x0][0x8c8] ;  /* 0x00023200000e7ab9 */ /* 0x000fe20000000a00 */
[----:B------:R-:W-:Y:S01]  /*0080*/  ULDC UR5, c[0x0][0x908] ;  /* 0x0002420000057ab9 */ /* 0x000fe20000000800 */
[----:B------:R-:W-:Y:S01]  /*0090*/  MOV R8, RZ ;  /* 0x000000ff00087202 */ /* 0x000fe20000000f00 */
[----:B------:R-:W-:Y:S01]  /*00a0*/  S2UR UR56, SR_CTAID.X ;  /* 0x00000000003879c3 */ /* 0x000fe20000002500 */
[----:B------:R-:W-:Y:S01]  /*00b0*/  IMAD.MOV.U32 R0, RZ, RZ, RZ ;  /* 0x000000ffff007224 */ /* 0x000fe200078e00ff */
[----:B------:R-:W-:Y:S01]  /*00c0*/  ULDC.64 UR22, c[0x0][0x8e8] ;  /* 0x00023a0000167ab9 */ /* 0x000fe20000000a00 */
[----:B------:R-:W-:Y:S01]  /*00d0*/  ULDC.64 UR16, c[0x0][0x8e0] ;  /* 0x0002380000107ab9 */ /* 0x000fe20000000a00 */
[----:B-1----:R-:W3:Y:S01]  /*00e0*/  LDG.E R9, desc[UR38][R6.64] ;  /* 0x0000002606097981 */ /* 0x002ee2000c1e1900 */
[----:B------:R-:W-:-:S03]  /*00f0*/  IMAD.U32 R3, RZ, RZ, UR4 ;  /* 0x00000004ff037e24 */ /* 0x000fc6000f8e00ff */
[----:B------:R-:W4:Y:S01]  /*0100*/  LDG.E R2, desc[UR38][R6.64+0x4] ;  /* 0x0000042606027981 */ /* 0x000f22000c1e1900 */
[----:B--2---:R-:W-:-:S04]  /*0110*/  LOP3.LUT R20, R21, 0x1f, RZ, 0xc0, !PT ;  /* 0x0000001f15147812 */ /* 0x004fc800078ec0ff */
[----:B------:R-:W-:Y:S01]  /*0120*/  ISETP.GE.AND P0, PT, R20, R3, PT ;  /* 0x000000031400720c */ /* 0x000fe20003f06270 */
[----:B------:R-:W-:-:S04]  /*0130*/  UISETP.NE.U32.AND UP0, UPT, UR20, URZ, UPT ;  /* 0x0000003f1400728c */ /* 0x000fc8000bf05070 */
[----:B------:R-:W-:-:S08]  /*0140*/  UISETP.NE.AND.EX UP0, UPT, UR21, URZ, UPT, UP0 ;  /* 0x0000003f1500728c */ /* 0x000fd0000bf05300 */
[----:B------:R-:W1:Y:S03]  /*0150*/  @!P0 LDC.64 R4, c[0x0][0x918] ;  /* 0x00024600ff048b82 */ /* 0x000e660000000a00 */
[----:B------:R-:W-:-:S05]  /*0160*/  @UP0 ULDC UR24, c[0x0][0x8dc] ;  /* 0x0002370000180ab9 */ /* 0x000fca0000000800 */
[----:B------:R-:W2:Y:S01]  /*0170*/  S2UR UR4, SR_CTAID.Y ;  /* 0x00000000000479c3 */ /* 0x000ea20000002600 */
[----:B------:R-:W-:Y:S01]  /*0180*/  UISETP.NE.AND UP3, UPT, UR5, 0x1, UPT ;  /* 0x000000010500788c */ /* 0x000fe2000bf65270 */
[----:B------:R-:W-:Y:S01]  /*0190*/  UMOV UR57, URZ ;  /* 0x0000003f00397c82 */ /* 0x000fe20008000000 */
[----:B-1----:R-:W-:-:S09]  /*01a0*/  @!P0 IMAD.WIDE.U32 R4, R20, 0xc, R4 ;  /* 0x0000000c14048825 */ /* 0x002fd200078e0004 */
[----:B------:R-:W-:Y:S01]  /*01b0*/  @UP3 ULDC UR8, c[0x0][0x10] ;  /* 0x0000040000083ab9 */ /* 0x000fe20000000800 */
[----:B------:R-:W-:Y:S01]  /*01c0*/  @UP3 UMOV UR5, URZ ;  /* 0x0000003f00053c82 */ /* 0x000fe20008000000 */
[----:B------:R1:W5:Y:S04]  /*01d0*/  @!P0 LDG.E R8, desc[UR38][R4.64] ;  /* 0x0000002604088981 */ /* 0x000368000c1e1900 */
[----:B------:R1:W5:Y:S01]  /*01e0*/  @!P0 LDG.E R0, desc[UR38][R4.64+0x4] ;  /* 0x0000042604008981 */ /* 0x000362000c1e1900 */
[----:B------:R-:W-:Y:S01]  /*01f0*/  ISETP.NE.U32.AND P0, PT, RZ, UR22, PT ;  /* 0x00000016ff007c0c */ /* 0x000fe2000bf05070 */
[----:B--2---:R-:W-:-:S03]  /*0200*/  @UP3 UIMAD.WIDE.U32 UR8, UR56, UR8, UR4 ;  /* 0x00000008380832a5 */ /* 0x004fc6000f8e0004 */
[----:B------:R-:W-:Y:S01]  /*0210*/  ISETP.NE.AND.EX P0, PT, RZ, UR23, PT, P0 ;  /* 0x00000017ff007c0c */ /* 0x000fe2000bf05300 */
[----:B------:R-:W-:Y:S01]  /*0220*/  @UP3 UMOV UR7, URZ ;  /* 0x0000003f00073c82 */ /* 0x000fe20008000000 */
[----:B------:R-:W-:Y:S01]  /*0230*/  @!UP3 ULDC UR5, c[0x0][0xc] ;  /* 0x000003000005bab9 */ /* 0x000fe20000000800 */
[----:B------:R-:W-:Y:S02]  /*0240*/  @UP3 UIADD3 UR7, UR9, UR7, URZ ;  /* 0x0000000709073290 */ /* 0x000fe4000fffe03f */
[----:B------:R-:W-:-:S07]  /*0250*/  @!UP3 UIMAD.WIDE.U32 UR4, UR5, UR4, UR56 ;  /* 0x000000040504b2a5 */ /* 0x000fce000f8e0038 */
[----:B------:R-:W-:Y:S01]  /*0260*/  @!UP3 UMOV UR7, UR5 ;  /* 0x000000050007bc82 */ /* 0x000fe20008000000 */
[----:B------:R-:W-:Y:S01]  /*0270*/  @!UP3 UMOV UR8, UR4 ;  /* 0x000000040008bc82 */ /* 0x000fe20008000000 */
[----:B---3--:R-:W-:-:S13]  /*0280*/  R2UR UR11, R9 ;  /* 0x00000000090b72ca */ /* 0x008fda00000e0000 */
[----:B------:R-:W-:-:S04]  /*0290*/  UIADD3 UR6, UP1, UR11, UR14, URZ ;  /* 0x0000000e0b067290 */ /* 0x000fc8000ff3e03f */
[----:B------:R-:W-:Y:S02]  /*02a0*/  ULEA.HI.X.SX32 UR11, UR11, UR15, 0x1, UP1 ;  /* 0x0000000f0b0b7291 */ /* 0x000fe400088f0e3f */
[----:B------:R-:W-:-:S04]  /*02b0*/  UIADD3 UR6, UP1, UR6, -0x1, URZ ;  /* 0xffffffff06067890 */ /* 0x000fc8000ff3e03f */
[----:B------:R-:W-:Y:S02]  /*02c0*/  UIADD3.X UR11, UR11, -0x1, URZ, UP1, !UPT ;  /* 0xffffffff0b0b7890 */ /* 0x000fe40008ffe43f */
[----:B------:R-:W-:Y:S01]  /*02d0*/  @UP0 UIADD3 UR24, UP1, UR6, UR24, URZ ;  /* 0x0000001806180290 */ /* 0x000fe2000ff3e03f */
[----:B----4-:R-:W-:-:S03]  /*02e0*/  R2UR UR27, R2 ;  /* 0x00000000021b72ca */ /* 0x010fc600000e0000 */
[----:B------:R-:W-:-:S04]  /*02f0*/  @UP0 UIADD3.X UR26, URZ, UR11, URZ, UP1, !UPT ;  /* 0x0000000b3f1a0290 */ /* 0x000fc80008ffe43f */
[----:B------:R-:W-:-:S04]  /*0300*/  @UP0 UIMAD.WIDE.U32 UR12, UR26, UR20, URZ ;  /* 0x000000141a0c02a5 */ /* 0x000fc8000f8e003f */
[----:B------:R-:W-:Y:S02]  /*0310*/  @UP0 UIMAD.WIDE.U32 UR18, UP1, UR24, UR21, UR12 ;  /* 0x00000015181202a5 */ /* 0x000fe4000f82000c */
[----:B------:R-:W-:Y:S02]  /*0320*/  @UP0 UIMAD.WIDE.U32 UR12, UR24, UR20, URZ ;  /* 0x00000014180c02a5 */ /* 0x000fe4000f8e003f */
[----:B------:R-:W-:Y:S02]  /*0330*/  @UP0 UIADD3.X UR25, URZ, URZ, URZ, UP1, !UPT ;  /* 0x0000003f3f190290 */ /* 0x000fe40008ffe43f */
[----:B------:R-:W-:Y:S01]  /*0340*/  @UP0 UIADD3 URZ, UP1, UR13, UR18, URZ ;  /* 0x000000120d3f0290 */ /* 0x000fe2000ff3e03f */
[----:B------:R-:W-:Y:S01]  /*0350*/  @UP0 UMOV UR24, UR19 ;  /* 0x0000001300180c82 */ /* 0x000fe20008000000 */
[----:B------:R-:W-:Y:S02]  /*0360*/  UIADD3 UR10, UP2, UR27, UR16, URZ ;  /* 0x000000101b0a7290 */ /* 0x000fe4000ff5e03f */
[----:B------:R-:W-:-:S02]  /*0370*/  @UP0 UIMAD.WIDE.U32.X UR12, UR26, UR21, UR24, UP1 ;  /* 0x000000151a0c02a5 */ /* 0x000fc400088e0418 */
[----:B------:R-:W-:Y:S02]  /*0380*/  ULEA.HI.X.SX32 UR9, UR27, UR17, 0x1, UP2 ;  /* 0x000000111b097291 */ /* 0x000fe400090f0e3f */
[----:B------:R-:W-:-:S03]  /*0390*/  UIADD3 UR19, UP1, UR10, -0x1, URZ ;  /* 0xffffffff0a137890 */ /* 0x000fc6000ff3e03f */
[----:B------:R-:W-:Y:S01]  /*03a0*/  @UP0 UMOV UR6, UR12 ;  /* 0x0000000c00060c82 */ /* 0x000fe20008000000 */
[----:B------:R-:W-:Y:S01]  /*03b0*/  UIADD3.X UR5, UR9, -0x1, URZ, UP1, !UPT ;  /* 0xffffffff09057890 */ /* 0x000fe20008ffe43f */
[----:B------:R-:W-:Y:S01]  /*03c0*/  @UP0 UMOV UR11, UR13 ;  /* 0x0000000d000b0c82 */ /* 0x000fe20008000000 */
[----:B-1----:R-:W-:Y:S10]  /*03d0*/  @!P0 BRA `(.L_x_0) ;  /* 0x00000000002c8947 */ /* 0x002ff40003800000 */
[----:B------:R-:W-:Y:S02]  /*03e0*/  ULDC UR9, c[0x0][0x8f4] ;  /* 0x00023d0000097ab9 */ /* 0x000fe40000000800 */
[----:B------:R-:W-:-:S04]  /*03f0*/  UIADD3 UR9, UP1, UR19, UR9, URZ ;  /* 0x0000000913097290 */ /* 0x000fc8000ff3e03f */
[----:B------:R-:W-:-:S04]  /*0400*/  UIADD3.X UR10, URZ, UR5, URZ, UP1, !UPT ;  /* 0x000000053f0a7290 */ /* 0x000fc80008ffe43f */
[----:B------:R-:W-:-:S04]  /*0410*/  UIMAD.WIDE.U32 UR4, UR10, UR22, URZ ;  /* 0x000000160a0472a5 */ /* 0x000fc8000f8e003f */
[----:B------:R-:W-:Y:S02]  /*0420*/  UIMAD.WIDE.U32 UR12, UP1, UR9, UR23, UR4 ;  /* 0x00000017090c72a5 */ /* 0x000fe4000f820004 */
[----:B------:R-:W-:Y:S02]  /*0430*/  UIMAD.WIDE.U32 UR4, UR9, UR22, URZ ;  /* 0x00000016090472a5 */ /* 0x000fe4000f8e003f */
[----:B------:R-:W-:Y:S02]  /*0440*/  UIADD3.X UR19, URZ, URZ, URZ, UP1, !UPT ;  /* 0x0000003f3f137290 */ /* 0x000fe40008ffe43f */
[----:B------:R-:W-:Y:S01]  /*0450*/  UIADD3 URZ, UP1, UR5, UR12, URZ ;  /* 0x0000000c053f7290 */ /* 0x000fe2000ff3e03f */
[----:B------:R-:W-:-:S03]  /*0460*/  UMOV UR18, UR13 ;  /* 0x0000000d00127c82 */ /* 0x000fc60008000000 */
[----:B------:R-:W-:-:S07]  /*0470*/  UIMAD.WIDE.U32.X UR4, UR10, UR23, UR18, UP1 ;  /* 0x000000170a0472a5 */ /* 0x000fce00088e0412 */
[----:B------:R-:W-:-:S05]  /*0480*/  UMOV UR19, UR4 ;  /* 0x0000000400137c82 */ /* 0x000fca0008000000 */
.L_x_0:
[----:B------:R-:W-:Y:S01]  /*0490*/  ULDC UR9, c[0x0][0x934] ;  /* 0x00024d0000097ab9 */ /* 0x000fe20000000800 */
[----:B------:R-:W-:Y:S01]  /*04a0*/  ULDC UR10, c[0x0][0x904] ;  /* 0x00024100000a7ab9 */ /* 0x000fe20000000800 */
[----:B------:R-:W-:Y:S01]  /*04b0*/  ULDC UR4, c[0x0][0x938] ;  /* 0x00024e0000047ab9 */ /* 0x000fe20000000800 */
[----:B------:R-:W-:Y:S02]  /*04c0*/  USHF.L.U32 UR9, UR9, UR10, URZ ;  /* 0x0000000a09097299 */ /* 0x000fe4000800063f */
[----:B------:R-:W-:Y:S01]  /*04d0*/  USHF.L.U32 UR10, UR4, UR10, URZ ;  /* 0x0000000a040a7299 */ /* 0x000fe2000800063f */
[----:B------:R-:W-:Y:S01]  /*04e0*/  ULDC UR18, c[0x0][0x8d8] ;  /* 0x0002360000127ab9 */ /* 0x000fe20000000800 */
[----:B------:R-:W-:Y:S02]  /*04f0*/  ULDC UR29, c[0x0][0x8f0] ;  /* 0x00023c00001d7ab9 */ /* 0x000fe40000000800 */
[----:B------:R-:W-:Y:S01]  /*0500*/  IMAD.U32 R10, RZ, RZ, UR9 ;  /* 0x00000009ff0a7e24 */ /* 0x000fe2000f8e00ff */
[----:B------:R-:W-:Y:S01]  /*0510*/  USHF.R.U64 UR11, UR6, UR18, UR11 ;  /* 0x00000012060b7299 */ /* 0x000fe2000800120b */
[----:B------:R-:W-:Y:S01]  /*0520*/  MOV R9, UR10 ;  /* 0x0000000a00097c02 */ /* 0x000fe20008000f00 */
[----:B------:R-:W-:-:S02]  /*0530*/  USHF.R.U64 UR6, UR19, UR29, UR5 ;  /* 0x0000001d13067299 */ /* 0x000fc40008001205 */
[----:B------:R-:W-:Y:S01]  /*0540*/  IABS R2, R10 ;  /* 0x0000000a00027213 */ /* 0x000fe20000000000 */
[----:B------:R-:W-:Y:S01]  /*0550*/  UIADD3 UR11, UR11, -0x1, UR9 ;  /* 0xffffffff0b0b7890 */ /* 0x000fe2000fffe009 */
[----:B------:R-:W-:Y:S01]  /*0560*/  IABS R4, R9 ;  /* 0x0000000900047213 */ /* 0x000fe20000000000 */
[----:B------:R-:W-:Y:S01]  /*0570*/  UIADD3 UR6, UR6, -0x1, UR10 ;  /* 0xffffffff06067890 */ /* 0x000fe2000fffe00a */
[----:B------:R-:W-:Y:S01]  /*0580*/  R2UR UR27, R2 ;  /* 0x00000000021b72ca */ /* 0x000fe200000e0000 */
[----:B------:R-:W-:Y:S01]  /*0590*/  UMOV UR4, URZ ;  /* 0x0000003f00047c82 */ /* 0x000fe20008000000 */
[----:B------:R-:W-:Y:S01]  /*05a0*/  UISETP.GE.AND UP5, UPT, UR11, URZ, UPT ;  /* 0x0000003f0b00728c */ /* 0x000fe2000bfa6270 */
[----:B------:R-:W-:Y:S01]  /*05b0*/  IMAD.MOV.U32 R2, RZ, RZ, R4 ;  /* 0x000000ffff027224 */ /* 0x000fe200078e0004 */
[----:B------:R-:W-:Y:S02]  /*05c0*/  UISETP.NE.AND UP4, UPT, UR9, URZ, UPT ;  /* 0x0000003f0900728c */ /* 0x000fe4000bf85270 */
[----:B------:R-:W-:-:S02]  /*05d0*/  ULOP3.LUT UR33, URZ, UR10, URZ, 0x33, !UPT ;  /* 0x0000000a3f217292 */ /* 0x000fc4000f8e333f */
[----:B------:R-:W-:Y:S01]  /*05e0*/  R2UR UR26, R2 ;  /* 0x00000000021a72ca */ /* 0x000fe200000e0000 */
[----:B------:R-:W-:-:S04]  /*05f0*/  UMOV UR59, 0x1 ;  /* 0x00000001003b7882 */ /* 0x000fc80000000000 */
[----:B------:R-:W1:Y:S08]  /*0600*/  I2F.RP R2, UR27 ;  /* 0x0000001b00027d06 */ /* 0x000e700008209400 */
[----:B------:R-:W2:Y:S08]  /*0610*/  I2F.RP R5, UR26 ;  /* 0x0000001a00057d06 */ /* 0x000eb00008209400 */
[----:B-1----:R-:W1:Y:S08]  /*0620*/  MUFU.RCP R2, R2 ;  /* 0x0000000200027308 */ /* 0x002e700000001000 */
[----:B--2---:R-:W2:Y:S01]  /*0630*/  MUFU.RCP R5, R5 ;  /* 0x0000000500057308 */ /* 0x004ea20000001000 */
[----:B-1----:R-:W-:-:S02]  /*0640*/  VIADD R4, R2, 0xffffffe ;  /* 0x0ffffffe02047836 */ /* 0x002fc40000000000 */
[----:B------:R-:W-:-:S05]  /*0650*/  IMAD.U32 R2, RZ, RZ, UR11 ;  /* 0x0000000bff027e24 */ /* 0x000fca000f8e00ff */
[----:B------:R-:W1:Y:S01]  /*0660*/  F2I.FTZ.U32.TRUNC.NTZ R4, R4 ;  /* 0x0000000400047305 */ /* 0x000e62000021f000 */
[----:B------:R-:W-:Y:S02]  /*0670*/  IABS R2, R2 ;  /* 0x0000000200027213 */ /* 0x000fe40000000000 */
[----:B--2---:R-:W-:Y:S02]  /*0680*/  IADD3 R6, R5, 0xffffffe, RZ ;  /* 0x0ffffffe05067810 */ /* 0x004fe40007ffe0ff */
[----:B------:R-:W-:Y:S02]  /*0690*/  IABS R5, R10 ;  /* 0x0000000a00057213 */ /* 0x000fe40000000000 */
[----:B------:R-:W-:Y:S02]  /*06a0*/  R2UR UR31, R2 ;  /* 0x00000000021f72ca */ /* 0x000fe400000e0000 */
[----:B------:R-:W2:Y:S01]  /*06b0*/  F2I.FTZ.U32.TRUNC.NTZ R6, R6 ;  /* 0x0000000600067305 */ /* 0x000ea2000021f000 */
[----:B------:R-:W-:-:S02]  /*06c0*/  IADD3 R5, RZ, -R5, RZ ;  /* 0x80000005ff057210 */ /* 0x000fc40007ffe0ff */
[----:B-1----:R-:W-:Y:S01]  /*06d0*/  R2UR UR5, R4 ;  /* 0x00000000040572ca */ /* 0x002fe200000e0000 */
[----:B------:R-:W-:Y:S01]  /*06e0*/  IMAD.U32 R4, RZ, RZ, UR6 ;  /* 0x00000006ff047e24 */ /* 0x000fe2000f8e00ff */
[----:B--2---:R-:W-:-:S04]  /*06f0*/  R2UR UR13, R6 ;  /* 0x00000000060d72ca */ /* 0x004fc800000e0000 */
[----:B------:R-:W-:Y:S01]  /*0700*/  IABS R6, R4 ;  /* 0x0000000400067213 */ /* 0x000fe20000000000 */
[----:B------:R-:W-:-:S06]  /*0710*/  IMAD.MOV.U32 R4, RZ, RZ, R5 ;  /* 0x000000ffff047224 */ /* 0x000fcc00078e0005 */
[----:B------:R-:W-:Y:S01]  /*0720*/  UIADD3 UR12, URZ, -UR5, URZ ;  /* 0x800000053f0c7290 */ /* 0x000fe2000fffe03f */
[----:B------:R-:W-:Y:S01]  /*0730*/  IABS R5, R9 ;  /* 0x0000000900057213 */ /* 0x000fe20000000000 */
[----:B------:R-:W-:Y:S02]  /*0740*/  IMAD.MOV.U32 R2, RZ, RZ, R6 ;  /* 0x000000ffff027224 */ /* 0x000fe400078e0006 */
[----:B------:R-:W-:Y:S01]  /*0750*/  UIMAD UR12, UR12, UR27, URZ ;  /* 0x0000001b0c0c72a4 */ /* 0x000fe2000f8e023f */
[----:B------:R-:W-:Y:S02]  /*0760*/  IADD3 R5, RZ, -R5, RZ ;  /* 0x80000005ff057210 */ /* 0x000fe40007ffe0ff */
[----:B------:R-:W-:Y:S01]  /*0770*/  R2UR UR28, R4 ;  /* 0x00000000041c72ca */ /* 0x000fe200000e0000 */
[----:B------:R-:W-:Y:S01]  /*0780*/  UIMAD.WIDE.U32 UR4, UR5, UR12, UR4 ;  /* 0x0000000c050472a5 */ /* 0x000fe2000f8e0004 */
[----:B------:R-:W-:Y:S01]  /*0790*/  R2UR UR32, R2 ;  /* 0x00000000022072ca */ /* 0x000fe200000e0000 */
[----:B------:R-:W-:Y:S01]  /*07a0*/  UIADD3 UR24, URZ, -UR13, URZ ;  /* 0x8000000d3f187290 */ /* 0x000fe2000fffe03f */
[----:B------:R-:W-:Y:S01]  /*07b0*/  IMAD.MOV.U32 R2, RZ, RZ, R5 ;  /* 0x000000ffff027224 */ /* 0x000fe200078e0005 */
[----:B------:R-:W-:Y:S01]  /*07c0*/  UMOV UR12, URZ ;  /* 0x0000003f000c7c82 */ /* 0x000fe20008000000 */
[----:B------:R-:W-:Y:S01]  /*07d0*/  SHF.R.U32.HI R4, RZ, 0x7, R21 ;  /* 0x00000007ff047819 */ /* 0x000fe20000011615 */
[----:B------:R-:W-:-:S02]  /*07e0*/  UIMAD UR24, UR24, UR26, URZ ;  /* 0x0000001a181872a4 */ /* 0x000fc4000f8e023f */
[----:B------:R-:W-:Y:S02]  /*07f0*/  R2UR UR30, R2 ;  /* 0x00000000021e72ca */ /* 0x000fe400000e0000 */
[----:B------:R-:W-:Y:S01]  /*0800*/  UIMAD.WIDE.U32 UR24, UR13, UR24, UR12 ;  /* 0x000000180d1872a5 */ /* 0x000fe2000f8e000c */
[----:B------:R-:W-:Y:S01]  /*0810*/  SHF.R.U32.HI R2, RZ, 0x5, R21 ;  /* 0x00000005ff027819 */ /* 0x000fe20000011615 */
[----:B------:R-:W1:Y:S01]  /*0820*/  SHFL.IDX PT, R4, R4, RZ, 0x1f ;  /* 0x00001fff04047589 */ /* 0x000e6200000e0000 */
[----:B------:R-:W-:Y:S02]  /*0830*/  UMOV UR13, UR5 ;  /* 0x00000005000d7c82 */ /* 0x000fe40008000000 */
[----:B------:R-:W-:Y:S01]  /*0840*/  UIMAD.WIDE.U32 UR4, UR13, UR31, URZ ;  /* 0x0000001f0d0472a5 */ /* 0x000fe2000f8e003f */
[----:B------:R-:W2:Y:S01]  /*0850*/  SHFL.IDX PT, R5, R2, RZ, 0x1f ;  /* 0x00001fff02057589 */ /* 0x000ea200000e0000 */
[----:B------:R-:W-:Y:S02]  /*0860*/  UMOV UR19, UR25 ;  /* 0x0000001900137c82 */ /* 0x000fe40008000000 */
[----:B------:R-:W-:-:S02]  /*0870*/  UIMAD UR5, UR5, UR28, UR31 ;  /* 0x0000001c050572a4 */ /* 0x000fc4000f8e021f */
[----:B------:R-:W-:Y:S02]  /*0880*/  UIMAD.WIDE.U32 UR24, UR19, UR32, URZ ;  /* 0x00000020131872a5 */ /* 0x000fe4000f8e003f */
[----:B------:R-:W-:Y:S02]  /*0890*/  UISETP.GT.U32.AND UP1, UPT, UR27, UR5, UPT ;  /* 0x000000051b00728c */ /* 0x000fe4000bf24070 */
[----:B------:R-:W-:Y:S02]  /*08a0*/  UIMAD UR25, UR25, UR30, UR32 ;  /* 0x0000001e191972a4 */ /* 0x000fe4000f8e0220 */
[----:B------:R-:W-:Y:S02]  /*08b0*/  ULOP3.LUT UR32, URZ, UR9, URZ, 0x33, !UPT ;  /* 0x000000093f207292 */ /* 0x000fe4000f8e333f */
[----:B------:R-:W-:-:S05]  /*08c0*/  UISETP.GT.U32.AND UP2, UPT, UR26, UR25, UPT ;  /* 0x000000191a00728c */ /* 0x000fca000bf44070 */
[----:B------:R-:W-:Y:S01]  /*08d0*/  @!UP1 UIADD3 UR5, UR5, -UR27, URZ ;  /* 0x8000001b05059290 */ /* 0x000fe2000fffe03f */
[----:B-1----:R-:W-:-:S03]  /*08e0*/  R2UR UR12, R4 ;  /* 0x00000000040c72ca */ /* 0x002fc600000e0000 */
[----:B------:R-:W-:Y:S02]  /*08f0*/  UISETP.GT.U32.AND UP6, UPT, UR27, UR5, UPT ;  /* 0x000000051b00728c */ /* 0x000fe4000bfc4070 */
[----:B------:R-:W-:Y:S01]  /*0900*/  @!UP2 UIADD3 UR25, UR25, -UR26, URZ ;  /* 0x8000001a1919a290 */ /* 0x000fe2000fffe03f */
[----:B--2---:R-:W-:Y:S01]  /*0910*/  R2UR UR31, R5 ;  /* 0x00000000051f72ca */ /* 0x004fe200000e0000 */
[----:B------:R-:W-:Y:S02]  /*0920*/  UISETP.NE.AND UP2, UPT, UR10, URZ, UPT ;  /* 0x0000003f0a00728c */ /* 0x000fe4000bf45270 */
[----:B------:R-:W-:-:S05]  /*0930*/  UISETP.GT.U32.AND UP1, UPT, UR26, UR25, UPT ;  /* 0x000000191a00728c */ /* 0x000fca000bf24070 */
[----:B------:R-:W-:Y:S02]  /*0940*/  @!UP6 UIADD3 UR5, UR5, -UR27, URZ ;  /* 0x8000001b0505e290 */ /* 0x000fe4000fffe03f */
[----:B------:R-:W-:Y:S02]  /*0950*/  UISETP.GE.AND UP6, UPT, UR6, URZ, UPT ;  /* 0x0000003f0600728c */ /* 0x000fe4000bfc6270 */
[----:B------:R-:W-:Y:S01]  /*0960*/  @!UP5 UIADD3 UR5, -UR5, URZ, URZ ;  /* 0x0000003f0505d290 */ /* 0x000fe2000fffe13f */
[----:B------:R-:W-:Y:S01]  /*0970*/  ISETP.NE.AND P1, PT, RZ, UR31, PT ;  /* 0x0000001fff007c0c */ /* 0x000fe2000bf25270 */
[----:B------:R-:W-:Y:S02]  /*0980*/  @!UP1 UIADD3 UR25, UR25, -UR26, URZ ;  /* 0x8000001a19199290 */ /* 0x000fe4000fffe03f */
[----:B------:R-:W-:Y:S02]  /*0990*/  USHF.R.S32.HI UR4, URZ, 0x1f, UR31 ;  /* 0x0000001f3f047899 */ /* 0x000fe4000801141f */
[----:B------:R-:W-:-:S02]  /*09a0*/  USEL UR5, UR32, UR5, !UP4 ;  /* 0x0000000520057287 */ /* 0x000fc4000e000000 */
[----:B------:R-:W-:Y:S02]  /*09b0*/  ULEA.HI UR4, UR4, UR31, URZ, 0x2 ;  /* 0x0000001f04047291 */ /* 0x000fe4000f8f103f */
[----:B------:R-:W-:Y:S02]  /*09c0*/  @!UP6 UIADD3 UR25, -UR25, URZ, URZ ;  /* 0x0000003f1919e290 */ /* 0x000fe4000fffe13f */
[----:B------:R-:W-:Y:S02]  /*09d0*/  ULOP3.LUT UR4, UR4, 0xfffffffc, URZ, 0xc0, !UPT ;  /* 0xfffffffc04047892 */ /* 0x000fe4000f8ec03f */
[----:B------:R-:W-:Y:S02]  /*09e0*/  USEL UR25, UR33, UR25, !UP2 ;  /* 0x0000001921197287 */ /* 0x000fe4000d000000 */
[----:B------:R-:W-:Y:S02]  /*09f0*/  UIADD3 UR5, UR11, -UR5, URZ ;  /* 0x800000050b057290 */ /* 0x000fe4000fffe03f */
[----:B------:R-:W-:-:S02]  /*0a00*/  UIADD3 UR25, UR6, -UR25, URZ ;  /* 0x8000001906197290 */ /* 0x000fc4000fffe03f */
[----:B------:R-:W-:Y:S02]  /*0a10*/  UIADD3 UR51, UR31, -UR4, URZ ;  /* 0x800000041f337290 */ /* 0x000fe4000fffe03f */
[----:B------:R-:W-:Y:S02]  /*0a20*/  UIMAD UR24, UR5, UR25, URZ ;  /* 0x00000019051872a4 */ /* 0x000fe4000f8e023f */
[----:B------:R-:W-:Y:S02]  /*0a30*/  USEL UR4, UR25, UR5, !UP3 ;  /* 0x0000000519047287 */ /* 0x000fe4000d800000 */
[----:B------:R-:W-:Y:S02]  /*0a40*/  UISETP.NE.AND UP1, UPT, UR12, URZ, UPT ;  /* 0x0000003f0c00728c */ /* 0x000fe4000bf25270 */
[----:B------:R-:W-:Y:S02]  /*0a50*/  USHF.R.S32.HI UR25, URZ, 0x1f, UR24 ;  /* 0x0000001f3f197899 */ /* 0x000fe40008011418 */
[----:B------:R-:W-:Y:S01]  /*0a60*/  IMAD.U32 R6, RZ, RZ, UR24 ;  /* 0x00000018ff067e24 */ /* 0x000fe2000f8e00ff */
[----:B------:R-:W-:-:S02]  /*0a70*/  USHF.R.S32.HI UR5, URZ, 0x1f, UR4 ;  /* 0x0000001f3f057899 */ /* 0x000fc40008011404 */
[----:B------:R-:W-:Y:S01]  /*0a80*/  IMAD.U32 R4, RZ, RZ, UR4 ;  /* 0x00000004ff047e24 */ /* 0x000fe2000f8e00ff */
[----:B------:R-:W-:Y:S01]  /*0a90*/  UISETP.EQ.AND UP5, UPT, UR51, 0x3, !UP1 ;  /* 0x000000033300788c */ /* 0x000fe2000cfa2270 */
[----:B------:R-:W-:-:S03]  /*0aa0*/  MOV R7, UR25 ;  /* 0x0000001900077c02 */ /* 0x000fc60008000f00 */
[----:B------:R-:W-:Y:S01]  /*0ab0*/  USEL UR59, UR59, 0x2, UP5 ;  /* 0x000000023b3b7887 */ /* 0x000fe2000a800000 */
[----:B------:R-:W-:Y:S01]  /*0ac0*/  IMAD.U32 R5, RZ, RZ, UR5 ;  /* 0x00000005ff057e24 */ /* 0x000fe2000f8e00ff */
[----:B------:R-:W-:Y:S10]  /*0ad0*/  @P1 BRA `(.L_x_1) ;  /* 0x0000000000841947 */ /* 0x000ff40003800000 */
[----:B------:R-:W-:Y:S01]  /*0ae0*/  ELECT P1, URZ, PT ;  /* 0x00000000003f782f */ /* 0x000fe20003820000 */
[----:B------:R-:W-:-:S12]  /*0af0*/  BSSY B0, `(.L_x_1) ;  /* 0x000001f000007945 */ /* 0x000fd80003800000 */
[----:B------:R-:W-:Y:S05]  /*0b00*/  @!P1 BRA `(.L_x_2) ;  /* 0x0000000000749947 */ /* 0x000fea0003800000 */
[----:B------:R-:W1:Y:S01]  /*0b10*/  S2UR UR6, SR_CgaCtaId ;  /* 0x00000000000679c3 */ /* 0x000e620000008800 */
[----:B------:R-:W-:Y:S01]  /*0b20*/  UMOV UR4, 0x400 ;  /* 0x0000040000047882 */ /* 0x000fe20000000000 */
[----:B------:R-:W-:Y:S01]  /*0b30*/  UMOV UR5, 0x1 ;  /* 0x0000000100057882 */ /* 0x000fe20000000000 */
[----:B------:R-:W-:Y:S02]  /*0b40*/  UMOV UR24, 0x140 ;  /* 0x0000014000187882 */ /* 0x000fe40000000000 */
[----:B------:R-:W-:-:S04]  /*0b50*/  UIADD3 UR24, -UR24, 0x100000, URZ ;  /* 0x0010000018187890 */ /* 0x000fc8000fffe13f */
[----:B------:R-:W-:Y:S02]  /*0b60*/  USHF.L.U32 UR25, UR24, 0xb, URZ ;  /* 0x0000000b18197899 */ /* 0x000fe4000800063f */
[----:B------:R-:W-:Y:S02]  /*0b70*/  USHF.L.U32 UR24, UR24, 0x1, URZ ;  /* 0x0000000118187899 */ /* 0x000fe4000800063f */
[----:B-1----:R-:W-:Y:S02]  /*0b80*/  ULEA UR6, UR6, UR4, 0x18 ;  /* 0x0000000406067291 */ /* 0x002fe4000f8ec03f */
[----:B------:R-:W-:-:S04]  /*0b90*/  UIADD3 UR4, -UR5, 0x100000, URZ ;  /* 0x0010000005047890 */ /* 0x000fc8000fffe13f */
[----:B------:R-:W-:Y:S02]  /*0ba0*/  USHF.L.U32 UR5, UR4, 0xb, URZ ;  /* 0x0000000b04057899 */ /* 0x000fe4000800063f */
[----:B------:R-:W-:Y:S01]  /*0bb0*/  USHF.L.U32 UR4, UR4, 0x1, URZ ;  /* 0x0000000104047899 */ /* 0x000fe2000800063f */
[----:B------:R-:W1:Y:S11]  /*0bc0*/  FENCE.VIEW.ASYNC.S ;  /* 0x00000000000073c6 */ /* 0x000e760000000000 */
[----:B-1----:R1:W2:Y:S01]  /*0bd0*/  SYNCS.EXCH.64 URZ, [UR6+0x34400], UR4 ;  /* 0x03440004063f75b2 */ /* 0x0022a20008000100 */
[----:B------:R1:W3:Y:S01]  /*0be0*/  SYNCS.EXCH.64 URZ, [UR6+0x34440], UR24 ;  /* 0x03444018063f75b2 */ /* 0x0002e20008000100 */
[----:B------:R1:W4:Y:S01]  /*0bf0*/  SYNCS.EXCH.64 URZ, [UR6+0x34408], UR4 ;  /* 0x03440804063f75b2 */ /* 0x0003220008000100 */
[----:B------:R1:W1:Y:S01]  /*0c00*/  SYNCS.EXCH.64 URZ, [UR6+0x34448], UR24 ;  /* 0x03444818063f75b2 */ /* 0x0002620008000100 */
        /* <DEDUP_REMOVED lines=12> */
[----:B------:R-:W-:Y:S01]  /*0cd0*/  NOP ;  /* 0x0000000000007918 */ /* 0x000fe20000000000 */
.L_x_2:
[----:B-1----:R-:W-:Y:S05]  /*0ce0*/  BSYNC B0 ;  /* 0x0000000000007941 */ /* 0x002fea0003800000 */
.L_x_1:
[----:B------:R-:W1:Y:S01]  /*0cf0*/  SHFL.IDX PT, R11, R2, RZ, 0x1f ;  /* 0x00001fff020b7589 */ /* 0x000e6200000e0000 */
[----:B------:R-:W-:Y:S01]  /*0d00*/  UIADD3 UR31, UR12, -0x1, URZ ;  /* 0xffffffff0c1f7890 */ /* 0x000fe2000fffe03f */
[----:B------:R-:W-:Y:S01]  /*0d10*/  NOP ;  /* 0x0000000000007918 */ /* 0x000fe20000000000 */
[----:B------:R-:W-:Y:S02]  /*0d20*/  UISETP.LT.U32.AND UP6, UPT, UR51, 0x2, !UP1 ;  /* 0x000000023300788c */ /* 0x000fe4000cfc1070 */
[----:B------:R-:W-:Y:S02]  /*0d30*/  UISETP.GE.U32.AND UP5, UPT, UR31, 0x2, UPT ;  /* 0x000000021f00788c */ /* 0x000fe4000bfa6070 */
[----:B------:R-:W-:-:S04]  /*0d40*/  USEL UR42, URZ, 0x1, !UP6 ;  /* 0x000000013f2a7887 */ /* 0x000fc8000f000000 */
[----:B------:R-:W-:Y:S01]  /*0d50*/  USEL UR42, UR42, 0x2, UP5 ;  /* 0x000000022a2a7887 */ /* 0x000fe2000a800000 */
[----:B-1----:R-:W-:-:S13]  /*0d60*/  ISETP.NE.AND P1, PT, R11, RZ, PT ;  /* 0x000000ff0b00720c */ /* 0x002fda0003f25270 */
[----:B------:R-:W-:Y:S05]  /*0d70*/  @P1 BRA `(.L_x_3) ;  /* 0x0000000000581947 */ /* 0x000fea0003800000 */
[----:B------:R-:W1:Y:S01]  /*0d80*/  S2UR UR5, SR_CgaCtaId ;  /* 0x00000000000579c3 */ /* 0x000e620000008800 */
[----:B------:R-:W-:Y:S01]  /*0d90*/  UMOV UR4, 0x400 ;  /* 0x0000040000047882 */ /* 0x000fe20000000000 */
[----:B------:R-:W-:Y:S01]  /*0da0*/  UMOV UR24, 0x1 ;  /* 0x0000000100187882 */ /* 0x000fe20000000000 */
[----:B------:R-:W-:Y:S01]  /*0db0*/  UMOV UR11, 0x80 ;  /* 0x00000080000b7882 */ /* 0x000fe20000000000 */
[----:B------:R-:W-:-:S04]  /*0dc0*/  UIADD3 UR24, -UR24, 0x100000, URZ ;  /* 0x0010000018187890 */ /* 0x000fc8000fffe13f */
[----:B------:R-:W-:Y:S02]  /*0dd0*/  USHF.L.U32 UR25, UR24, 0xb, URZ ;  /* 0x0000000b18197899 */ /* 0x000fe4000800063f */
[----:B------:R-:W-:Y:S01]  /*0de0*/  USHF.L.U32 UR24, UR24, 0x1, URZ ;  /* 0x0000000118187899 */ /* 0x000fe2000800063f */
[----:B------:R-:W-:Y:S01]  /*0df0*/  ELECT P1, URZ, PT ;  /* 0x00000000003f782f */ /* 0x000fe20003820000 */
[----:B-1----:R-:W-:Y:S02]  /*0e00*/  ULEA UR6, UR5, UR4, 0x18 ;  /* 0x0000000405067291 */ /* 0x002fe4000f8ec03f */
[----:B------:R-:W-:-:S04]  /*0e10*/  UIADD3 UR4, -UR11, 0x100000, URZ ;  /* 0x001000000b047890 */ /* 0x000fc8000fffe13f */
[----:B------:R-:W-:Y:S02]  /*0e20*/  USHF.L.U32 UR5, UR4, 0xb, URZ ;  /* 0x0000000b04057899 */ /* 0x000fe4000800063f */
[----:B------:R-:W-:Y:S01]  /*0e30*/  USHF.L.U32 UR4, UR4, 0x1, URZ ;  /* 0x0000000104047899 */ /* 0x000fe2000800063f */
[----:B------:R-:W1:Y:S03]  /*0e40*/  FENCE.VIEW.ASYNC.S ;  /* 0x00000000000073c6 */ /* 0x000e660000000000 */
[----:B-1----:R1:W1:Y:S08]  /*0e50*/  SYNCS.EXCH.64 URZ, [UR6+0x34480], UR24 ;  /* 0x03448018063f75b2 */ /* 0x0022700008000100 */
        /* <DEDUP_REMOVED lines=8> */
.L_x_3:
[----:B------:R-:W2:Y:S01]  /*0ee0*/  SHFL.IDX PT, R11, R2, RZ, 0x1f ;  /* 0x00001fff020b7589 */ /* 0x000ea200000e0000 */
[----:B------:R-:W-:Y:S01]  /*0ef0*/  UISETP.EQ.AND UP6, UPT, UR51, 0x2, !UP1 ;  /* 0x000000023300788c */ /* 0x000fe2000cfc2270 */
[----:B------:R-:W-:-:S03]  /*0f00*/  NOP ;  /* 0x0000000000007918 */ /* 0x000fc60000000000 */
[----:B------:R-:W-:-:S04]  /*0f10*/  USEL UR61, URZ, 0x1, !UP6 ;  /* 0x000000013f3d7887 */ /* 0x000fc8000f000000 */
[----:B------:R-:W-:Y:S01]  /*0f20*/  USEL UR61, UR61, 0x2, UP5 ;  /* 0x000000023d3d7887 */ /* 0x000fe2000a800000 */
[----:B--2---:R-:W-:-:S13]  /*0f30*/  ISETP.NE.AND P1, PT, R11, RZ, PT ;  /* 0x000000ff0b00720c */ /* 0x004fda0003f25270 */
[----:B------:R-:W-:Y:S05]  /*0f40*/  @P1 BRA `(.L_x_4) ;  /* 0x0000000000581947 */ /* 0x000fea0003800000 */
[----:B-1----:R-:W1:Y:S01]  /*0f50*/  S2UR UR5, SR_CgaCtaId ;  /* 0x00000000000579c3 */ /* 0x002e620000008800 */
[----:B------:R-:W-:Y:S01]  /*0f60*/  UMOV UR4, 0x400 ;  /* 0x0000040000047882 */ /* 0x000fe20000000000 */
[----:B------:R-:W-:Y:S01]  /*0f70*/  UMOV UR11, 0x20 ;  /* 0x00000020000b7882 */ /* 0x000fe20000000000 */
[----:B------:R-:W-:Y:S01]  /*0f80*/  UMOV UR24, 0x80 ;  /* 0x0000008000187882 */ /* 0x000fe20000000000 */
[----:B------:R-:W-:Y:S01]  /*0f90*/  ELECT P1, URZ, PT ;  /* 0x00000000003f782f */ /* 0x000fe20003820000 */
        /* <DEDUP_REMOVED lines=8> */
[----:B-1----:R2:W1:Y:S01]  /*1020*/  SYNCS.EXCH.64 URZ, [UR6+0x344c0], UR4 ;  /* 0x0344c004063f75b2 */ /* 0x0024620008000100 */
[----:B------:R2:W1:Y:S01]  /*1030*/  SYNCS.EXCH.64 URZ, [UR6+0x344e0], UR24 ;  /* 0x0344e018063f75b2 */ /* 0x0004620008000100 */
[----:B------:R2:W1:Y:S01]  /*1040*/  SYNCS.EXCH.64 URZ, [UR6+0x344c8], UR4 ;  /* 0x0344c804063f75b2 */ /* 0x0004620008000100 */
[----:B------:R2:W1:Y:S01]  /*1050*/  SYNCS.EXCH.64 URZ, [UR6+0x344e8], UR24 ;  /* 0x0344e818063f75b2 */ /* 0x0004620008000100 */
[----:B------:R2:W1:Y:S01]  /*1060*/  SYNCS.EXCH.64 URZ, [UR6+0x344d0], UR4 ;  /* 0x0344d004063f75b2 */ /* 0x0004620008000100 */
[----:B------:R2:W1:Y:S01]  /*1070*/  SYNCS.EXCH.64 URZ, [UR6+0x344f0], UR24 ;  /* 0x0344f018063f75b2 */ /* 0x0004620008000100 */
[----:B------:R2:W1:Y:S01]  /*1080*/  SYNCS.EXCH.64 URZ, [UR6+0x344d8], UR4 ;  /* 0x0344d804063f75b2 */ /* 0x0004620008000100 */
[----:B------:R2:W1:Y:S02]  /*1090*/  SYNCS.EXCH.64 URZ, [UR6+0x344f8], UR24 ;  /* 0x0344f818063f75b2 */ /* 0x0004640008000100 */
[----:B--2---:R-:W-:Y:S01]  /*10a0*/  NOP ;  /* 0x0000000000007918 */ /* 0x004fe20000000000 */
.L_x_4:
[----:B------:R-:W2:Y:S01]  /*10b0*/  SHFL.IDX PT, R12, R2, RZ, 0x1f ;  /* 0x00001fff020c7589 */ /* 0x000ea200000e0000 */
[----:B------:R-:W-:Y:S01]  /*10c0*/  ELECT P1, URZ, PT ;  /* 0x00000000003f782f */ /* 0x000fe20003820000 */
[----:B------:R-:W-:Y:S01]  /*10d0*/  NOP ;  /* 0x0000000000007918 */ /* 0x000fe20000000000 */
[----:B------:R-:W-:Y:S01]  /*10e0*/  ELECT P2, URZ, PT ;  /* 0x00000000003f782f */ /* 0x000fe20003840000 */
[----:B------:R-:W3:Y:S01]  /*10f0*/  SHFL.IDX PT, R11, R2, RZ, 0x1f ;  /* 0x00001fff020b7589 */ /* 0x000ee200000e0000 */
[----:B------:R-:W-:Y:S01]  /*1100*/  UMOV UR11, 0x20 ;  /* 0x00000020000b7882 */ /* 0x000fe20000000000 */
[----:B-1----:R-:W-:Y:S01]  /*1110*/  UMOV UR25, 0x80 ;  /* 0x0000008000197882 */ /* 0x002fe20000000000 */
[----:B------:R-:W-:Y:S01]  /*1120*/  ULDC UR60, c[0x0][0xc] ;  /* 0x00000300003c7ab9 */ /* 0x000fe20000000800 */
[----:B------:R-:W-:Y:S01]  /*1130*/  IMAD.MOV.U32 R16, RZ, RZ, -0x1 ;  /* 0xffffffffff107424 */ /* 0x000fe200078e00ff */
[----:B------:R-:W-:Y:S01]  /*1140*/  MOV R18, 0xffffffff ;  /* 0xffffffff00127802 */ /* 0x000fe20000000f00 */
[----:B------:R-:W-:Y:S01]  /*1150*/  IMAD.MOV.U32 R17, RZ, RZ, -0x1 ;  /* 0xffffffffff117424 */ /* 0x000fe200078e00ff */
[----:B--2---:R-:W-:-:S02]  /*1160*/  ISETP.NE.OR P1, PT, R12, RZ, !P1 ;  /* 0x000000ff0c00720c */ /* 0x004fc40004f25670 */
[----:B------:R-:W1:Y:S01]  /*1170*/  LDC.64 R12, c[0x0][0x8f8] ;  /* 0x00023e00ff0c7b82 */ /* 0x000e620000000a00 */
[----:B---3--:R-:W-:-:S10]  /*1180*/  ISETP.NE.OR P2, PT, R11, RZ, !P2 ;  /* 0x000000ff0b00720c */ /* 0x008fd40005745670 */
[----:B------:R-:W-:-:S03]  /*1190*/  VOTEU.ALL UP6, P1 ;  /* 0x00000000003f7886 */ /* 0x000fc600008c0000 */
[----:B------:R-:W-:Y:S02]  /*11a0*/  VOTEU.ALL UP5, P2 ;  /* 0x00000000003f7886 */ /* 0x000fe400010a0000 */
[----:B------:R-:W2:Y:S01]  /*11b0*/  @!UP6 S2UR UR5, SR_CgaCtaId ;  /* 0x000000000005e9c3 */ /* 0x000ea20000008800 */
[----:B------:R-:W-:-:S07]  /*11c0*/  @!UP6 UMOV UR4, 0x400 ;  /* 0x000004000004e882 */ /* 0x000fce0000000000 */
[----:B------:R-:W3:Y:S01]  /*11d0*/  @!UP5 S2UR UR24, SR_CgaCtaId ;  /* 0x000000000018d9c3 */ /* 0x000ee20000008800 */
[----:B--2---:R-:W-:Y:S02]  /*11e0*/  @!UP6 ULEA UR6, UR5, UR4, 0x18 ;  /* 0x000000040506e291 */ /* 0x004fe4000f8ec03f */
[----:B------:R-:W-:-:S04]  /*11f0*/  @!UP6 UIADD3 UR4, -UR11, 0x100000, URZ ;  /* 0x001000000b04e890 */ /* 0x000fc8000fffe13f */
[----:B------:R-:W-:Y:S02]  /*1200*/  @!UP6 USHF.L.U32 UR5, UR4, 0xb, URZ ;  /* 0x0000000b0405e899 */ /* 0x000fe4000800063f */
[----:B------:R-:W-:Y:S01]  /*1210*/  @!UP6 USHF.L.U32 UR4, UR4, 0x1, URZ ;  /* 0x000000010404e899 */ /* 0x000fe2000800063f */
[----:B------:R-:W-:Y:S01]  /*1220*/  VOTEU.ALL UP6, P1 ;  /* 0x00000000003f7886 */ /* 0x000fe200008c0000 */
[----:B------:R-:W-:Y:S02]  /*1230*/  @!UP5 UMOV UR11, 0x400 ;  /* 0x00000400000bd882 */ /* 0x000fe40000000000 */
[----:B---3--:R-:W-:Y:S02]  /*1240*/  @!UP5 ULEA UR11, UR24, UR11, 0x18 ;  /* 0x0000000b180bd291 */ /* 0x008fe4000f8ec03f */
[----:B------:R-:W-:-:S04]  /*1250*/  @!UP5 UIADD3 UR24, -UR25, 0x100000, URZ ;  /* 0x001000001918d890 */ /* 0x000fc8000fffe13f */
[----:B------:R-:W-:Y:S02]  /*1260*/  @!UP5 USHF.L.U32 UR25, UR24, 0xb, URZ ;  /* 0x0000000b1819d899 */ /* 0x000fe4000800063f */
[----:B------:R-:W-:Y:S01]  /*1270*/  @!UP5 USHF.L.U32 UR24, UR24, 0x1, URZ ;  /* 0x000000011818d899 */ /* 0x000fe2000800063f */
[----:B------:R-:W-:Y:S01]  /*1280*/  VOTEU.ALL UP5, P1 ;  /* 0x00000000003f7886 */ /* 0x000fe200008a0000 */
[----:B-1----:R-:W-:Y:S01]  /*1290*/  ISETP.LE.U32.AND P1, PT, R12, UR8, PT ;  /* 0x000000080c007c0c */ /* 0x002fe2000bf23070 */
[----:B------:R-:W1:Y:S02]  /*12a0*/  FENCE.VIEW.ASYNC.S ;  /* 0x00000000000073c6 */ /* 0x000e640000000000 */
[----:B-1----:R-:W4:Y:S01]  /*12b0*/  @!UP6 SYNCS.EXCH.64 URZ, [UR6+0x34500], UR4 ;  /* 0x03450004063fe5b2 */ /* 0x002f220008000100 */
[----:B------:R-:W-:Y:S01]  /*12c0*/  MOV R12, UR7 ;  /* 0x00000007000c7c02 */ /* 0x000fe20008000f00 */
[----:B------:R-:W-:-:S03]  /*12d0*/  VOTEU.ALL UP6, P2 ;  /* 0x00000000003f7886 */ /* 0x000fc600010c0000 */
[----:B------:R-:W-:Y:S01]  /*12e0*/  ISETP.GE.U32.AND.EX P1, PT, R12, R13, PT, P1 ;  /* 0x0000000d0c00720c */ /* 0x000fe20003f26110 */
[----:B------:R1:W4:Y:S01]  /*12f0*/  @!UP5 SYNCS.EXCH.64 URZ, [UR6+0x34508], UR4 ;  /* 0x03450804063fd5b2 */ /* 0x0003220008000100 */
[----:B------:R-:W-:Y:S01]  /*1300*/  VOTEU.ALL UP5, P2 ;  /* 0x00000000003f7886 */ /* 0x000fe200010a0000 */
[----:B------:R-:W-:Y:S01]  /*1310*/  NOP ;  /* 0x0000000000007918 */ /* 0x000fe20000000000 */
[----:B-1----:R-:W-:Y:S01]  /*1320*/  ULDC.U8 UR4, c[0x0][0x900] ;  /* 0x0002400000047ab9 */ /* 0x002fe20000000000 */
[----:B------:R-:W-:Y:S01]  /*1330*/  UMOV UR5, URZ ;  /* 0x0000003f00057c82 */ /* 0x000fe20008000000 */
[----:B------:R-:W-:Y:S01]  /*1340*/  ISETP.NE.AND P3, PT, RZ, UR4, PT ;  /* 0x00000004ff007c0c */ /* 0x000fe2000bf65270 */
[----:B------:R-:W-:Y:S01]  /*1350*/  UMOV UR4, URZ ;  /* 0x0000003f00047c82 */ /* 0x000fe20008000000 */
[----:B------:R-:W4:Y:S01]  /*1360*/  @!UP6 SYNCS.EXCH.64 URZ, [UR11+0x34510], UR24 ;  /* 0x034510180b3fe5b2 */ /* 0x000f220008000100 */
[----:B------:R-:W-:Y:S01]  /*1370*/  VOTEU.ALL UP6, P2 ;  /* 0x00000000003f7886 */ /* 0x000fe200010c0000 */
[----:B------:R-:W-:Y:S01]  /*1380*/  UMOV UR6, URZ ;  /* 0x0000003f00067c82 */ /* 0x000fe20008000000 */
[----:B------:R-:W-:Y:S01]  /*1390*/  P2R R15, PR, RZ, 0x8 ;  /* 0x00000008ff0f7803 */ /* 0x000fe20000000000 */
[----:B------:R-:W4:Y:S01]  /*13a0*/  @!UP5 SYNCS.EXCH.64 URZ, [UR11+0x34518], UR24 ;  /* 0x034518180b3fd5b2 */ /* 0x000f220008000100 */
[----:B------:R-:W-:Y:S01]  /*13b0*/  VOTEU.ALL UP5, P2 ;  /* 0x00000000003f7886 */ /* 0x000fe200010a0000 */
[----:B------:R-:W4:Y:S04]  /*13c0*/  @!UP6 SYNCS.EXCH.64 URZ, [UR11+0x34520], UR24 ;  /* 0x034520180b3fe5b2 */ /* 0x000f280008000100 */
[----:B------:R1:W4:Y:S01]  /*13d0*/  @!UP5 SYNCS.EXCH.64 URZ, [UR11+0x34528], UR24 ;  /* 0x034528180b3fd5b2 */ /* 0x0003220008000100 */
[----:B------:R-:W-:Y:S01]  /*13e0*/  NOP ;  /* 0x0000000000007918 */ /* 0x000fe20000000000 */
[----:B-1----:R-:W-:Y:S01]  /*13f0*/  UMOV UR11, URZ ;  /* 0x0000003f000b7c82 */ /* 0x002fe20008000000 */
[----:B----4-:R-:W-:Y:S06]  /*1400*/  BAR.SYNC.DEFER_BLOCKING 0x0 ;  /* 0x0000000000007b1d */ /* 0x010fec0000010000 */
[----:B------:R-:W-:Y:S05]  /*1410*/  @P3 BRA P1, `(.L_x_5) ;  /* 0x0000001400f83947 */ /* 0x000fea0000800000 */
[----:B------:R-:W-:Y:S01]  /*1420*/  IMAD.U32 R11, RZ, RZ, UR7 ;  /* 0x00000007ff0b7e24 */ /* 0x000fe2000f8e00ff */
[----:B------:R-:W-:Y:S01]  /*1430*/  ISETP.LE.U32.AND P1, PT, R6, UR8, PT ;  /* 0x0000000806007c0c */ /* 0x000fe2000bf23070 */
[----:B------:R-:W-:Y:S01]  /*1440*/  UMOV UR5, URZ ;  /* 0x0000003f00057c82 */ /* 0x000fe20008000000 */
[----:B------:R-:W-:Y:S01]  /*1450*/  UMOV UR6, URZ ;  /* 0x0000003f00067c82 */ /* 0x000fe20008000000 */
[----:B------:R-:W-:Y:S01]  /*1460*/  UMOV UR11, URZ ;  /* 0x0000003f000b7c82 */ /* 0x000fe20008000000 */
[----:B------:R-:W-:Y:S01]  /*1470*/  ISETP.GE.U32.AND.EX P1, PT, R11, R7, PT, P1 ;  /* 0x000000070b00720c */ /* 0x000fe20003f26110 */
[----:B------:R-:W-:-:S12]  /*1480*/  UMOV UR4, URZ ;  /* 0x0000003f00047c82 */ /* 0x000fd80008000000 */
[----:B------:R-:W-:Y:S05]  /*1490*/  @!P1 BRA `(.L_x_6) ;  /* 0x0000001000c49947 */ /* 0x000fea0003800000 */
[----:B------:R-:W-:Y:S01]  /*14a0*/  VIADD R12, R20, 0x20 ;  /* 0x00000020140c7836 */ /* 0x000fe20000000000 */
[----:B------:R-:W-:Y:S01]  /*14b0*/  MOV R6, R20 ;  /* 0x0000001400067202 */ /* 0x000fe20000000f00 */
[----:B-----5:R-:W-:Y:S01]  /*14c0*/  IMAD.MOV.U32 R13, RZ, RZ, R8 ;  /* 0x000000ffff0d7224 */ /* 0x020fe200078e0008 */
[----:B------:R-:W-:Y:S02]  /*14d0*/  MOV R14, R0 ;  /* 0x00000000000e7202 */ /* 0x000fe40000000f00 */
[----:B------:R-:W-:-:S13]  /*14e0*/  ISETP.GE.AND P1, PT, R12, R3, PT ;  /* 0x000000030c00720c */ /* 0x000fda0003f26270 */
[----:B------:R-:W1:Y:S01]  /*14f0*/  @!P1 LDC.64 R18, c[0x0][0x918] ;  /* 0x00024600ff129b82 */ /* 0x000e620000000a00 */
[----:B------:R-:W-:Y:S01]  /*1500*/  @!P1 VIADD R7, R6, 0x20 ;  /* 0x0000002006079836 */ /* 0x000fe20000000000 */
[----:B------:R-:W-:Y:S02]  /*1510*/  UIADD3 UR16, UP5, UR16, -0x1, URZ ;  /* 0xffffffff10107890 */ /* 0x000fe4000ffbe03f */
[----:B------:R-:W-:Y:S01]  /*1520*/  UIADD3 UR14, UP6, UR14, -0x1, URZ ;  /* 0xffffffff0e0e7890 */ /* 0x000fe2000ffde03f */
[----:B------:R-:W-:Y:S01]  /*1530*/  BSSY B0, `(.L_x_7) ;  /* 0x0000050000007945 */ /* 0x000fe20003800000 */
[----:B------:R-:W-:Y:S01]  /*1540*/  UIADD3.X UR17, UR17, -0x1, URZ, UP5, !UPT ;  /* 0xffffffff11117890 */ /* 0x000fe2000affe43f */
[----:B-1----:R-:W-:-:S05]  /*1550*/  @!P1 IMAD.WIDE R18, R7, 0xc, R18 ;  /* 0x0000000c07129825 */ /* 0x002fca00078e0212 */
[----:B------:R1:W5:Y:S04]  /*1560*/  @!P1 LDG.E R8, desc[UR38][R18.64] ;  /* 0x0000002612089981 */ /* 0x000368000c1e1900 */
[----:B------:R1:W5:Y:S01]  /*1570*/  @!P1 LDG.E R0, desc[UR38][R18.64+0x4] ;  /* 0x0000042612009981 */ /* 0x000362000c1e1900 */
[----:B------:R-:W-:Y:S01]  /*1580*/  ISETP.GE.AND P1, PT, R6, R3, PT ;  /* 0x000000030600720c */ /* 0x000fe20003f26270 */
[----:B------:R-:W-:Y:S01]  /*1590*/  UIADD3.X UR15, UR15, -0x1, URZ, UP6, !UPT ;  /* 0xffffffff0f0f7890 */ /* 0x000fe2000b7fe43f */
[----:B------:R-:W-:Y:S01]  /*15a0*/  IMAD.MOV.U32 R11, RZ, RZ, RZ ;  /* 0x000000ffff0b7224 */ /* 0x000fe200078e00ff */
[----:B------:R-:W-:Y:S01]  /*15b0*/  UIADD3 UR4, UR9, -0x1, URZ ;  /* 0xffffffff09047890 */ /* 0x000fe2000fffe03f */
[----:B------:R-:W-:Y:S01]  /*15c0*/  IMAD.MOV.U32 R7, RZ, RZ, RZ ;  /* 0x000000ffff077224 */ /* 0x000fe200078e00ff */
[----:B------:R-:W-:Y:S01]  /*15d0*/  UIADD3 UR5, UR10, -0x1, URZ ;  /* 0xffffffff0a057890 */ /* 0x000fe2000fffe03f */
[----:B------:R-:W-:Y:S01]  /*15e0*/  MOV R25, 0x7fffffff ;  /* 0x7fffffff00197802 */ /* 0x000fe20000000f00 */
[----:B------:R-:W-:-:S06]  /*15f0*/  IMAD.MOV.U32 R28, RZ, RZ, RZ ;  /* 0x000000ffff1c7224 */ /* 0x000fcc00078e00ff */
[----:B-1----:R-:W-:Y:S05]  /*1600*/  @P1 BRA `(.L_x_8) ;  /* 0x0000000400081947 */ /* 0x002fea0003800000 */
[----:B------:R-:W-:Y:S02]  /*1610*/  PLOP3.LUT P3, PT, PT, PT, UP0, 0x80, 0x0 ;  /* 0x000000000000781c */ /* 0x000fe40003f6f008 */
[C---:B------:R-:W-:Y:S02]  /*1620*/  IADD3 R17, P2, R14.reuse, UR16, RZ ;  /* 0x000000100e117c10 */ /* 0x040fe4000ff5e0ff */
[C---:B------:R-:W-:Y:S02]  /*1630*/  IADD3 R24, P1, R13.reuse, UR14, RZ ;  /* 0x0000000e0d187c10 */ /* 0x040fe4000ff3e0ff */
[----:B------:R-:W-:Y:S02]  /*1640*/  LEA.HI.X.SX32 R14, R14, UR17, 0x1, P2 ;  /* 0x000000110e0e7c11 */ /* 0x000fe400090f0eff */
[----:B------:R-:W-:-:S05]  /*1650*/  LEA.HI.X.SX32 R25, R13, UR15, 0x1, P1 ;  /* 0x0000000f0d197c11 */ /* 0x000fca00088f0eff */
[----:B------:R-:W-:Y:S05]  /*1660*/  @!P3 BRA `(.L_x_9) ;  /* 0x000000000030b947 */ /* 0x000fea0003800000 */
[----:B------:R-:W-:Y:S02]  /*1670*/  ULDC UR6, c[0x0][0x8dc] ;  /* 0x0002370000067ab9 */ /* 0x000fe40000000800 */
[----:B------:R-:W-:-:S05]  /*1680*/  IADD3 R13, P1, R24, UR6, RZ ;  /* 0x00000006180d7c10 */ /* 0x000fca000ff3e0ff */
[----:B------:R-:W-:-:S04]  /*1690*/  IMAD.X R25, RZ, RZ, R25, P1 ;  /* 0x000000ffff197224 */ /* 0x000fc800008e0619 */
[----:B------:R-:W-:-:S04]  /*16a0*/  IMAD.WIDE.U32 R4, R25, UR20, RZ ;  /* 0x0000001419047c25 */ /* 0x000fc8000f8e00ff */
[----:B------:R-:W-:-:S04]  /*16b0*/  IMAD.WIDE.U32 R18, P1, R13, UR21, R4 ;  /* 0x000000150d127c25 */ /* 0x000fc8000f820004 */
[----:B------:R-:W-:Y:S01]  /*16c0*/  IMAD.WIDE.U32 R4, R13, UR20, RZ ;  /* 0x000000140d047c25 */ /* 0x000fe2000f8e00ff */
[----:B------:R-:W-:-:S03]  /*16d0*/  IADD3.X R23, RZ, RZ, RZ, P1, !PT ;  /* 0x000000ffff177210 */ /* 0x000fc60000ffe4ff */
[----:B------:R-:W-:Y:S01]  /*16e0*/  IMAD.MOV.U32 R22, RZ, RZ, R19 ;  /* 0x000000ffff167224 */ /* 0x000fe200078e0013 */
[----:B------:R-:W-:-:S05]  /*16f0*/  IADD3 RZ, P1, R5, R18, RZ ;  /* 0x0000001205ff7210 */ /* 0x000fca0007f3e0ff */
[----:B------:R-:W-:-:S04]  /*1700*/  IMAD.WIDE.U32.X R4, R25, UR21, R22, P1 ;  /* 0x0000001519047c25 */ /* 0x000fc800088e0416 */
[----:B------:R-:W-:Y:S01]  /*1710*/  IMAD.MOV.U32 R24, RZ, RZ, R4 ;  /* 0x000000ffff187224 */ /* 0x000fe200078e0004 */
[----:B------:R-:W-:-:S07]  /*1720*/  MOV R25, R5 ;  /* 0x0000000500197202 */ /* 0x000fce0000000f00 */
.L_x_9:
[----:B------:R-:W-:Y:S05]  /*1730*/  @!P0 BRA `(.L_x_10) ;  /* 0x0000000000308947 */ /* 0x000fea0003800000 */
[----:B------:R-:W-:Y:S02]  /*1740*/  ULDC UR6, c[0x0][0x8f4] ;  /* 0x00023d0000067ab9 */ /* 0x000fe40000000800 */
[----:B------:R-:W-:-:S05]  /*1750*/  IADD3 R13, P1, R17, UR6, RZ ;  /* 0x00000006110d7c10 */ /* 0x000fca000ff3e0ff */
[----:B------:R-:W-:-:S04]  /*1760*/  IMAD.X R17, RZ, RZ, R14, P1 ;  /* 0x000000ffff117224 */ /* 0x000fc800008e060e */
[----:B------:R-:W-:-:S04]  /*1770*/  IMAD.WIDE.U32 R4, R17, UR22, RZ ;  /* 0x0000001611047c25 */ /* 0x000fc8000f8e00ff */
[----:B------:R-:W-:-:S04]  /*1780*/  IMAD.WIDE.U32 R18, P1, R13, UR23, R4 ;  /* 0x000000170d127c25 */ /* 0x000fc8000f820004 */
[----:B------:R-:W-:Y:S01]  /*1790*/  IMAD.WIDE.U32 R4, R13, UR22, RZ ;  /* 0x000000160d047c25 */ /* 0x000fe2000f8e00ff */
[----:B------:R-:W-:-:S03]  /*17a0*/  MOV R22, R19 ;  /* 0x0000001300167202 */ /* 0x000fc60000000f00 */
[----:B------:R-:W-:Y:S01]  /*17b0*/  IMAD.X R23, RZ, RZ, RZ, P1 ;  /* 0x000000ffff177224 */ /* 0x000fe200008e06ff */
[----:B------:R-:W-:-:S05]  /*17c0*/  IADD3 RZ, P1, R5, R18, RZ ;  /* 0x0000001205ff7210 */ /* 0x000fca0007f3e0ff */
[----:B------:R-:W-:-:S04]  /*17d0*/  IMAD.WIDE.U32.X R4, R17, UR23, R22, P1 ;  /* 0x0000001711047c25 */ /* 0x000fc800088e0416 */
[----:B------:R-:W-:Y:S02]  /*17e0*/  IMAD.MOV.U32 R17, RZ, RZ, R4 ;  /* 0x000000ffff117224 */ /* 0x000fe400078e0004 */
[----:B------:R-:W-:-:S07]  /*17f0*/  IMAD.MOV.U32 R14, RZ, RZ, R5 ;  /* 0x000000ffff0e7224 */ /* 0x000fce00078e0005 */
.L_x_10:
[----:B------:R-:W-:Y:S02]  /*1800*/  SHF.R.U64 R4, R17, UR29, R14 ;  /* 0x0000001d11047c19 */ /* 0x000fe4000800120e */
[----:B------:R-:W-:-:S03]  /*1810*/  SHF.R.U64 R5, R24, UR18, R25 ;  /* 0x0000001218057c19 */ /* 0x000fc60008001219 */
[----:B------:R-:W-:Y:S01]  /*1820*/  VIADD R18, R4, UR5 ;  /* 0x0000000504127c36 */ /* 0x000fe20008000000 */
[----:B------:R-:W-:-:S04]  /*1830*/  IADD3 R17, R5, UR4, RZ ;  /* 0x0000000405117c10 */ /* 0x000fc8000fffe0ff */
[----:B------:R-:W-:Y:S02]  /*1840*/  IABS R13, R17 ;  /* 0x00000011000d7213 */ /* 0x000fe40000000000 */
[----:B------:R-:W-:-:S03]  /*1850*/  IABS R14, R18 ;  /* 0x00000012000e7213 */ /* 0x000fc60000000000 */
[----:B------:R-:W-:-:S04]  /*1860*/  IMAD.HI.U32 R4, R13, UR13, RZ ;  /* 0x0000000d0d047c27 */ /* 0x000fc8000f8e00ff */
[----:B------:R-:W-:-:S04]  /*1870*/  IMAD.HI.U32 R5, R14, UR19, RZ ;  /* 0x000000130e057c27 */ /* 0x000fc8000f8e00ff */
[----:B------:R-:W-:Y:S01]  /*1880*/  IMAD R4, R4, UR28, R13 ;  /* 0x0000001c04047c24 */ /* 0x000fe2000f8e020d */
[----:B------:R-:W-:Y:S01]  /*1890*/  MOV R13, UR32 ;  /* 0x00000020000d7c02 */ /* 0x000fe20008000f00 */
[----:B------:R-:W-:Y:S02]  /*18a0*/  IMAD R5, R5, UR30, R14 ;  /* 0x0000001e05057c24 */ /* 0x000fe4000f8e020e */
[----:B------:R-:W-:Y:S01]  /*18b0*/  IMAD.U32 R14, RZ, RZ, UR33 ;  /* 0x00000021ff0e7e24 */ /* 0x000fe2000f8e00ff */
[----:B------:R-:W-:Y:S02]  /*18c0*/  ISETP.LT.U32.AND P1, PT, R4, UR27, PT ;  /* 0x0000001b04007c0c */ /* 0x000fe4000bf21070 */
[----:B------:R-:W-:-:S11]  /*18d0*/  ISETP.LT.U32.AND P2, PT, R5, UR26, PT ;  /* 0x0000001a05007c0c */ /* 0x000fd6000bf41070 */
[----:B------:R-:W-:Y:S01]  /*18e0*/  @!P1 VIADD R4, R4, -UR27 ;  /* 0x8000001b04049c36 */ /* 0x000fe20008000000 */
[----:B------:R-:W-:Y:S02]  /*18f0*/  ISETP.GE.AND P1, PT, R18, RZ, PT ;  /* 0x000000ff1200720c */ /* 0x000fe40003f26270 */
[----:B------:R-:W-:Y:S02]  /*1900*/  @!P2 IADD3 R5, R5, -UR26, RZ ;  /* 0x8000001a0505ac10 */ /* 0x000fe4000fffe0ff */
[----:B------:R-:W-:Y:S02]  /*1910*/  ISETP.LT.U32.AND P3, PT, R4, UR27, PT ;  /* 0x0000001b04007c0c */ /* 0x000fe4000bf61070 */
[----:B------:R-:W-:Y:S02]  /*1920*/  ISETP.LT.U32.AND P4, PT, R5, UR26, PT ;  /* 0x0000001a05007c0c */ /* 0x000fe4000bf81070 */
[----:B------:R-:W-:-:S09]  /*1930*/  ISETP.GE.AND P2, PT, R17, RZ, PT ;  /* 0x000000ff1100720c */ /* 0x000fd20003f46270 */
[----:B------:R-:W-:Y:S01]  /*1940*/  @!P3 VIADD R4, R4, -UR27 ;  /* 0x8000001b0404bc36 */ /* 0x000fe20008000000 */
[----:B------:R-:W-:Y:S01]  /*1950*/  PLOP3.LUT P3, PT, PT, PT, UP4, 0x80, 0x0 ;  /* 0x000000000000781c */ /* 0x000fe20003f6f048 */
[----:B------:R-:W-:Y:S01]  /*1960*/  @!P4 VIADD R5, R5, -UR26 ;  /* 0x8000001a0505cc36 */ /* 0x000fe20008000000 */
[----:B------:R-:W-:Y:S01]  /*1970*/  PLOP3.LUT P4, PT, PT, PT, UP2, 0x80, 0x0 ;  /* 0x000000000000781c */ /* 0x000fe20003f8f028 */
[----:B------:R-:W-:-:S03]  /*1980*/  @!P2 IMAD.MOV R4, RZ, RZ, -R4 ;  /* 0x000000ffff04a224 */ /* 0x000fc600078e0a04 */
[----:B------:R-:W-:Y:S02]  /*1990*/  @!P1 IADD3 R5, -R5, RZ, RZ ;  /* 0x000000ff05059210 */ /* 0x000fe40007ffe1ff */
[----:B------:R-:W-:Y:S02]  /*19a0*/  SEL R4, R13, R4, !P3 ;  /* 0x000000040d047207 */ /* 0x000fe40005800000 */
[----:B------:R-:W-:Y:S02]  /*19b0*/  SEL R5, R14, R5, !P4 ;  /* 0x000000050e057207 */ /* 0x000fe40006000000 */
[----:B------:R-:W-:Y:S01]  /*19c0*/  PLOP3.LUT P1, PT, PT, PT, UP3, 0x80, 0x0 ;  /* 0x000000000000781c */ /* 0x000fe20003f2f038 */
[----:B------:R-:W-:Y:S02]  /*19d0*/  IMAD.IADD R14, R17, 0x1, -R4 ;  /* 0x00000001110e7824 */ /* 0x000fe400078e0a04 */
[----:B------:R-:W-:-:S04]  /*19e0*/  IMAD.IADD R5, R18, 0x1, -R5 ;  /* 0x0000000112057824 */ /* 0x000fc800078e0a05 */
[----:B------:R-:W-:Y:S01]  /*19f0*/  IMAD R25, R14, R5, RZ ;  /* 0x000000050e197224 */ /* 0x000fe200078e02ff */
[----:B------:R-:W-:-:S04]  /*1a00*/  SEL R4, R5, R14, !P1 ;  /* 0x0000000e05047207 */ /* 0x000fc80004800000 */
[----:B------:R-:W-:Y:S02]  /*1a10*/  SHF.R.S32.HI R5, RZ, 0x1f, R4 ;  /* 0x0000001fff057819 */ /* 0x000fe40000011404 */
[----:B------:R-:W-:-:S07]  /*1a20*/  SHF.R.S32.HI R28, RZ, 0x1f, R25 ;  /* 0x0000001fff1c7819 */ /* 0x000fce0000011419 */
.L_x_8:
[----:B------:R-:W-:Y:S05]  /*1a30*/  BSYNC B0 ;  /* 0x0000000000007941 */ /* 0x000fea0003800000 */
.L_x_7:
[----:B------:R-:W1:Y:S01]  /*1a40*/  SHFL.UP PT, R14, R25, 0x1, RZ ;  /* 0x04200000190e7989 */ /* 0x000e6200000e00ff */
[C---:B------:R-:W-:Y:S02]  /*1a50*/  ISETP.NE.AND P2, PT, R20.reuse, RZ, PT ;  /* 0x000000ff1400720c */ /* 0x040fe40003f45270 */
[C---:B------:R-:W-:Y:S01]  /*1a60*/  ISETP.GE.U32.AND P3, PT, R20.reuse, 0x2, PT ;  /* 0x000000021400780c */ /* 0x040fe20003f66070 */
[----:B------:R-:W2:Y:S01]  /*1a70*/  SHFL.UP PT, R13, R28, 0x1, RZ ;  /* 0x042000001c0d7989 */ /* 0x000ea200000e00ff */
[C---:B------:R-:W-:Y:S02]  /*1a80*/  ISETP.GE.U32.AND P4, PT, R20.reuse, 0x4, PT ;  /* 0x000000041400780c */ /* 0x040fe40003f86070 */
[C---:B------:R-:W-:Y:S02]  /*1a90*/  ISETP.GE.U32.AND P5, PT, R20.reuse, 0x8, PT ;  /* 0x000000081400780c */ /* 0x040fe40003fa6070 */
[----:B------:R-:W-:Y:S02]  /*1aa0*/  ISETP.GE.U32.AND P6, PT, R20, 0x10, PT ;  /* 0x000000101400780c */ /* 0x000fe40003fc6070 */
[----:B-1----:R-:W-:-:S02]  /*1ab0*/  SEL R14, R14, RZ, P2 ;  /* 0x000000ff0e0e7207 */ /* 0x002fc40001000000 */
[----:B--2---:R-:W-:Y:S02]  /*1ac0*/  SEL R13, R13, RZ, P2 ;  /* 0x000000ff0d0d7207 */ /* 0x004fe40001000000 */
[----:B------:R-:W-:-:S04]  /*1ad0*/  IADD3 R19, P1, R14, R25, RZ ;  /* 0x000000190e137210 */ /* 0x000fc80007f3e0ff */
[----:B------:R-:W-:Y:S01]  /*1ae0*/  IADD3.X R18, R13, R28, RZ, P1, !PT ;  /* 0x0000001c0d127210 */ /* 0x000fe20000ffe4ff */
[----:B------:R-:W1:Y:S04]  /*1af0*/  SHFL.UP PT, R14, R19, 0x2, RZ ;  /* 0x04400000130e7989 */ /* 0x000e6800000e00ff */
[----:B------:R-:W2:Y:S01]  /*1b00*/  SHFL.UP PT, R13, R18, 0x2, RZ ;  /* 0x04400000120d7989 */ /* 0x000ea200000e00ff */
[----:B-1----:R-:W-:-:S04]  /*1b10*/  SEL R14, R14, RZ, P3 ;  /* 0x000000ff0e0e7207 */ /* 0x002fc80001800000 */
[----:B------:R-:W-:Y:S02]  /*1b20*/  IADD3 R17, P1, R14, R19, RZ ;  /* 0x000000130e117210 */ /* 0x000fe40007f3e0ff */
[----:B--2---:R-:W-:-:S03]  /*1b30*/  SEL R13, R13, RZ, P3 ;  /* 0x000000ff0d0d7207 */ /* 0x004fc60001800000 */
[----:B------:R-:W1:Y:S02]  /*1b40*/  SHFL.UP PT, R14, R17, 0x4, RZ ;  /* 0x04800000110e7989 */ /* 0x000e6400000e00ff */
[----:B------:R-:W-:-:S05]  /*1b50*/  IMAD.X R22, R13, 0x1, R18, P1 ;  /* 0x000000010d167824 */ /* 0x000fca00008e0612 */
        /* <DEDUP_REMOVED lines=10> */
[----:B------:R-:W1:Y:S01]  /*1c00*/  SHFL.UP PT, R14, R17, 0x10, RZ ;  /* 0x06000000110e7989 */ /* 0x000e6200000e00ff */
[----:B------:R-:W-:-:S05]  /*1c10*/  IADD3.X R24, R13, R18, RZ, P1, !PT ;  /* 0x000000120d187210 */ /* 0x000fca0000ffe4ff */
[----:B------:R-:W2:Y:S01]  /*1c20*/  SHFL.UP PT, R13, R24, 0x10, RZ ;  /* 0x06000000180d7989 */ /* 0x000ea200000e00ff */
[----:B-1----:R-:W-:-:S04]  /*1c30*/  SEL R14, R14, RZ, P6 ;  /* 0x000000ff0e0e7207 */ /* 0x002fc80003000000 */
[----:B------:R-:W-:Y:S02]  /*1c40*/  IADD3 R18, P1, R14, R17, RZ ;  /* 0x000000110e127210 */ /* 0x000fe40007f3e0ff */
[----:B--2---:R-:W-:-:S05]  /*1c50*/  SEL R13, R13, RZ, P6 ;  /* 0x000000ff0d0d7207 */ /* 0x004fca0003000000 */
[----:B------:R-:W-:Y:S01]  /*1c60*/  IMAD.X R22, R13, 0x1, R24, P1 ;  /* 0x000000010d167824 */ /* 0x000fe200008e0618 */
[----:B------:R-:W-:-:S04]  /*1c70*/  ISETP.GT.U32.AND P1, PT, R18, UR8, PT ;  /* 0x0000000812007c0c */ /* 0x000fc8000bf24070 */
[----:B------:R-:W-:-:S13]  /*1c80*/  ISETP.GT.U32.AND.EX P1, PT, R22, UR7, PT, P1 ;  /* 0x0000000716007c0c */ /* 0x000fda000bf24110 */
[----:B------:R-:W-:-:S04]  /*1c90*/  VOTE.ANY R14, PT, P1 ;  /* 0x00000000000e7806 */ /* 0x000fc800008e0100 */
[----:B------:R-:W-:-:S13]  /*1ca0*/  ISETP.NE.AND P1, PT, R14, RZ, PT ;  /* 0x000000ff0e00720c */ /* 0x000fda0003f25270 */
[----:B------:R-:W-:Y:S05]  /*1cb0*/  @P1 BRA `(.L_x_11) ;  /* 0x00000008006c1947 */ /* 0x000fea0003800000 */
[----:B------:R-:W1:Y:S01]  /*1cc0*/  LDC R3, c[0x0][0x910] ;  /* 0x00024400ff037b82 */ /* 0x000e620000000800 */
[----:B------:R-:W-:Y:S01]  /*1cd0*/  IMAD.MOV.U32 R23, RZ, RZ, R18 ;  /* 0x000000ffff177224 */ /* 0x000fe200078e0012 */
[----:B------:R-:W-:Y:S01]  /*1ce0*/  MOV R26, R22 ;  /* 0x00000016001a7202 */ /* 0x000fe20000000f00 */
[----:B------:R-:W-:Y:S01]  /*1cf0*/  ULDC UR13, c[0x0][0x8f4] ;  /* 0x00023d00000d7ab9 */ /* 0x000fe20000000800 */
[----:B------:R-:W-:Y:S01]  /*1d00*/  ULDC UR6, c[0x0][0x8dc] ;  /* 0x0002370000067ab9 */ /* 0x000fe20000000800 */
[----:B------:R-:W-:Y:S01]  /*1d10*/  ULDC UR22, c[0x0][0x8d8] ;  /* 0x0002360000167ab9 */ /* 0x000fe20000000800 */
[----:B------:R-:W-:Y:S01]  /*1d20*/  ULDC UR23, c[0x0][0x8f0] ;  /* 0x00023c0000177ab9 */ /* 0x000fe20000000800 */
[----:B------:R-:W-:Y:S01]  /*1d30*/  ULDC.64 UR18, c[0x0][0x8d0] ;  /* 0x0002340000127ab9 */ /* 0x000fe20000000a00 */
[----:B------:R-:W-:-:S05]  /*1d40*/  ULDC.64 UR20, c[0x0][0x8e8] ;  /* 0x00023a0000147ab9 */ /* 0x000fca0000000a00 */
.L_x_16:
[----:B------:R-:W-:Y:S02]  /*1d50*/  IMAD.MOV.U32 R6, RZ, RZ, R12 ;  /* 0x000000ffff067224 */ /* 0x000fe400078e000c */
[----:B------:R-:W-:Y:S02]  /*1d60*/  VIADD R12, R12, 0x20 ;  /* 0x000000200c0c7836 */ /* 0x000fe40000000000 */
[----:B-----5:R-:W-:Y:S02]  /*1d70*/  IMAD.MOV.U32 R13, RZ, RZ, R8 ;  /* 0x000000ffff0d7224 */ /* 0x020fe400078e0008 */
[----:B------:R-:W-:Y:S01]  /*1d80*/  IMAD.MOV.U32 R14, RZ, RZ, R0 ;  /* 0x000000ffff0e7224 */ /* 0x000fe200078e0000 */
[----:B-1----:R-:W-:-:S13]  /*1d90*/  ISETP.GE.AND P1, PT, R12, R3, PT ;  /* 0x000000030c00720c */ /* 0x002fda0003f26270 */
[----:B------:R-:W1:Y:S01]  /*1da0*/  @!P1 LDC.64 R18, c[0x0][0x918] ;  /* 0x00024600ff129b82 */ /* 0x000e620000000a00 */
[----:B------:R-:W-:Y:S01]  /*1db0*/  @!P1 IADD3 R7, R6, 0x20, RZ ;  /* 0x0000002006079810 */ /* 0x000fe20007ffe0ff */
[----:B------:R2:W3:Y:S01]  /*1dc0*/  SHFL.IDX PT, R11, R23, 0x1f, 0x1f ;  /* 0x03e01f00170b7f89 */ /* 0x0004e200000e0000 */
[----:B------:R-:W-:Y:S03]  /*1dd0*/  BSSY B0, `(.L_x_12) ;  /* 0x0000064000007945 */ /* 0x000fe60003800000 */
[----:B-1----:R-:W-:-:S05]  /*1de0*/  @!P1 IMAD.WIDE R18, R7, 0xc, R18 ;  /* 0x0000000c07129825 */ /* 0x002fca00078e0212 */
[----:B------:R2:W5:Y:S04]  /*1df0*/  @!P1 LDG.E R8, desc[UR38][R18.64] ;  /* 0x0000002612089981 */ /* 0x000568000c1e1900 */
[----:B------:R2:W5:Y:S01]  /*1e00*/  @!P1 LDG.E R0, desc[UR38][R18.64+0x4] ;  /* 0x0000042612009981 */ /* 0x000562000c1e1900 */
[----:B------:R-:W-:Y:S01]  /*1e10*/  ISETP.GE.AND P1, PT, R6, R3, PT ;  /* 0x000000030600720c */ /* 0x000fe20003f26270 */
[----:B------:R-:W-:Y:S01]  /*1e20*/  IMAD.MOV.U32 R28, RZ, RZ, RZ ;  /* 0x000000ffff1c7224 */ /* 0x000fe200078e00ff */
[----:B------:R-:W-:Y:S01]  /*1e30*/  MOV R25, 0x7fffffff ;  /* 0x7fffffff00197802 */ /* 0x000fe20000000f00 */
[----:B------:R2:W1:Y:S10]  /*1e40*/  SHFL.IDX PT, R7, R26, 0x1f, 0x1f ;  /* 0x03e01f001a077f89 */ /* 0x00047400000e0000 */
[----:B--23--:R-:W-:Y:S05]  /*1e50*/  @P1 BRA `(.L_x_13) ;  /* 0x00000004006c1947 */ /* 0x00cfea0003800000 */
[----:B------:R-:W-:Y:S02]  /*1e60*/  IABS R26, R9 ;  /* 0x00000009001a7213 */ /* 0x000fe40000000000 */
[C---:B------:R-:W-:Y:S02]  /*1e70*/  IADD3 R17, P1, R13.reuse, UR14, RZ ;  /* 0x0000000e0d117c10 */ /* 0x040fe4000ff3e0ff */
[----:B------:R-:W2:Y:S02]  /*1e80*/  I2F.RP R4, R26 ;  /* 0x0000001a00047306 */ /* 0x000ea40000209400 */
[----:B------:R-:W-:Y:S02]  /*1e90*/  LEA.HI.X.SX32 R24, R13, UR15, 0x1, P1 ;  /* 0x0000000f0d187c11 */ /* 0x000fe400088f0eff */
[----:B------:R-:W-:-:S04]  /*1ea0*/  IADD3 R13, P1, R14, UR16, RZ ;  /* 0x000000100e0d7c10 */ /* 0x000fc8000ff3e0ff */
[----:B------:R-:W-:Y:S02]  /*1eb0*/  LEA.HI.X.SX32 R14, R14, UR17, 0x1, P1 ;  /* 0x000000110e0e7c11 */ /* 0x000fe400088f0eff */
[----:B------:R-:W-:Y:S01]  /*1ec0*/  PLOP3.LUT P1, PT, PT, PT, UP0, 0x80, 0x0 ;  /* 0x000000000000781c */ /* 0x000fe20003f2f008 */
[----:B--2---:R-:W2:Y:S02]  /*1ed0*/  MUFU.RCP R4, R4 ;  /* 0x0000000400047308 */ /* 0x004ea40000001000 */
[----:B--2---:R-:W-:-:S06]  /*1ee0*/  VIADD R5, R4, 0xffffffe ;  /* 0x0ffffffe04057836 */ /* 0x004fcc0000000000 */
[----:B------:R-:W2:Y:S02]  /*1ef0*/  F2I.FTZ.U32.TRUNC.NTZ R27, R5 ;  /* 0x00000005001b7305 */ /* 0x000ea4000021f000 */
[----:B--2---:R-:W-:Y:S02]  /*1f00*/  IADD3 R28, RZ, -R27, RZ ;  /* 0x8000001bff1c7210 */ /* 0x004fe40007ffe0ff */
[----:B------:R-:W-:Y:S05]  /*1f10*/  @!P1 BRA `(.L_x_14) ;  /* 0x00000000002c9947 */ /* 0x000fea0003800000 */
        /* <DEDUP_REMOVED lines=11> */
.L_x_14:
[----:B------:R-:W-:Y:S05]  /*1fd0*/  @!P0 BRA `(.L_x_15) ;  /* 0x00000000002c8947 */ /* 0x000fea0003800000 */
[----:B------:R-:W-:-:S04]  /*1fe0*/  IADD3 R13, P1, R13, UR13, RZ ;  /* 0x0000000d0d0d7c10 */ /* 0x000fc8000ff3e0ff */
[----:B------:R-:W-:-:S05]  /*1ff0*/  IADD3.X R25, RZ, R14, RZ, P1, !PT ;  /* 0x0000000eff197210 */ /* 0x000fca0000ffe4ff */
[----:B------:R-:W-:-:S04]  /*2000*/  IMAD.WIDE.U32 R4, R25, UR20, RZ ;  /* 0x0000001419047c25 */ /* 0x000fc8000f8e00ff */
[----:B------:R-:W-:-:S04]  /*2010*/  IMAD.WIDE.U32 R18, P1, R13, UR21, R4 ;  /* 0x000000150d127c25 */ /* 0x000fc8000f820004 */
[----:B------:R-:W-:-:S04]  /*2020*/  IMAD.WIDE.U32 R4, R13, UR20, RZ ;  /* 0x000000140d047c25 */ /* 0x000fc8000f8e00ff */
[----:B------:R-:W-:Y:S01]  /*2030*/  IMAD.X R23, RZ, RZ, RZ, P1 ;  /* 0x000000ffff177224 */ /* 0x000fe200008e06ff */
[----:B------:R-:W-:Y:S01]  /*2040*/  IADD3 RZ, P1, R5, R18, RZ ;  /* 0x0000001205ff7210 */ /* 0x000fe20007f3e0ff */
[----:B------:R-:W-:-:S04]  /*2050*/  IMAD.MOV.U32 R22, RZ, RZ, R19 ;  /* 0x000000ffff167224 */ /* 0x000fc800078e0013 */
[----:B------:R-:W-:-:S04]  /*2060*/  IMAD.WIDE.U32.X R4, R25, UR21, R22, P1 ;  /* 0x0000001519047c25 */ /* 0x000fc800088e0416 */
[----:B------:R-:W-:Y:S01]  /*2070*/  IMAD.MOV.U32 R14, RZ, RZ, R5 ;  /* 0x000000ffff0e7224 */ /* 0x000fe200078e0005 */
[----:B------:R-:W-:-:S07]  /*2080*/  MOV R13, R4 ;  /* 0x00000004000d7202 */ /* 0x000fce0000000f00 */
.L_x_15:
[----:B------:R-:W-:Y:S01]  /*2090*/  SHF.R.U64 R13, R13, UR23, R14 ;  /* 0x000000170d0d7c19 */ /* 0x000fe2000800120e */
[----:B------:R-:W-:Y:S01]  /*20a0*/  IMAD.MOV.U32 R5, RZ, RZ, R28 ;  /* 0x000000ffff057224 */ /* 0x000fe200078e001c */
[----:B------:R-:W-:Y:S02]  /*20b0*/  IABS R4, R9 ;  /* 0x0000000900047213 */ /* 0x000fe40000000000 */
[----:B------:R-:W-:Y:S01]  /*20c0*/  IADD3 R19, R13, UR5, RZ ;  /* 0x000000050d137c10 */ /* 0x000fe2000fffe0ff */
[----:B------:R-:W-:Y:S01]  /*20d0*/  IMAD R13, R5, R26, RZ ;  /* 0x0000001a050d7224 */ /* 0x000fe200078e02ff */
[----:B------:R-:W-:Y:S01]  /*20e0*/  MOV R5, R27 ;  /* 0x0000001b00057202 */ /* 0x000fe20000000f00 */
[----:B------:R-:W-:Y:S01]  /*20f0*/  IMAD.MOV R18, RZ, RZ, -R4 ;  /* 0x000000ffff127224 */ /* 0x000fe200078e0a04 */
[----:B------:R-:W-:Y:S01]  /*2100*/  IABS R14, R19 ;  /* 0x00000013000e7213 */ /* 0x000fe20000000000 */
[----:B------:R-:W-:Y:S01]  /*2110*/  IMAD.MOV.U32 R4, RZ, RZ, RZ ;  /* 0x000000ffff047224 */ /* 0x000fe200078e00ff */
[----:B------:R-:W-:-:S02]  /*2120*/  SHF.R.U64 R17, R17, UR22, R24 ;  /* 0x0000001611117c19 */ /* 0x000fc40008001218 */
[----:B------:R-:W-:Y:S01]  /*2130*/  IABS R24, R10 ;  /* 0x0000000a00187213 */ /* 0x000fe20000000000 */
[----:B------:R-:W-:-:S04]  /*2140*/  IMAD.HI.U32 R4, R27, R13, R4 ;  /* 0x0000000d1b047227 */ /* 0x000fc800078e0004 */
[----:B------:R-:W-:Y:S01]  /*2150*/  IMAD.MOV.U32 R5, RZ, RZ, R18 ;  /* 0x000000ffff057224 */ /* 0x000fe200078e0012 */
[----:B------:R-:W-:Y:S01]  /*2160*/  IABS R18, R10 ;  /* 0x0000000a00127213 */ /* 0x000fe20000000000 */
[----:B------:R-:W-:Y:S01]  /*2170*/  IMAD.MOV.U32 R13, RZ, RZ, R14 ;  /* 0x000000ffff0d7224 */ /* 0x000fe200078e000e */
[----:B------:R-:W-:Y:S02]  /*2180*/  IADD3 R14, R17, UR4, RZ ;  /* 0x00000004110e7c10 */ /* 0x000fe4000fffe0ff */
[----:B------:R-:W2:Y:S01]  /*2190*/  I2F.RP R22, R18 ;  /* 0x0000001200167306 */ /* 0x000ea20000209400 */
[----:B------:R-:W-:-:S04]  /*21a0*/  IMAD.HI.U32 R4, R4, R13, RZ ;  /* 0x0000000d04047227 */ /* 0x000fc800078e00ff */
[----:B------:R-:W-:-:S05]  /*21b0*/  IMAD R13, R4, R5, R13 ;  /* 0x00000005040d7224 */ /* 0x000fca00078e020d */
[----:B------:R-:W-:Y:S01]  /*21c0*/  ISETP.GT.U32.AND P1, PT, R26, R13, PT ;  /* 0x0000000d1a00720c */ /* 0x000fe20003f24070 */
[----:B--2---:R-:W2:-:S12]  /*21d0*/  MUFU.RCP R22, R22 ;  /* 0x0000001600167308 */ /* 0x004e980000001000 */
[----:B------:R-:W-:Y:S01]  /*21e0*/  @!P1 IADD3 R13, R13, -R26, RZ ;  /* 0x8000001a0d0d9210 */ /* 0x000fe20007ffe0ff */
[----:B--2---:R-:W-:-:S04]  /*21f0*/  VIADD R4, R22, 0xffffffe ;  /* 0x0ffffffe16047836 */ /* 0x004fc80000000000 */
[----:B------:R2:W3:Y:S02]  /*2200*/  F2I.FTZ.U32.TRUNC.NTZ R5, R4 ;  /* 0x0000000400057305 */ /* 0x0004e4000021f000 */
[----:B--2---:R-:W-:Y:S02]  /*2210*/  IMAD.MOV.U32 R4, RZ, RZ, RZ ;  /* 0x000000ffff047224 */ /* 0x004fe400078e00ff */
[----:B---3--:R-:W-:-:S04]  /*2220*/  IMAD.MOV R23, RZ, RZ, -R5 ;  /* 0x000000ffff177224 */ /* 0x008fc800078e0a05 */
[----:B------:R-:W-:Y:S01]  /*2230*/  IMAD R17, R23, R18, RZ ;  /* 0x0000001217117224 */ /* 0x000fe200078e02ff */
[----:B------:R-:W-:-:S03]  /*2240*/  IABS R23, R14 ;  /* 0x0000000e00177213 */ /* 0x000fc60000000000 */
[----:B------:R-:W-:Y:S01]  /*2250*/  IMAD.HI.U32 R22, R5, R17, R4 ;  /* 0x0000001105167227 */ /* 0x000fe200078e0004 */
[----:B------:R-:W-:-:S03]  /*2260*/  MOV R5, R23 ;  /* 0x0000001700057202 */ /* 0x000fc60000000f00 */
[----:B------:R-:W-:Y:S02]  /*2270*/  IMAD.MOV R17, RZ, RZ, -R24 ;  /* 0x000000ffff117224 */ /* 0x000fe400078e0a18 */
[----:B------:R-:W-:-:S04]  /*2280*/  IMAD.HI.U32 R4, R22, R5, RZ ;  /* 0x0000000516047227 */ /* 0x000fc800078e00ff */
[----:B------:R-:W-:-:S05]  /*2290*/  IMAD R5, R4, R17, R5 ;  /* 0x0000001104057224 */ /* 0x000fca00078e0205 */
[----:B------:R-:W-:-:S13]  /*22a0*/  ISETP.GT.U32.AND P1, PT, R18, R5, PT ;  /* 0x000000051200720c */ /* 0x000fda0003f24070 */
[----:B------:R-:W-:Y:S01]  /*22b0*/  @!P1 IMAD.IADD R5, R5, 0x1, -R18 ;  /* 0x0000000105059824 */ /* 0x000fe200078e0a12 */
[----:B------:R-:W-:-:S13]  /*22c0*/  ISETP.GT.U32.AND P1, PT, R26, R13, PT ;  /* 0x0000000d1a00720c */ /* 0x000fda0003f24070 */
[----:B------:R-:W-:Y:S01]  /*22d0*/  @!P1 IMAD.IADD R13, R13, 0x1, -R26 ;  /* 0x000000010d0d9824 */ /* 0x000fe200078e0a1a */
[----:B------:R-:W-:-:S03]  /*22e0*/  ISETP.GT.U32.AND P1, PT, R18, R5, PT ;  /* 0x000000051200720c */ /* 0x000fc60003f24070 */
[----:B------:R-:W-:-:S10]  /*22f0*/  IMAD.MOV.U32 R4, RZ, RZ, R13 ;  /* 0x000000ffff047224 */ /* 0x000fd400078e000d */
[----:B------:R-:W-:Y:S02]  /*2300*/  @!P1 IADD3 R5, R5, -R18, RZ ;  /* 0x8000001205059210 */ /* 0x000fe40007ffe0ff */
[----:B------:R-:W-:-:S13]  /*2310*/  ISETP.GE.AND P1, PT, R19, RZ, PT ;  /* 0x000000ff1300720c */ /* 0x000fda0003f26270 */
[----:B------:R-:W-:Y:S01]  /*2320*/  @!P1 IMAD.MOV R4, RZ, RZ, -R4 ;  /* 0x000000ffff049224 */ /* 0x000fe200078e0a04 */
[----:B------:R-:W-:-:S13]  /*2330*/  ISETP.GE.AND P1, PT, R14, RZ, PT ;  /* 0x000000ff0e00720c */ /* 0x000fda0003f26270 */
[----:B------:R-:W-:Y:S02]  /*2340*/  @!P1 IADD3 R5, -R5, RZ, RZ ;  /* 0x000000ff05059210 */ /* 0x000fe40007ffe1ff */
[----:B------:R-:W-:-:S13]  /*2350*/  ISETP.NE.AND P1, PT, RZ, UR10, PT ;  /* 0x0000000aff007c0c */ /* 0x000fda000bf25270 */
[----:B------:R-:W-:Y:S02]  /*2360*/  @!P1 LOP3.LUT R4, RZ, UR10, RZ, 0x33, !PT ;  /* 0x0000000aff049c12 */ /* 0x000fe4000f8e33ff */
[----:B------:R-:W-:-:S03]  /*2370*/  ISETP.NE.AND P1, PT, RZ, UR9, PT ;  /* 0x00000009ff007c0c */ /* 0x000fc6000bf25270 */
[----:B------:R-:W-:-:S10]  /*2380*/  IMAD.IADD R4, R19, 0x1, -R4 ;  /* 0x0000000113047824 */ /* 0x000fd400078e0a04 */
[----:B------:R-:W-:Y:S02]  /*2390*/  @!P1 LOP3.LUT R5, RZ, UR9, RZ, 0x33, !PT ;  /* 0x00000009ff059c12 */ /* 0x000fe4000f8e33ff */
[----:B------:R-:W-:-:S03]  /*23a0*/  PLOP3.LUT P1, PT, PT, PT, UP3, 0x80, 0x0 ;  /* 0x000000000000781c */ /* 0x000fc60003f2f038 */
[----:B------:R-:W-:-:S04]  /*23b0*/  IMAD.IADD R5, R14, 0x1, -R5 ;  /* 0x000000010e057824 */ /* 0x000fc800078e0a05 */
[CC--:B------:R-:W-:Y:S01]  /*23c0*/  IMAD R25, R4.reuse, R5.reuse, RZ ;  /* 0x0000000504197224 */ /* 0x0c0fe200078e02ff */
[----:B------:R-:W-:-:S04]  /*23d0*/  SEL R13, R4, R5, !P1 ;  /* 0x00000005040d7207 */ /* 0x000fc80004800000 */
[----:B------:R-:W-:Y:S02]  /*23e0*/  SHF.R.S32.HI R5, RZ, 0x1f, R13 ;  /* 0x0000001fff057819 */ /* 0x000fe4000001140d */
[----:B------:R-:W-:Y:S02]  /*23f0*/  SHF.R.S32.HI R28, RZ, 0x1f, R25 ;  /* 0x0000001fff1c7819 */ /* 0x000fe40000011419 */
[----:B------:R-:W-:-:S07]  /*2400*/  MOV R4, R13 ;  /* 0x0000000d00047202 */ /* 0x000fce0000000f00 */
.L_x_13:
[----:B------:R-:W-:Y:S05]  /*2410*/  BSYNC B0 ;  /* 0x0000000000007941 */ /* 0x000fea0003800000 */
.L_x_12:
[----:B------:R-:W2:Y:S04]  /*2420*/  SHFL.UP PT, R14, R25, 0x1, RZ ;  /* 0x04200000190e7989 */ /* 0x000ea800000e00ff */
[----:B------:R-:W3:Y:S01]  /*2430*/  SHFL.UP PT, R13, R28, 0x1, RZ ;  /* 0x042000001c0d7989 */ /* 0x000ee200000e00ff */
[----:B--2---:R-:W-:Y:S02]  /*2440*/  SEL R14, R14, RZ, P2 ;  /* 0x000000ff0e0e7207 */ /* 0x004fe40001000000 */
[----:B---3--:R-:W-:Y:S02]  /*2450*/  SEL R13, R13, RZ, P2 ;  /* 0x000000ff0d0d7207 */ /* 0x008fe40001000000 */
[----:B------:R-:W-:-:S05]  /*2460*/  IADD3 R17, P1, R14, R25, RZ ;  /* 0x000000190e117210 */ /* 0x000fca0007f3e0ff */
[----:B------:R-:W-:Y:S01]  /*2470*/  IMAD.X R22, R13, 0x1, R28, P1 ;  /* 0x000000010d167824 */ /* 0x000fe200008e061c */
        /* <DEDUP_REMOVED lines=10> */
[----:B------:R-:W-:-:S04]  /*2520*/  IADD3 R19, P1, R14, R23, RZ ;  /* 0x000000170e137210 */ /* 0x000fc80007f3e0ff */
[----:B------:R-:W-:Y:S01]  /*2530*/  IADD3.X R26, R13, R18, RZ, P1, !PT ;  /* 0x000000120d1a7210 */ /* 0x000fe20000ffe4ff */
        /* <DEDUP_REMOVED lines=12> */
[----:B------:R-:W-:-:S04]  /*2600*/  IADD3 R23, P1, R18, R11, RZ ;  /* 0x0000000b12177210 */ /* 0x000fc80007f3e0ff */
[----:B-1----:R-:W-:Y:S02]  /*2610*/  IADD3.X R26, R22, R7, RZ, P1, !PT ;  /* 0x00000007161a7210 */ /* 0x002fe40000ffe4ff */
[----:B------:R-:W-:-:S04]  /*2620*/  ISETP.GT.U32.AND P1, PT, R23, UR8, PT ;  /* 0x0000000817007c0c */ /* 0x000fc8000bf24070 */
[----:B------:R-:W-:-:S13]  /*2630*/  ISETP.GT.U32.AND.EX P1, PT, R26, UR7, PT, P1 ;  /* 0x000000071a007c0c */ /* 0x000fda000bf24110 */
[----:B------:R-:W-:-:S04]  /*2640*/  VOTE.ANY R14, PT, P1 ;  /* 0x00000000000e7806 */ /* 0x000fc800008e0100 */
[----:B------:R-:W-:-:S13]  /*2650*/  ISETP.NE.AND P1, PT, R14, RZ, PT ;  /* 0x000000ff0e00720c */ /* 0x000fda0003f25270 */
[----:B------:R-:W-:Y:S05]  /*2660*/  @!P1 BRA `(.L_x_16) ;  /* 0xfffffff400b89947 */ /* 0x000fea000383ffff */
.L_x_11:
[----:B------:R-:W1:Y:S08]  /*2670*/  BREV R14, R14 ;  /* 0x0000000e000e7301 */ /* 0x000e700000000000 */
[----:B-1----:R-:W1:Y:S02]  /*2680*/  FLO.U32.SH R17, R14 ;  /* 0x0000000e00117300 */ /* 0x002e6400000e0400 */
[----:B-1----:R-:W1:Y:S02]  /*2690*/  SHFL.IDX PT, R6, R6, R17, 0x1f ;  /* 0x00001f1106067589 */ /* 0x002e6400000e0000 */
[----:B-1----:R-:W-:-:S13]  /*26a0*/  R2UR UR4, R6 ;  /* 0x00000000060472ca */ /* 0x002fda00000e0000 */
[----:B------:R-:W-:-:S05]  /*26b0*/  VIADD R19, R20, UR4 ;  /* 0x0000000414137c36 */ /* 0x000fca0008000000 */
[----:B------:R-:W-:-:S13]  /*26c0*/  ISETP.GE.AND P1, PT, R19, R3, PT ;  /* 0x000000031300720c */ /* 0x000fda0003f26270 */
[----:B------:R-:W1:Y:S02]  /*26d0*/  @!P1 LDC.64 R12, c[0x0][0x918] ;  /* 0x00024600ff0c9b82 */ /* 0x000e640000000a00 */
[----:B-1----:R-:W-:-:S05]  /*26e0*/  @!P1 IMAD.WIDE R12, R19, 0xc, R12 ;  /* 0x0000000c130c9825 */ /* 0x002fca00078e020c */
[----:B-----5:R1:W5:Y:S04]  /*26f0*/  @!P1 LDG.E R8, desc[UR38][R12.64] ;  /* 0x000000260c089981 */ /* 0x020368000c1e1900 */
[----:B------:R1:W5:Y:S01]  /*2700*/  @!P1 LDG.E R0, desc[UR38][R12.64+0x4] ;  /* 0x000004260c009981 */ /* 0x000362000c1e1900 */
[----:B------:R-:W-:-:S03]  /*2710*/  IADD3 R18, P1, P2, R18, R11, -R25 ;  /* 0x0000000b12127210 */ /* 0x000fc60007a3e819 */
[----:B------:R-:W-:Y:S01]  /*2720*/  SHFL.IDX PT, R6, R25, R17, 0x1f ;  /* 0x00001f1119067589 */ /* 0x000fe200000e0000 */
[----:B------:R-:W-:-:S03]  /*2730*/  IADD3.X R22, R22, R7, ~R28, P1, P2 ;  /* 0x0000000716167210 */ /* 0x000fc60000fe4c1c */
[----:B------:R-:W2:Y:S04]  /*2740*/  SHFL.IDX PT, R18, R18, R17, 0x1f ;  /* 0x00001f1112127589 */ /* 0x000ea800000e0000 */
[----:B------:R-:W3:Y:S04]  /*2750*/  SHFL.IDX PT, R22, R22, R17, 0x1f ;  /* 0x00001f1116167589 */ /* 0x000ee800000e0000 */
[----:B------:R1:W4:Y:S04]  /*2760*/  SHFL.IDX PT, R7, R28, R17, 0x1f ;  /* 0x00001f111c077589 */ /* 0x00032800000e0000 */
[----:B------:R1:W1:Y:S04]  /*2770*/  SHFL.IDX PT, R5, R5, R17, 0x1f ;  /* 0x00001f1105057589 */ /* 0x00026800000e0000 */
[----:B------:R1:W1:Y:S01]  /*2780*/  SHFL.IDX PT, R4, R4, R17, 0x1f ;  /* 0x00001f1104047589 */ /* 0x00026200000e0000 */
[----:B--2---:R-:W-:-:S02]  /*2790*/  R2UR UR5, R18 ;  /* 0x00000000120572ca */ /* 0x004fc400000e0000 */
[----:B---3--:R-:W-:-:S15]  /*27a0*/  R2UR UR6, R22 ;  /* 0x00000000160672ca */ /* 0x008fde00000e0000 */
.L_x_6:
[----:B------:R-:W-:Y:S01]  /*27b0*/  ISETP.LE.AND P1, PT, R3, UR4, PT ;  /* 0x0000000403007c0c */ /* 0x000fe2000bf23270 */
[----:B-1----:R-:W-:Y:S01]  /*27c0*/  IMAD.MOV.U32 R17, RZ, RZ, -0x1 ;  /* 0xffffffffff117424 */ /* 0x002fe200078e00ff */
[----:B------:R-:W-:-:S11]  /*27d0*/  MOV R18, 0xffffffff ;  /* 0xffffffff00127802 */ /* 0x000fd60000000f00 */
[----:B------:R-:W-:Y:S05]  /*27e0*/  @P1 BRA `(.L_x_5) ;  /* 0x0000000400041947 */ /* 0x000fea0003800000 */
[----:B------:R-:W-:Y:S01]  /*27f0*/  UIADD3 UR15, UP2, -UR5, UR8, URZ ;  /* 0x00000008050f7290 */ /* 0x000fe2000ff5e13f */
[----:B------:R-:W1:Y:S01]  /*2800*/  S2UR UR18, SR_CTAID.Y ;  /* 0x00000000001279c3 */ /* 0x000e620000002600 */
[----:B------:R-:W-:Y:S01]  /*2810*/  ULDC UR17, c[0x0][0x8c0] ;  /* 0x0002300000117ab9 */ /* 0x000fe20000000800 */
[----:B------:R-:W-:Y:S01]  /*2820*/  ULDC UR20, c[0x0][0x8b0] ;  /* 0x00022c0000147ab9 */ /* 0x000fe20000000800 */
[----:B------:R-:W-:Y:S01]  /*2830*/  UIADD3.X UR11, ~UR6, UR7, URZ, UP2, !UPT ;  /* 0x00000007060b7290 */ /* 0x000fe200097fe53f */
[--C-:B------:R-:W-:Y:S01]  /*2840*/  SHF.R.U32.HI R23, RZ, UR20, R5.reuse ;  /* 0x00000014ff177c19 */ /* 0x100fe20008011605 */
[----:B------:R-:W-:Y:S01]  /*2850*/  ULDC UR19, c[0x0][0x904] ;  /* 0x0002410000137ab9 */ /* 0x000fe20000000800 */
[----:B------:R-:W-:Y:S01]  /*2860*/  ULDC UR13, c[0x0][0x8a8] ;  /* 0x00022a00000d7ab9 */ /* 0x000fe20000000800 */
[----:B------:R-:W-:Y:S01]  /*2870*/  USHF.R.U32.HI UR16, URZ, UR17, UR11 ;  /* 0x000000113f107299 */ /* 0x000fe2000801160b */
[----:B------:R-:W-:Y:S01]  /*2880*/  SHF.R.U64 R22, R4, UR20, R5 ;  /* 0x0000001404167c19 */ /* 0x000fe20008001205 */
[----:B------:R-:W-:-:S02]  /*2890*/  USHF.R.U64 UR15, UR15, UR17, UR11 ;  /* 0x000000110f0f7299 */ /* 0x000fc4000800120b */
[----:B------:R-:W-:Y:S02]  /*28a0*/  USHF.R.U32.HI UR14, URZ, UR20, UR16 ;  /* 0x000000143f0e7299 */ /* 0x000fe40008011610 */
[----:B------:R-:W-:Y:S02]  /*28b0*/  UIADD3 UR13, UR13, -0x1, URZ ;  /* 0xffffffff0d0d7890 */ /* 0x000fe4000fffe03f */
[----:B------:R-:W-:Y:S02]  /*28c0*/  USHF.R.U32.HI UR21, URZ, UR19, UR14 ;  /* 0x000000133f157299 */ /* 0x000fe4000801160e */
[----:B------:R-:W-:Y:S02]  /*28d0*/  USHF.R.U64 UR16, UR15, UR20, UR16 ;  /* 0x000000140f107299 */ /* 0x000fe40008001210 */
[----:B------:R-:W-:Y:S02]  /*28e0*/  ULOP3.LUT UR15, UR15, UR13, URZ, 0xc0, !UPT ;  /* 0x0000000d0f0f7292 */ /* 0x000fe4000f8ec03f */
[----:B------:R-:W-:Y:S01]  /*28f0*/  LOP3.LUT R3, R23, UR21, RZ, 0xfc, !PT ;  /* 0x0000001517037c12 */ /* 0x000fe2000f8efcff */
[----:B------:R-:W-:-:S02]  /*2900*/  USHF.R.U64 UR14, UR16, UR19, UR14 ;  /* 0x00000013100e7299 */ /* 0x000fc4000800120e */
[----:B-1----:R-:W-:Y:S01]  /*2910*/  USEL UR11, UR56, UR18, !UP3 ;  /* 0x00000012380b7287 */ /* 0x002fe2000d800000 */
[----:B------:R-:W-:-:S13]  /*2920*/  ISETP.NE.U32.AND P1, PT, R3, RZ, PT ;  /* 0x000000ff0300720c */ /* 0x000fda0003f25070 */
[----:B------:R-:W-:Y:S05]  /*2930*/  @!P1 BRA `(.L_x_17) ;  /* 0x0000000000149947 */ /* 0x000fea0003800000 */
[----:B------:R-:W-:-:S07]  /*2940*/  MOV R12, 0x2960 ;  /* 0x00002960000c7802 */ /* 0x000fce0000000f00 */
[----:B----45:R-:W-:Y:S05]  /*2950*/  CALL.REL.NOINC `($__internal_0_$__cuda_sm20_div_u64) ;  /* 0x0000015c00887944 */ /* 0x030fea0003c00000 */
[----:B------:R-:W-:-:S04]  /*2960*/  IMAD.MOV R13, RZ, RZ, -R3 ;  /* 0x000000ffff0d7224 */ /* 0x000fc800078e0a03 */
[----:B------:R-:W-:Y:S01]  /*2970*/  IMAD R13, R22, R13, UR14 ;  /* 0x0000000e160d7e24 */ /* 0x000fe2000f8e020d */
[----:B------:R-:W-:Y:S06]  /*2980*/  BRA `(.L_x_18) ;  /* 0x0000000000507947 */ /* 0x000fec0003800000 */
.L_x_17:
[----:B------:R-:W1:Y:S01]  /*2990*/  I2F.U32.RP R3, R22 ;  /* 0x0000001600037306 */ /* 0x000e620000209000 */
[----:B------:R-:W-:-:S07]  /*29a0*/  ISETP.NE.U32.AND P3, PT, R22, RZ, PT ;  /* 0x000000ff1600720c */ /* 0x000fce0003f65070 */
[----:B-1----:R-:W1:Y:S02]  /*29b0*/  MUFU.RCP R3, R3 ;  /* 0x0000000300037308 */ /* 0x002e640000001000 */
[----:B-1----:R-:W-:-:S06]  /*29c0*/  VIADD R12, R3, 0xffffffe ;  /* 0x0ffffffe030c7836 */ /* 0x002fcc0000000000 */
[----:B------:R1:W2:Y:S02]  /*29d0*/  F2I.FTZ.U32.TRUNC.NTZ R13, R12 ;  /* 0x0000000c000d7305 */ /* 0x0002a4000021f000 */
[----:B-1----:R-:W-:Y:S01]  /*29e0*/  IMAD.MOV.U32 R12, RZ, RZ, RZ ;  /* 0x000000ffff0c7224 */ /* 0x002fe200078e00ff */
[----:B--2---:R-:W-:-:S05]  /*29f0*/  IADD3 R11, RZ, -R13, RZ ;  /* 0x8000000dff0b7210 */ /* 0x004fca0007ffe0ff */
[----:B------:R-:W-:-:S04]  /*2a00*/  IMAD R11, R11, R22, RZ ;  /* 0x000000160b0b7224 */ /* 0x000fc800078e02ff */
[----:B------:R-:W-:-:S06]  /*2a10*/  IMAD.HI.U32 R13, R13, R11, R12 ;  /* 0x0000000b0d0d7227 */ /* 0x000fcc00078e000c */
[----:B------:R-:W-:-:S04]  /*2a20*/  IMAD.HI.U32 R3, R13, UR14, RZ ;  /* 0x0000000e0d037c27 */ /* 0x000fc8000f8e00ff */
[----:B------:R-:W-:-:S04]  /*2a30*/  IMAD.MOV R11, RZ, RZ, -R3 ;  /* 0x000000ffff0b7224 */ /* 0x000fc800078e0a03 */
[----:B------:R-:W-:-:S05]  /*2a40*/  IMAD R11, R22, R11, UR14 ;  /* 0x0000000e160b7e24 */ /* 0x000fca000f8e020b */
[----:B------:R-:W-:-:S13]  /*2a50*/  ISETP.GE.U32.AND P1, PT, R11, R22, PT ;  /* 0x000000160b00720c */ /* 0x000fda0003f26070 */
[----:B------:R-:W-:Y:S01]  /*2a60*/  @P1 IADD3 R11, R11, -R22, RZ ;  /* 0x800000160b0b1210 */ /* 0x000fe20007ffe0ff */
[----:B------:R-:W-:-:S03]  /*2a70*/  @P1 VIADD R3, R3, 0x1 ;  /* 0x0000000103031836 */ /* 0x000fc60000000000 */
[----:B------:R-:W-:-:S13]  /*2a80*/  ISETP.GE.U32.AND P2, PT, R11, R22, PT ;  /* 0x000000160b00720c */ /* 0x000fda0003f46070 */
[----:B------:R-:W-:Y:S01]  /*2a90*/  @P2 VIADD R3, R3, 0x1 ;  /* 0x0000000103032836 */ /* 0x000fe20000000000 */
[----:B------:R-:W-:-:S04]  /*2aa0*/  @!P3 LOP3.LUT R3, RZ, R22, RZ, 0x33, !PT ;  /* 0x00000016ff03b212 */ /* 0x000fc800078e33ff */
[----:B------:R-:W-:-:S05]  /*2ab0*/  IADD3 R13, -R3, RZ, RZ ;  /* 0x000000ff030d7210 */ /* 0x000fca0007ffe1ff */
[----:B------:R-:W-:-:S07]  /*2ac0*/  IMAD R13, R22, R13, UR14 ;  /* 0x0000000e160d7e24 */ /* 0x000fce000f8e020d */
.L_x_18:
[----:B------:R-:W1:Y:S01]  /*2ad0*/  LDC R16, c[0x0][0x8a8] ;  /* 0x00022a00ff107b82 */ /* 0x000e620000000800 */
[----:B------:R-:W-:Y:S01]  /*2ae0*/  ULDC UR14, c[0x0][0x904] ;  /* 0x00024100000e7ab9 */ /* 0x000fe20000000800 */
[----:B------:R-:W-:Y:S01]  /*2af0*/  UMOV UR13, 0xffffffff ;  /* 0xffffffff000d7882 */ /* 0x000fe20000000000 */
[----:B------:R-:W-:Y:S01]  /*2b00*/  PLOP3.LUT P1, PT, PT, PT, UP3, 0x80, 0x0 ;  /* 0x000000000000781c */ /* 0x000fe20003f2f038 */
[----:B------:R-:W-:-:S04]  /*2b10*/  USHF.L.U32 UR13, UR13, UR14, URZ ;  /* 0x0000000e0d0d7299 */ /* 0x000fc8000800063f */
[----:B------:R-:W2:Y:S02]  /*2b20*/  LDC R14, c[0x0][0x8b8] ;  /* 0x00022e00ff0e7b82 */ /* 0x000ea40000000800 */
[----:B------:R-:W-:Y:S01]  /*2b30*/  LOP3.LUT R11, RZ, UR13, RZ, 0x33, !PT ;  /* 0x0000000dff0b7c12 */ /* 0x000fe2000f8e33ff */
[----:B------:R-:W-:Y:S02]  /*2b40*/  UMOV UR13, 0x1 ;  /* 0x00000001000d7882 */ /* 0x000fe40000000000 */
[----:B------:R-:W-:Y:S01]  /*2b50*/  USHF.L.U32 UR13, UR13, UR14, URZ ;  /* 0x0000000e0d0d7299 */ /* 0x000fe2000800063f */
[----:B------:R-:W-:Y:S02]  /*2b60*/  LOP3.LUT R12, R11, UR16, RZ, 0xc0, !PT ;  /* 0x000000100b0c7c12 */ /* 0x000fe4000f8ec0ff */
[----:B------:R-:W-:Y:S01]  /*2b70*/  @P1 IMAD.U32 R18, RZ, RZ, UR4 ;  /* 0x00000004ff121e24 */ /* 0x000fe2000f8e00ff */
[----:B------:R-:W-:Y:S02]  /*2b80*/  @!P1 MOV R18, UR4 ;  /* 0x0000000400129c02 */ /* 0x000fe40008000f00 */
[----:B------:R-:W-:-:S02]  /*2b90*/  IMAD R3, R3, UR13, R12 ;  /* 0x0000000d03037c24 */ /* 0x000fc4000f8e020c */
[----:B-1----:R-:W-:-:S04]  /*2ba0*/  IMAD R13, R13, R16, UR15 ;  /* 0x0000000f0d0d7e24 */ /* 0x002fc8000f8e0210 */
[----:B------:R-:W-:Y:S02]  /*2bb0*/  @P1 IMAD.MOV.U32 R16, RZ, RZ, R13 ;  /* 0x000000ffff101224 */ /* 0x000fe400078e000d */
[----:B--2---:R-:W-:Y:S01]  /*2bc0*/  IMAD R17, R3, R14, UR11 ;  /* 0x0000000b03117e24 */ /* 0x004fe2000f8e020e */
[----:B------:R-:W-:-:S03]  /*2bd0*/  UMOV UR11, 0x1 ;  /* 0x00000001000b7882 */ /* 0x000fc60000000000 */
[----:B------:R-:W-:Y:S01]  /*2be0*/  @!P1 IMAD.MOV.U32 R16, RZ, RZ, R17 ;  /* 0x000000ffff109224 */ /* 0x000fe200078e0011 */
[----:B------:R-:W-:-:S07]  /*2bf0*/  @!P1 MOV R17, R13 ;  /* 0x0000000d00119202 */ /* 0x000fce0000000f00 */
.L_x_5:
[----:B------:R-:W-:-:S13]  /*2c00*/  ISETP.NE.AND P1, PT, RZ, UR11, PT ;  /* 0x0000000bff007c0c */ /* 0x000fda000bf25270 */
[----:B------:R-:W-:Y:S05]  /*2c10*/  @!P1 EXIT ;  /* 0x000000000000994d */ /* 0x000fea0003800000 */
[----:B------:R-:W1:Y:S02]  /*2c20*/  LDC.64 R24, c[0x0][0x290] ;  /* 0x0000a400ff187b82 */ /* 0x000e640000000a00 */
[----:B-1----:R-:W-:-:S05]  /*2c30*/  IMAD.WIDE R12, R18, 0xc, R24 ;  /* 0x0000000c120c7825 */ /* 0x002fca00078e0218 */
[----:B------:R1:W5:Y:S01]  /*2c40*/  LDG.E R11, desc[UR38][R12.64+0x8] ;  /* 0x000008260c0b7981 */ /* 0x000362000c1e1900 */
[----:B------:R-:W-:Y:S01]  /*2c50*/  UISETP.NE.AND UP2, UPT, UR12, 0x2, UPT ;  /* 0x000000020c00788c */ /* 0x000fe2000bf45270 */
[----:B------:R-:W2:Y:S01]  /*2c60*/  S2UR UR58, SR_CgaCtaId ;  /* 0x00000000003a79c3 */ /* 0x000ea20000008800 */
[----:B------:R-:W-:Y:S01]  /*2c70*/  UMOV UR40, URZ ;  /* 0x0000003f00287c82 */ /* 0x000fe20008000000 */
[----:B------:R-:W-:Y:S01]  /*2c80*/  UMOV UR41, URZ ;  /* 0x0000003f00297c82 */ /* 0x000fe20008000000 */
[----:B------:R-:W-:Y:S01]  /*2c90*/  SHF.R.S32.HI R19, RZ, 0x1f, R18 ;  /* 0x0000001fff137819 */ /* 0x000fe20000011412 */
[----:B------:R-:W-:Y:S01]  /*2ca0*/  IMAD.MOV.U32 R22, RZ, RZ, RZ ;  /* 0x000000ffff167224 */ /* 0x000fe200078e00ff */
[----:B------:R-:W-:-:S13]  /*2cb0*/  PLOP3.LUT P1, PT, PT, PT, UP2, 0x80, 0x0 ;  /* 0x000000000000781c */ /* 0x000fda0003f2f028 */
[----:B-1----:R-:W-:Y:S05]  /*2cc0*/  @P1 BRA `(.L_x_19) ;  /* 0x0000000000901947 */ /* 0x002fea0003800000 */
[----:B------:R-:W-:-:S04]  /*2cd0*/  ULOP3.LUT UR11, UR59, 0x1, URZ, 0xfc, !UPT ;  /* 0x000000013b0b7892 */ /* 0x000fc8000f8efc3f */
[----:B------:R-:W-:-:S06]  /*2ce0*/  UISETP.NE.AND UP2, UPT, UR11, 0x3, UPT ;  /* 0x000000030b00788c */ /* 0x000fcc000bf45270 */
[----:B------:R-:W-:-:S13]  /*2cf0*/  PLOP3.LUT P2, PT, PT, PT, UP2, 0x80, 0x0 ;  /* 0x000000000000781c */ /* 0x000fda0003f4f028 */
[----:B------:R-:W-:Y:S05]  /*2d00*/  @!P2 BRA `(.L_x_20) ;  /* 0x000000000004a947 */ /* 0x000fea0003800000 */
[----:B--2---:R-:W-:Y:S01]  /*2d10*/  BPT.TRAP 0x1 ;  /* 0x000000040000795c */ /* 0x004fe20000300000 */
.L_x_20:
[----:B------:R-:W-:Y:S01]  /*2d20*/  UMOV UR11, 0x400 ;  /* 0x00000400000b7882 */ /* 0x000fe20000000000 */
[----:B------:R-:W-:Y:S01]  /*2d30*/  SHF.L.U32 R3, RZ, 0x1f, RZ ;  /* 0x0000001fff037819 */ /* 0x000fe200000006ff */
[----:B--2---:R-:W-:-:S09]  /*2d40*/  ULEA UR11, UR58, UR11, 0x18 ;  /* 0x0000000b3a0b7291 */ /* 0x004fd2000f8ec03f */
[----:B------:R-:W1:Y:S02]  /*2d50*/  SYNCS.PHASECHK.TRANS64.TRYWAIT P1, [UR11+0x34400], R3 ;  /* 0x03440003ff0075a7 */ /* 0x000e64000802014b */
[----:B-1----:R-:W-:Y:S05]  /*2d60*/  @!P1 BRA `(.L_x_21) ;  /* 0x0000014000b09947 */ /* 0x002fea0003800000 */
.L_x_358:
[----:B------:R-:W2:Y:S01]  /*2d70*/  LDS.128 R16, [UR11+0x34530] ;  /* 0x0345300bff107984 */ /* 0x000ea20008000c00 */
[----:B------:R-:W-:Y:S01]  /*2d80*/  @!PT LDS RZ, [RZ] ;  /* 0x00000000fffff984 */ /* 0x000fe20000000800 */
[----:B------:R-:W-:Y:S01]  /*2d90*/  @!PT LDS RZ, [RZ] ;  /* 0x00000000fffff984 */ /* 0x000fe20000000800 */
[----:B------:R-:W-:Y:S01]  /*2da0*/  @!PT LDS RZ, [RZ] ;  /* 0x00000000fffff984 */ /* 0x000fe20000000800 */
[----:B------:R-:W-:Y:S01]  /*2db0*/  @!PT LDS RZ, [RZ] ;  /* 0x00000000fffff984 */ /* 0x000fe20000000800 */
[----:B------:R3:W-:Y:S06]  /*2dc0*/  MEMBAR.ALL.CTA ;  /* 0x0000000000007992 */ /* 0x0007ec0000008000 */
[----:B---3--:R-:W3:Y:S01]  /*2dd0*/  FENCE.VIEW.ASYNC.S ;  /* 0x00000000000073c6 */ /* 0x008ee20000000000 */
[----:B------:R-:W-:Y:S05]  /*2de0*/  @!P2 BRA `(.L_x_22) ;  /* 0x000000000004a947 */ /* 0x000fea0003800000 */
[----:B------:R-:W-:Y:S01]  /*2df0*/  BPT.TRAP 0x1 ;  /* 0x000000040000795c */ /* 0x000fe20000300000 */
.L_x_22:
[----:B------:R-:W-:Y:S01]  /*2e00*/  UIADD3 UR11, UR11, 0x34440, URZ ;  /* 0x000344400b0b7890 */ /* 0x000fe2000fffe03f */
[----:B--2---:R-:W-:-:S03]  /*2e10*/  ISETP.NE.AND P1, PT, R19, RZ, PT ;  /* 0x000000ff1300720c */ /* 0x004fc60003f25270 */
[----:B------:R-:W-:-:S09]  /*2e20*/  UPRMT UR11, UR58, 0x654, UR11 ;  /* 0x000006543a0b7896 */ /* 0x000fd2000800000b */
[----:B---3--:R-:W-:Y:S01]  /*2e30*/  SYNCS.ARRIVE.TRANS64.RED.A1T0 RZ, [UR11], RZ ;  /* 0x000000ffffff79a7 */ /* 0x008fe2000810040b */
[----:B------:R-:W-:Y:S05]  /*2e40*/  @!P1 EXIT ;  /* 0x000000000000994d */ /* 0x000fea0003800000 */
[----:B-1----:R-:W-:Y:S01]  /*2e50*/  IMAD.WIDE R12, R18, 0xc, R24 ;  /* 0x0000000c120c7825 */ /* 0x002fe200078e0218 */
[----:B-----5:R-:W-:-:S04]  /*2e60*/  R2UR UR11, R11 ;  /* 0x000000000b0b72ca */ /* 0x020fc800000e0000 */
[----:B------:R1:W5:Y:S01]  /*2e70*/  LDG.E R11, desc[UR38][R12.64+0x8] ;  /* 0x000008260c0b7981 */ /* 0x000362000c1e1900 */
[----:B------:R-:W-:Y:S02]  /*2e80*/  SHF.R.S32.HI R19, RZ, 0x1f, R18 ;  /* 0x0000001fff137819 */ /* 0x000fe40000011412 */
[----:B------:R-:W-:-:S06]  /*2e90*/  MOV R22, 0x1 ;  /* 0x0000000100167802 */ /* 0x000fcc0000000f00 */
[----:B------:R-:W-:-:S04]  /*2ea0*/  UIADD3 UR11, UR11, 0x7f, URZ ;  /* 0x0000007f0b0b7890 */ /* 0x000fc8000fffe03f */
[----:B------:R-:W-:-:S04]  /*2eb0*/  USHF.R.S32.HI UR13, URZ, 0x1f, UR11 ;  /* 0x0000001f3f0d7899 */ /* 0x000fc8000801140b */
[----:B------:R-:W-:-:S04]  /*2ec0*/  ULEA.HI UR13, UR13, UR11, URZ, 0x7 ;  /* 0x0000000b0d0d7291 */ /* 0x000fc8000f8f383f */
[----:B------:R-:W-:-:S04]  /*2ed0*/  USHF.R.S32.HI UR13, URZ, 0x7, UR13 ;  /* 0x000000073f0d7899 */ /* 0x000fc8000801140d */
[----:B------:R-:W-:Y:S02]  /*2ee0*/  USHF.R.U32.HI UR41, URZ, 0x2, UR13 ;  /* 0x000000023f297899 */ /* 0x000fe4000801160d */
[----:B------:R-:W-:Y:S02]  /*2ef0*/  ULOP3.LUT UR40, UR13, 0x3, URZ, 0xc0, !UPT ;  /* 0x000000030d287892 */ /* 0x000fe4000f8ec03f */
[----:B-1----:R-:W-:-:S12]  /*2f00*/  ULOP3.LUT UR41, UR41, 0x1, URZ, 0xc0, !UPT ;  /* 0x0000000129297892 */ /* 0x002fd8000f8ec03f */
.L_x_19:
[----:B------:R-:W-:-:S04]  /*2f10*/  IMAD.WIDE.U32 R24, R18, 0xc, R24 ;  /* 0x0000000c12187825 */ /* 0x000fc800078e0018 */
[----:B------:R-:W-:-:S04]  /*2f20*/  IMAD R3, R19, 0xc, RZ ;  /* 0x0000000c13037824 */ /* 0x000fc800078e02ff */
[----:B------:R-:W-:-:S05]  /*2f30*/  IMAD.IADD R25, R25, 0x1, R3 ;  /* 0x0000000119197824 */ /* 0x000fca00078e0203 */
[----:B------:R1:W5:Y:S04]  /*2f40*/  LDG.E R19, desc[UR38][R24.64+0x4] ;  /* 0x0000042618137981 */ /* 0x000368000c1e1900 */
[----:B------:R1:W5:Y:S01]  /*2f50*/  LDG.E R13, desc[UR38][R24.64] ;  /* 0x00000026180d7981 */ /* 0x000362000c1e1900 */
[----:B------:R-:W-:-:S13]  /*2f60*/  PLOP3.LUT P1, PT, PT, PT, UP1, 0x80, 0x0 ;  /* 0x000000000000781c */ /* 0x000fda0003f2f018 */
[----:B-1----:R-:W-:Y:S05]  /*2f70*/  @!P1 BRA `(.L_x_23) ;  /* 0x000000d800d09947 */ /* 0x002fea0003800000 */
[----:B------:R-:W-:-:S06]  /*2f80*/  UISETP.GT.U32.AND UP0, UPT, UR31, 0x1, UPT ;  /* 0x000000011f00788c */ /* 0x000fcc000bf04070 */
[----:B------:R-:W-:-:S13]  /*2f90*/  PLOP3.LUT P0, PT, PT, PT, UP0, 0x80, 0x0 ;  /* 0x000000000000781c */ /* 0x000fda0003f0f008 */
[----:B--2---:R-:W-:Y:S05]  /*2fa0*/  @P0 EXIT ;  /* 0x000000000000094d */ /* 0x004fea0003800000 */
.L_x_24:
[----:B------:R-:W-:-:S08]  /*2fb0*/  NOP ;  /* 0x0000000000007918 */ /* 0x000fd00000000000 */
[----:B------:R-:W1:Y:S02]  /*2fc0*/  USETMAXREG.TRY_ALLOC.CTAPOOL UP0, 0xe8 ;  /* 0x000000e8000079c8 */ /* 0x000e640008000600 */
[----:B-1----:R-:W-:-:S13]  /*2fd0*/  PLOP3.LUT P0, PT, PT, PT, UP0, 0x80, 0x0 ;  /* 0x000000000000781c */ /* 0x002fda0003f0f008 */
[----:B------:R-:W-:Y:S05]  /*2fe0*/  @!P0 BRA `(.L_x_24) ;  /* 0xfffffffc00f08947 */ /* 0x000fea000383ffff */
[----:B------:R-:W1:Y:S01]  /*2ff0*/  SHFL.IDX PT, R2, R2, RZ, 0x1f ;  /* 0x00001fff02027589 */ /* 0x000e6200000e0000 */
[----:B------:R-:W2:Y:S01]  /*3000*/  S2UR UR4, SR_CTAID.Y ;  /* 0x00000000000479c3 */ /* 0x000ea20000002600 */
[----:B------:R-:W-:Y:S01]  /*3010*/  UMOV UR36, URZ ;  /* 0x0000003f00247c82 */ /* 0x000fe20008000000 */
[----:B------:R-:W-:Y:S01]  /*3020*/  UMOV UR37, URZ ;  /* 0x0000003f00257c82 */ /* 0x000fe20008000000 */
[----:B-1----:R-:W-:Y:S01]  /*3030*/  LOP3.LUT P0, RZ, R2, 0x3, RZ, 0xc0, !PT ;  /* 0x0000000302ff7812 */ /* 0x002fe2000780c0ff */
[----:B--2---:R-:W-:-:S12]  /*3040*/  UIMAD UR4, UR4, UR60, UR56 ;  /* 0x0000003c040472a4 */ /* 0x004fd8000f8e0238 */
[----:B------:R-:W-:Y:S05]  /*3050*/  @P0 BRA `(.L_x_25) ;  /* 0x0000000000a40947 */ /* 0x000fea0003800000 */
[----:B------:R-:W-:Y:S01]  /*3060*/  ELECT P0, URZ, PT ;  /* 0x00000000003f782f */ /* 0x000fe20003800000 */
[----:B------:R-:W-:-:S12]  /*3070*/  BSSY B0, `(.L_x_26) ;  /* 0x0000020000007945 */ /* 0x000fd80003800000 */
[----:B------:R-:W-:Y:S05]  /*3080*/  @!P0 BRA `(.L_x_27) ;  /* 0x0000000000788947 */ /* 0x000fea0003800000 */
[----:B------:R-:W1:Y:S01]  /*3090*/  S2UR UR6, SR_CgaCtaId ;  /* 0x00000000000679c3 */ /* 0x000e620000008800 */
[----:B------:R-:W-:Y:S01]  /*30a0*/  UISETP.NE.AND UP0, UPT, UR12, 0x1, UPT ;  /* 0x000000010c00788c */ /* 0x000fe2000bf05270 */
[----:B------:R-:W-:-:S06]  /*30b0*/  UMOV UR5, 0x400 ;  /* 0x0000040000057882 */ /* 0x000fcc0000000000 */
[----:B------:R-:W2:Y:S08]  /*30c0*/  LDC.64 R4, c[0x0][0x700] ;  /* 0x0001c000ff047b82 */ /* 0x000eb00000000a00 */
[----:B----4-:R-:W2:Y:S08]  /*30d0*/  LDC.64 R6, c[0x0][0x708] ;  /* 0x0001c200ff067b82 */ /* 0x010eb00000000a00 */
[----:B-----5:R-:W3:Y:S01]  /*30e0*/  LDC.64 R8, c[0x0][0x710] ;  /* 0x0001c400ff087b82 */ /* 0x020ee20000000a00 */
[----:B-1----:R-:W-:-:S04]  /*30f0*/  ULEA UR5, UR6, UR5, 0x18 ;  /* 0x0000000506057291 */ /* 0x002fc8000f8ec03f */
[----:B------:R-:W-:Y:S02]  /*3100*/  UIADD3 UR6, UR5, 0x80, URZ ;  /* 0x0000008005067890 */ /* 0x000fe4000fffe03f */
[----:B------:R-:W-:Y:S01]  /*3110*/  @!UP0 UIADD3 UR6, UR5, URZ, URZ ;  /* 0x0000003f05068290 */ /* 0x000fe2000fffe03f */
[----:B------:R-:W3:Y:S08]  /*3120*/  LDC.64 R10, c[0x0][0x718] ;  /* 0x0001c600ff0a7b82 */ /* 0x000ef00000000a00 */
[----:B------:R-:W1:Y:S01]  /*3130*/  LDC.64 R24, c[0x0][0x720] ;  /* 0x0001c800ff187b82 */ /* 0x000e620000000a00 */
[----:B--2---:R2:W-:Y:S07]  /*3140*/  STS.128 [UR6+0x34780], R4 ;  /* 0x03478004ff007988 */ /* 0x0045ee0008000c06 */
[----:B------:R-:W1:Y:S08]  /*3150*/  LDC.64 R26, c[0x0][0x728] ;  /* 0x0001ca00ff1a7b82 */ /* 0x000e700000000a00 */
[----:B------:R-:W4:Y:S01]  /*3160*/  LDC.64 R28, c[0x0][0x730] ;  /* 0x0001cc00ff1c7b82 */ /* 0x000f220000000a00 */
[----:B---3--:R2:W-:Y:S07]  /*3170*/  STS.128 [UR6+0x34790], R8 ;  /* 0x03479008ff007988 */ /* 0x0085ee0008000c06 */
[----:B------:R-:W4:Y:S08]  /*3180*/  LDC.64 R30, c[0x0][0x738] ;  /* 0x0001ce00ff1e7b82 */ /* 0x000f300000000a00 */
[----:B------:R-:W3:Y:S01]  /*3190*/  LDC.64 R32, c[0x0][0x740] ;  /* 0x0001d000ff207b82 */ /* 0x000ee20000000a00 */
[----:B-1----:R2:W-:Y:S07]  /*31a0*/  STS.128 [UR6+0x347a0], R24 ;  /* 0x0347a018ff007988 */ /* 0x0025ee0008000c06 */
[----:B------:R-:W3:Y:S08]  /*31b0*/  LDC.64 R34, c[0x0][0x748] ;  /* 0x0001d200ff227b82 */ /* 0x000ef00000000a00 */
[----:B------:R-:W1:Y:S01]  /*31c0*/  LDC.64 R36, c[0x0][0x750] ;  /* 0x0001d400ff247b82 */ /* 0x000e620000000a00 */
[----:B----4-:R2:W-:Y:S07]  /*31d0*/  STS.128 [UR6+0x347b0], R28 ;  /* 0x0347b01cff007988 */ /* 0x0105ee0008000c06 */
[----:B------:R-:W1:Y:S08]  /*31e0*/  LDC.64 R38, c[0x0][0x758] ;  /* 0x0001d600ff267b82 */ /* 0x000e700000000a00 */
[----:B------:R-:W4:Y:S01]  /*31f0*/  LDC.64 R40, c[0x0][0x760] ;  /* 0x0001d800ff287b82 */ /* 0x000f220000000a00 */
[----:B---3--:R2:W-:Y:S07]  /*3200*/  STS.128 [UR6+0x347c0], R32 ;  /* 0x0347c020ff007988 */ /* 0x0085ee0008000c06 */
[----:B------:R-:W4:Y:S08]  /*3210*/  LDC.64 R42, c[0x0][0x768] ;  /* 0x0001da00ff2a7b82 */ /* 0x000f300000000a00 */
[----:B------:R-:W3:Y:S01]  /*3220*/  LDC.64 R44, c[0x0][0x770] ;  /* 0x0001dc00ff2c7b82 */ /* 0x000ee20000000a00 */
[----:B-1----:R2:W-:Y:S07]  /*3230*/  STS.128 [UR6+0x347d0], R36 ;  /* 0x0347d024ff007988 */ /* 0x0025ee0008000c06 */
[----:B------:R-:W3:Y:S01]  /*3240*/  LDC.64 R46, c[0x0][0x778] ;  /* 0x0001de00ff2e7b82 */ /* 0x000ee20000000a00 */
[----:B----4-:R2:W-:Y:S04]  /*3250*/  STS.128 [UR6+0x347e0], R40 ;  /* 0x0347e028ff007988 */ /* 0x0105e80008000c06 */
[----:B---3--:R2:W-:Y:S02]  /*3260*/  STS.128 [UR6+0x347f0], R44 ;  /* 0x0347f02cff007988 */ /* 0x0085e40008000c06 */
.L_x_27:
[----:B------:R-:W-:Y:S05]  /*3270*/  BSYNC B0 ;  /* 0x0000000000007941 */ /* 0x000fea0003800000 */
.L_x_26:
[----:B------:R-:W-:Y:S01]  /*3280*/  UISETP.NE.AND UP0, UPT, UR12, 0x1, UPT ;  /* 0x000000010c00788c */ /* 0x000fe2000bf05270 */
[----:B------:R-:W-:Y:S01]  /*3290*/  NOP ;  /* 0x0000000000007918 */ /* 0x000fe20000000000 */
[----:B------:R-:W-:Y:S01]  /*32a0*/  ULDC UR5, c[0x0][0x884] ;  /* 0x0002210000057ab9 */ /* 0x000fe20000000800 */
[----:B------:R-:W-:Y:S01]  /*32b0*/  ULDC.64 UR36, c[0x0][0x800] ;  /* 0x0002000000247ab9 */ /* 0x000fe20000000a00 */
[----:B------:R-:W-:-:S04]  /*32c0*/  USEL UR5, UR5, URZ, UP0 ;  /* 0x0000003f05057287 */ /* 0x000fc80008000000 */
[----:B------:R-:W-:-:S04]  /*32d0*/  UIADD3 UR5, UR4, UR5, URZ ;  /* 0x0000000504057290 */ /* 0x000fc8000fffe03f */
[----:B------:R-:W-:-:S12]  /*32e0*/  UIMAD.WIDE UR36, UR5, 0x80, UR36 ;  /* 0x00000080052478a5 */ /* 0x000fd8000f8e0224 */
.L_x_25:
[----:B------:R-:W-:-:S13]  /*32f0*/  ISETP.NE.AND P0, PT, RZ, UR51, PT ;  /* 0x00000033ff007c0c */ /* 0x000fda000bf05270 */
[----:B------:R-:W-:Y:S05]  /*3300*/  @P0 BRA `(.L_x_28) ;  /* 0x00000004000c0947 */ /* 0x000fea0003800000 */
[----:B------:R-:W-:Y:S01]  /*3310*/  ELECT P0, URZ, PT ;  /* 0x00000000003f782f */ /* 0x000fe20003800000 */
[----:B------:R-:W-:-:S12]  /*3320*/  BSSY B0, `(.L_x_29) ;  /* 0x000002c000007945 */ /* 0x000fd80003800000 */
[----:B------:R-:W-:Y:S05]  /*3330*/  @!P0 BRA `(.L_x_30) ;  /* 0x0000000000a88947 */ /* 0x000fea0003800000 */
[----:B--2---:R-:W1:Y:S08]  /*3340*/  LDC.64 R4, c[0x0][0x820] ;  /* 0x00020800ff047b82 */ /* 0x004e700000000a00 */
[----:B------:R-:W2:Y:S01]  /*3350*/  LDC.64 R2, c[0x0][0x818] ;  /* 0x00020600ff027b82 */ /* 0x000ea20000000a00 */
[----:B-1----:R-:W-:-:S06]  /*3360*/  IMAD.WIDE R4, R18, 0x8, R4 ;  /* 0x0000000812047825 */ /* 0x002fcc00078e0204 */
[----:B------:R-:W3:Y:S01]  /*3370*/  LDG.E.64 R4, desc[UR38][R4.64] ;  /* 0x0000002604047981 */ /* 0x000ee2000c1e1b00 */
[----:B--2---:R-:W-:-:S06]  /*3380*/  IMAD.WIDE R2, R18, 0x8, R2 ;  /* 0x0000000812027825 */ /* 0x004fcc00078e0202 */
[----:B------:R-:W2:Y:S01]  /*3390*/  LDG.E.64 R2, desc[UR38][R2.64] ;  /* 0x0000002602027981 */ /* 0x000ea2000c1e1b00 */
[----:B------:R-:W1:Y:S01]  /*33a0*/  S2UR UR5, SR_CgaCtaId ;  /* 0x00000000000579c3 */ /* 0x000e620000008800 */
[----:B------:R-:W-:Y:S01]  /*33b0*/  UISETP.NE.AND UP0, UPT, UR12, 0x1, UPT ;  /* 0x000000010c00788c */ /* 0x000fe2000bf05270 */
[----:B------:R-:W-:Y:S02]  /*33c0*/  UMOV UR4, 0x400 ;  /* 0x0000040000047882 */ /* 0x000fe40000000000 */
[----:B-1----:R-:W-:-:S04]  /*33d0*/  ULEA UR4, UR5, UR4, 0x18 ;  /* 0x0000000405047291 */ /* 0x002fc8000f8ec03f */
[----:B------:R-:W-:-:S04]  /*33e0*/  UIADD3 UR5, UR4, 0x80, URZ ;  /* 0x0000008004057890 */ /* 0x000fc8000fffe03f */
[----:B------:R-:W-:-:S04]  /*33f0*/  @!UP0 UIADD3 UR5, UR4, URZ, URZ ;  /* 0x0000003f04058290 */ /* 0x000fc8000fffe03f */
[----:B------:R-:W-:-:S05]  /*3400*/  UIADD3 UR4, UR5, 0x34780, URZ ;  /* 0x0003478005047890 */ /* 0x000fca000fffe03f */
[----:B-----5:R-:W1:Y:S01]  /*3410*/  LDS R0, [UR5+0x3479c] ;  /* 0x03479c05ff007984 */ /* 0x020e620008000800 */
[----:B------:R-:W-:-:S03]  /*3420*/  MOV R10, UR4 ;  /* 0x00000004000a7c02 */ /* 0x000fc60008000f00 */
[----:B------:R-:W-:Y:S01]  /*3430*/  STS [UR5+0x347b0], RZ ;  /* 0x0347b0ffff007988 */ /* 0x000fe20008000805 */
[----:B------:R-:W-:-:S05]  /*3440*/  SHF.R.U64 R10, R10, 0x4, RZ ;  /* 0x000000040a0a7819 */ /* 0x000fca00000012ff */
[----:B------:R-:W-:Y:S04]  /*3450*/  STS [UR5+0x34790], R10 ;  /* 0x0347900aff007988 */ /* 0x000fe80008000805 */
[----:B------:R-:W-:Y:S01]  /*3460*/  STS [UR5+0x34794], R10 ;  /* 0x0347940aff007988 */ /* 0x000fe20008000805 */
[----:B---3--:R-:W-:-:S04]  /*3470*/  SHF.L.U64.HI R9, R4, 0x1, R5 ;  /* 0x0000000104097819 */ /* 0x008fc80000010205 */
[----:B------:R-:W-:-:S04]  /*3480*/  LOP3.LUT R9, R9, 0x1fffffff, RZ, 0xc0, !PT ;  /* 0x1fffffff09097812 */ /* 0x000fc800078ec0ff */
[----:B------:R-:W-:Y:S01]  /*3490*/  SHF.R.U32.HI R5, RZ, 0x4, R9 ;  /* 0x00000004ff057819 */ /* 0x000fe20000011609 */
[----:B--2---:R-:W-:Y:S03]  /*34a0*/  STS.64 [UR5+0x34780], R2 ;  /* 0x03478002ff007988 */ /* 0x004fe60008000a05 */
[----:B-1----:R-:W-:-:S05]  /*34b0*/  LOP3.LUT R0, R0, 0xf, R5, 0xb8, !PT ;  /* 0x0000000f00007812 */ /* 0x002fca00078eb805 */
[----:B------:R1:W-:Y:S04]  /*34c0*/  STS [UR5+0x3479c], R0 ;  /* 0x03479c00ff007988 */ /* 0x0003e80008000805 */
[----:B------:R-:W2:Y:S01]  /*34d0*/  LDS R5, [UR5+0x3479c] ;  /* 0x03479c05ff057984 */ /* 0x000ea20008000800 */
[----:B-1----:R-:W-:Y:S01]  /*34e0*/  IMAD.SHL.U32 R0, R4, 0x2, RZ ;  /* 0x0000000204007824 */ /* 0x002fe200078e00ff */
[----:B------:R-:W-:-:S04]  /*34f0*/  IADD3 R4, R13, -0x1, RZ ;  /* 0xffffffff0d047810 */ /* 0x000fc80007ffe0ff */
[----:B------:R-:W-:-:S04]  /*3500*/  LOP3.LUT R0, R0, 0xfffffffe, RZ, 0xc0, !PT ;  /* 0xfffffffe00007812 */ /* 0x000fc800078ec0ff */
[----:B------:R-:W-:-:S05]  /*3510*/  SHF.R.U64 R0, R0, 0x4, R9 ;  /* 0x0000000400007819 */ /* 0x000fca0000001209 */
[----:B------:R-:W-:Y:S01]  /*3520*/  STS [UR5+0x3478c], R0 ;  /* 0x03478c00ff007988 */ /* 0x000fe20008000805 */
[----:B--2---:R-:W-:-:S05]  /*3530*/  LOP3.LUT R6, R5, 0xf0, RZ, 0xb8, !PT ;  /* 0x000000f005067812 */ /* 0x004fca00078eb8ff */
[----:B------:R4:W-:Y:S04]  /*3540*/  STS [UR5+0x3479c], R6 ;  /* 0x03479c06ff007988 */ /* 0x0009e80008000805 */
[----:B------:R-:W1:Y:S01]  /*3550*/  LDS R5, [UR5+0x3479c] ;  /* 0x03479c05ff057984 */ /* 0x000e620008000800 */
[----:B----4-:R-:W-:Y:S02]  /*3560*/  CS2R R6, SRZ ;  /* 0x0000000000067805 */ /* 0x010fe4000001ff00 */
[----:B-1----:R-:W-:Y:S01]  /*3570*/  LOP3.LUT R11, R5, 0xf00, RZ, 0xb8, !PT ;  /* 0x00000f00050b7812 */ /* 0x002fe200078eb8ff */
[----:B------:R-:W-:-:S04]  /*3580*/  VIADD R5, R19, 0xffffffff ;  /* 0xffffffff13057836 */ /* 0x000fc80000000000 */
[----:B------:R-:W-:Y:S04]  /*3590*/  STS.64 [UR5+0x34798], R10 ;  /* 0x0347980aff007988 */ /* 0x000fe80008000a05 */
[----:B------:R-:W1:Y:S04]  /*35a0*/  LDS R8, [UR5+0x3479c] ;  /* 0x03479c05ff087984 */ /* 0x000e680008000800 */
[----:B------:R3:W-:Y:S01]  /*35b0*/  STS.128 [UR5+0x347a0], R4 ;  /* 0x0347a004ff007988 */ /* 0x0007e20008000c05 */
[----:B-1----:R-:W-:-:S05]  /*35c0*/  LOP3.LUT R8, R8, 0xf000, RZ, 0xb8, !PT ;  /* 0x0000f00008087812 */ /* 0x002fca00078eb8ff */
[----:B------:R3:W-:Y:S02]  /*35d0*/  STS [UR5+0x3479c], R8 ;  /* 0x03479c08ff007988 */ /* 0x0007e40008000805 */
.L_x_30:
[----:B------:R-:W-:Y:S05]  /*35e0*/  BSYNC B0 ;  /* 0x0000000000007941 */ /* 0x000fea0003800000 */
.L_x_29:
[----:B------:R-:W-:Y:S01]  /*35f0*/  ELECT P0, URZ, PT ;  /* 0x00000000003f782f */ /* 0x000fe20003800000 */
[----:B------:R-:W-:Y:S01]  /*3600*/  NOP ;  /* 0x0000000000007918 */ /* 0x000fe20000000000 */
[----:B------:R-:W-:Y:S11]  /*3610*/  BSSY B0, `(.L_x_31) ;  /* 0x0000004000007945 */ /* 0x000ff60003800000 */
[----:B------:R-:W-:Y:S05]  /*3620*/  @!P0 BRA `(.L_x_32) ;  /* 0x0000000000088947 */ /* 0x000fea0003800000 */
[----:B------:R0:W-:Y:S01]  /*3630*/  UTMACMDFLUSH ;  /* 0x00000000000079b7 */ /* 0x0001e20000000000 */
[----:B------:R-:W-:-:S04]  /*3640*/  DEPBAR.LE SB0, 0x0 ;  /* 0x000080000000791a */ /* 0x000fc80000000000 */
.L_x_32:
[----:B------:R-:W-:Y:S05]  /*3650*/  BSYNC B0 ;  /* 0x0000000000007941 */ /* 0x000fea0003800000 */
.L_x_31:
[----:B------:R-:W1:Y:S01]  /*3660*/  S2UR UR5, SR_CgaCtaId ;  /* 0x00000000000579c3 */ /* 0x000e620000008800 */
[----:B-----5:R-:W2:Y:S01]  /*3670*/  S2R R0, SR_LANEID ;  /* 0x0000000000007919 */ /* 0x020ea20000000000 */
[----:B------:R-:W-:Y:S01]  /*3680*/  UISETP.NE.AND UP0, UPT, UR12, 0x1, UPT ;  /* 0x000000010c00788c */ /* 0x000fe2000bf05270 */
[----:B------:R-:W-:Y:S02]  /*3690*/  UMOV UR4, 0x400 ;  /* 0x0000040000047882 */ /* 0x000fe40000000000 */
[----:B-1----:R-:W-:-:S04]  /*36a0*/  ULEA UR4, UR5, UR4, 0x18 ;  /* 0x0000000405047291 */ /* 0x002fc8000f8ec03f */
[----:B------:R-:W-:-:S04]  /*36b0*/  UIADD3 UR5, UR4, 0x80, URZ ;  /* 0x0000008004057890 */ /* 0x000fc8000fffe03f */
[----:B------:R-:W-:Y:S01]  /*36c0*/  @!UP0 UIADD3 UR5, UR4, URZ, URZ ;  /* 0x0000003f04058290 */ /* 0x000fe2000fffe03f */
[----:B--2---:R-:W-:-:S05]  /*36d0*/  SHF.L.U32 R0, R0, 0x2, RZ ;  /* 0x0000000200007819 */ /* 0x004fca00000006ff */
[----:B------:R-:W-:Y:S01]  /*36e0*/  IMAD.U32 R3, RZ, RZ, UR5 ;  /* 0x00000005ff037e24 */ /* 0x000fe2000f8e00ff */
[----:B------:R-:W-:-:S04]  /*36f0*/  IADD3 R2, P0, R0, UR36, RZ ;  /* 0x0000002400027c10 */ /* 0x000fc8000ff1e0ff */
[----:B---3--:R-:W-:Y:S02]  /*3700*/  IADD3 R4, R0, 0x34780, R3 ;  /* 0x0003478000047810 */ /* 0x008fe40007ffe003 */
[----:B------:R-:W-:-:S03]  /*3710*/  IADD3.X R3, RZ, UR37, RZ, P0, !PT ;  /* 0x00000025ff037c10 */ /* 0x000fc600087fe4ff */
[----:B------:R-:W1:Y:S04]  /*3720*/  LDS R5, [R4] ;  /* 0x0000000004057984 */ /* 0x000e680000000800 */
[----:B-1----:R1:W5:Y:S02]  /*3730*/  ATOMG.E.EXCH.STRONG.GPU PT, RZ, [R2], R5 ;  /* 0x0000000502ff73a8 */ /* 0x00236400041ee100 */
.L_x_28:
[----:B-----5:R-:W-:Y:S01]  /*3740*/  SHF.R.S32.HI R0, RZ, 0x1f, R21 ;  /* 0x0000001fff007819 */ /* 0x020fe20000011415 */
[----:B------:R-:W3:Y:S01]  /*3750*/  S2UR UR57, SR_CgaCtaId ;  /* 0x00000000003979c3 */ /* 0x000ee20000008800 */
[----:B------:R-:W-:Y:S01]  /*3760*/  UISETP.NE.AND UP1, UPT, UR12, 0x1, UPT ;  /* 0x000000010c00788c */ /* 0x000fe2000bf25270 */
[----:B------:R-:W-:Y:S01]  /*3770*/  IMAD.MOV.U32 R23, RZ, RZ, RZ ;  /* 0x000000ffff177224 */ /* 0x000fe200078e00ff */
[----:B------:R-:W-:Y:S01]  /*3780*/  LEA.HI R0, R0, R21, RZ, 0x7 ;  /* 0x0000001500007211 */ /* 0x000fe200078f38ff */
[----:B------:R-:W-:Y:S01]  /*3790*/  UISETP.NE.AND UP0, UPT, UR31, URZ, UPT ;  /* 0x0000003f1f00728c */ /* 0x000fe2000bf05270 */
[----:B------:R-:W-:Y:S02]  /*37a0*/  UMOV UR47, 0x400 ;  /* 0x00000400002f7882 */ /* 0x000fe40000000000 */
[----:B------:R-:W-:Y:S01]  /*37b0*/  LOP3.LUT R0, R0, 0xffffff80, RZ, 0xc0, !PT ;  /* 0xffffff8000007812 */ /* 0x000fe200078ec0ff */
[----:B------:R-:W-:Y:S02]  /*37c0*/  USEL UR4, URZ, 0x1, UP0 ;  /* 0x000000013f047887 */ /* 0x000fe40008000000 */
[----:B------:R-:W-:-:S02]  /*37d0*/  USHF.L.U32 UR50, UR31, 0x3, URZ ;  /* 0x000000031f327899 */ /* 0x000fc4000800063f */
[----:B------:R-:W-:Y:S01]  /*37e0*/  IMAD.IADD R0, R21, 0x1, -R0 ;  /* 0x0000000115007824 */ /* 0x000fe200078e0a00 */
[----:B------:R-:W-:Y:S01]  /*37f0*/  ULOP3.LUT UR43, UR42, 0x1, URZ, 0xfc, !UPT ;  /* 0x000000012a2b7892 */ /* 0x000fe2000f8efc3f */
[----:B------:R-:W-:Y:S01]  /*3800*/  MOV R216, UR4 ;  /* 0x0000000400d87c02 */ /* 0x000fe20008000f00 */
[----:B------:R-:W-:Y:S01]  /*3810*/  ULOP3.LUT UR53, UR50, 0x8, URZ, 0xc0, !UPT ;  /* 0x0000000832357892 */ /* 0x000fe2000f8ec03f */
[C---:B------:R-:W-:Y:S01]  /*3820*/  VIADD R221, R0.reuse, 0x1f ;  /* 0x0000001f00dd7836 */ /* 0x040fe20000000000 */
[----:B-1----:R-:W-:Y:S01]  /*3830*/  SHF.R.S32.HI R3, RZ, 0x1f, R0 ;  /* 0x0000001fff037819 */ /* 0x002fe20000011400 */
[----:B------:R-:W-:Y:S01]  /*3840*/  ULOP3.LUT UR52, UR59, 0x1, URZ, 0xfc, !UPT ;  /* 0x000000013b347892 */ /* 0x000fe2000f8efc3f */
[----:B------:R-:W-:Y:S01]  /*3850*/  SHF.L.U32 R2, R0, 0x6, RZ ;  /* 0x0000000600027819 */ /* 0x000fe200000006ff */
[----:B------:R-:W-:Y:S01]  /*3860*/  ULOP3.LUT UR54, UR61, 0x1, URZ, 0xfc, !UPT ;  /* 0x000000013d367892 */ /* 0x000fe2000f8efc3f */
[CC--:B--2---:R-:W-:Y:S01]  /*3870*/  LEA.HI R4, R3.reuse, R0.reuse, RZ, 0x5 ;  /* 0x0000000003047211 */ /* 0x0c4fe200078f28ff */
[----:B------:R-:W-:Y:S01]  /*3880*/  ULOP3.LUT UR55, UR50, 0x8, URZ, 0xc, !UPT ;  /* 0x0000000832377892 */ /* 0x000fe2000f8e0c3f */
[----:B------:R-:W-:Y:S01]  /*3890*/  LOP3.LUT R5, R2, 0x40, RZ, 0xc0, !PT ;  /* 0x0000004002057812 */ /* 0x000fe200078ec0ff */
[----:B---3--:R-:W-:Y:S01]  /*38a0*/  ULEA UR47, UR57, UR47, 0x18 ;  /* 0x0000002f392f7291 */ /* 0x008fe2000f8ec03f */
[----:B------:R-:W-:Y:S01]  /*38b0*/  SHF.R.U32.HI R2, RZ, 0x1, R4 ;  /* 0x00000001ff027819 */ /* 0x000fe20000011604 */
[----:B------:R-:W-:Y:S01]  /*38c0*/  ULOP3.LUT UR53, UR53, 0x18, URZ, 0x3c, !UPT ;  /* 0x0000001835357892 */ /* 0x000fe2000f8e3c3f */
[-C--:B------:R-:W-:Y:S01]  /*38d0*/  LEA.HI R4, R3, R0.reuse, RZ, 0x3 ;  /* 0x0000000003047211 */ /* 0x080fe200078f18ff */
[----:B------:R-:W-:Y:S01]  /*38e0*/  UIADD3 UR48, UR47, 0x80, URZ ;  /* 0x000000802f307890 */ /* 0x000fe2000fffe03f */
[----:B----4-:R-:W-:Y:S01]  /*38f0*/  LOP3.LUT R7, R5, 0x30, R2, 0xf8, !PT ;  /* 0x0000003005077812 */ /* 0x010fe200078ef802 */
[----:B------:R-:W-:Y:S01]  /*3900*/  UIADD3 UR49, UR47, 0x34510, URZ ;  /* 0x000345102f317890 */ /* 0x000fe2000fffe03f */
[-C--:B------:R-:W-:Y:S01]  /*3910*/  LEA.HI R2, R0, R0.reuse, RZ, 0x1 ;  /* 0x0000000000027211 */ /* 0x080fe200078f08ff */
[----:B------:R-:W-:Y:S01]  /*3920*/  @!UP1 UIADD3 UR48, UR47, URZ, URZ ;  /* 0x0000003f2f309290 */ /* 0x000fe2000fffe03f */
[----:B------:R-:W-:Y:S01]  /*3930*/  LEA.HI R3, R3, R0, RZ, 0x4 ;  /* 0x0000000003037211 */ /* 0x000fe200078f20ff */
[----:B------:R-:W-:Y:S01]  /*3940*/  UIADD3 UR5, UR50, UR49, URZ ;  /* 0x0000003132057290 */ /* 0x000fe2000fffe03f */
[----:B------:R-:W-:Y:S01]  /*3950*/  SHF.R.S32.HI R2, RZ, 0x1, R2 ;  /* 0x00000001ff027819 */ /* 0x000fe20000011402 */
[----:B------:R-:W-:Y:S01]  /*3960*/  UIADD3 UR48, UR48, 0x34780, URZ ;  /* 0x0003478030307890 */ /* 0x000fe2000fffe03f */
[----:B------:R-:W-:-:S02]  /*3970*/  LOP3.LUT R7, R7, 0x8, R4, 0xf8, !PT ;  /* 0x0000000807077812 */ /* 0x000fc400078ef804 */
[----:B------:R-:W-:Y:S01]  /*3980*/  SHF.R.S32.HI R4, RZ, 0x4, R3 ;  /* 0x00000004ff047819 */ /* 0x000fe20000011403 */
[----:B------:R-:W-:-:S03]  /*3990*/  IMAD.SHL.U32 R2, R2, 0x80, RZ ;  /* 0x0000008002027824 */ /* 0x000fc600078e00ff */
[----:B------:R-:W-:Y:S02]  /*39a0*/  LEA.HI R3, R3, R4, RZ, 0x1 ;  /* 0x0000000403037211 */ /* 0x000fe400078f08ff */
[----:B------:R-:W-:Y:S02]  /*39b0*/  LOP3.LUT R2, R2, 0x180, RZ, 0xc0, !PT ;  /* 0x0000018002027812 */ /* 0x000fe400078ec0ff */
[----:B------:R-:W-:Y:S02]  /*39c0*/  LOP3.LUT R3, R3, 0x7ffffe, RZ, 0xc0, !PT ;  /* 0x007ffffe03037812 */ /* 0x000fe400078ec0ff */
[----:B------:R-:W-:Y:S02]  /*39d0*/  LOP3.LUT R5, R2, R5, RZ, 0xfc, !PT ;  /* 0x0000000502057212 */ /* 0x000fe400078efcff */
[----:B------:R-:W-:Y:S02]  /*39e0*/  IADD3 R3, R4, -R3, RZ ;  /* 0x8000000304037210 */ /* 0x000fe40007ffe0ff */
[----:B------:R-:W-:-:S04]  /*39f0*/  SHF.R.U32.HI R5, RZ, 0x3, R5 ;  /* 0x00000003ff057819 */ /* 0x000fc80000011605 */
[----:B------:R-:W-:Y:S01]  /*3a00*/  LOP3.LUT R220, R5, R7, R2, 0x1e, !PT ;  /* 0x0000000705dc7212 */ /* 0x000fe200078e1e02 */
[----:B------:R-:W-:-:S03]  /*3a10*/  IMAD.MOV.U32 R5, RZ, RZ, 0x1 ;  /* 0x00000001ff057424 */ /* 0x000fc600078e00ff */
[----:B------:R-:W-:-:S07]  /*3a20*/  LEA R220, R3, R220, 0x9 ;  /* 0x000000dc03dc7211 */ /* 0x000fce00078e48ff */
.L_x_156:
[----:B-1----:R-:W1:Y:S02]  /*3a30*/  LDC.64 R2, c[0x0][0x290] ;  /* 0x0000a400ff027b82 */ /* 0x002e640000000a00 */
[----:B-1----:R-:W-:-:S05]  /*3a40*/  IMAD.WIDE R2, R18, 0xc, R2 ;  /* 0x0000000c12027825 */ /* 0x002fca00078e0202 */
[----:B--2---:R-:W2:Y:S01]  /*3a50*/  LDG.E R4, desc[UR38][R2.64+0x8] ;  /* 0x0000082602047981 */ /* 0x004ea2000c1e1900 */
[----:B------:R-:W-:Y:S01]  /*3a60*/  SHF.L.U32 R7, R216, 0x1f, RZ ;  /* 0x0000001fd8077819 */ /* 0x000fe200000006ff */
[----:B------:R-:W-:Y:S01]  /*3a70*/  IMAD.MOV.U32 R218, RZ, RZ, R18 ;  /* 0x000000ffffda7224 */ /* 0x000fe200078e0012 */
[----:B------:R-:W-:-:S04]  /*3a80*/  MOV R6, UR49 ;  /* 0x0000003100067c02 */ /* 0x000fc80008000f00 */
[----:B------:R-:W1:Y:S01]  /*3a90*/  SYNCS.PHASECHK.TRANS64.TRYWAIT P0, [R6+UR50], R7 ;  /* 0x00000007060075a7 */ /* 0x000e620008000172 */
[----:B--2---:R-:W-:-:S13]  /*3aa0*/  R2UR UR4, R4 ;  /* 0x00000000040472ca */ /* 0x004fda00000e0000 */
[----:B------:R-:W-:-:S04]  /*3ab0*/  UIADD3 UR4, UR4, 0x7f, URZ ;  /* 0x0000007f04047890 */ /* 0x000fc8000fffe03f */
[----:B------:R-:W-:-:S04]  /*3ac0*/  USHF.R.S32.HI UR5, URZ, 0x1f, UR4 ;  /* 0x0000001f3f057899 */ /* 0x000fc80008011404 */
[----:B------:R-:W-:-:S03]  /*3ad0*/  ULEA.HI UR16, UR5, UR4, URZ, 0x7 ;  /* 0x0000000405107291 */ /* 0x000fc6000f8f383f */
[----:B------:R-:W-:Y:S01]  /*3ae0*/  UMOV UR5, UR40 ;  /* 0x0000002800057c82 */ /* 0x000fe20008000000 */
[----:B------:R-:W-:Y:S01]  /*3af0*/  USHF.R.S32.HI UR16, URZ, 0x7, UR16 ;  /* 0x000000073f107899 */ /* 0x000fe20008011410 */
[----:B-1----:R-:W-:Y:S11]  /*3b00*/  @!P0 BRA `(.L_x_33) ;  /* 0x0000013400608947 */ /* 0x002ff60003800000 */
.L_x_359:
[----:B------:R2:W-:Y:S01]  /*3b10*/  STL [R1], RZ ;  /* 0x000000ff01007387 */ /* 0x0005e20000100800 */
[----:B------:R-:W-:Y:S01]  /*3b20*/  ISETP.GE.AND P0, PT, R4, 0x1, PT ;  /* 0x000000010400780c */ /* 0x000fe20003f06270 */
[----:B------:R-:W-:Y:S01]  /*3b30*/  UMOV UR4, URZ ;  /* 0x0000003f00047c82 */ /* 0x000fe20008000000 */
[----:B------:R-:W-:Y:S01]  /*3b40*/  SHF.R.S32.HI R19, RZ, 0x1f, R18 ;  /* 0x0000001fff137819 */ /* 0x000fe20000011412 */
[----:B------:R2:W-:Y:S01]  /*3b50*/  STL [R1+0x4], RZ ;  /* 0x000004ff01007387 */ /* 0x0005e20000100800 */
[----:B-1----:R-:W-:Y:S02]  /*3b60*/  MOV R0, UR41 ;  /* 0x0000002900007c02 */ /* 0x002fe40008000f00 */
[----:B------:R-:W-:Y:S02]  /*3b70*/  CS2R R86, SRZ ;  /* 0x0000000000567805 */ /* 0x000fe4000001ff00 */
[----:B------:R-:W-:Y:S01]  /*3b80*/  CS2R R152, SRZ ;  /* 0x0000000000987805 */ /* 0x000fe2000001ff00 */
[----:B------:R2:W-:Y:S01]  /*3b90*/  STL [R1+0x8], RZ ;  /* 0x000008ff01007387 */ /* 0x0005e20000100800 */
[----:B------:R-:W-:-:S02]  /*3ba0*/  CS2R R154, SRZ ;  /* 0x00000000009a7805 */ /* 0x000fc4000001ff00 */
[----:B------:R-:W-:Y:S02]  /*3bb0*/  CS2R R156, SRZ ;  /* 0x00000000009c7805 */ /* 0x000fe4000001ff00 */
[----:B------:R-:W-:Y:S01]  /*3bc0*/  CS2R R158, SRZ ;  /* 0x00000000009e7805 */ /* 0x000fe2000001ff00 */
[----:B------:R2:W-:Y:S01]  /*3bd0*/  STL [R1+0xc], RZ ;  /* 0x00000cff01007387 */ /* 0x0005e20000100800 */
[----:B------:R-:W-:Y:S02]  /*3be0*/  CS2R R160, SRZ ;  /* 0x0000000000a07805 */ /* 0x000fe4000001ff00 */
        /* <DEDUP_REMOVED lines=119> */
[----:B------:R-:W-:-:S03]  /*4360*/  CS2R R84, SRZ ;  /* 0x0000000000547805 */ /* 0x000fc6000001ff00 */
[----:B------:R2:W-:Y:S04]  /*4370*/  STL [R1+0x88], RZ ;  /* 0x000088ff01007387 */ /* 0x0005e80000100800 */
        /* <DEDUP_REMOVED lines=28> */
[----:B------:R2:W-:Y:S01]  /*4540*/  STL [R1+0xfc], RZ ;  /* 0x0000fcff01007387 */ /* 0x0005e20000100800 */
[----:B------:R-:W-:Y:S05]  /*4550*/  @!P0 BRA `(.L_x_34) ;  /* 0x00000028002c8947 */ /* 0x000fea0003800000 */
[----:B------:R-:W-:-:S06]  /*4560*/  UISETP.NE.AND UP0, UPT, UR43, 0x3, UPT ;  /* 0x000000032b00788c */ /* 0x000fcc000bf05270 */
[----:B------:R-:W-:-:S13]  /*4570*/  PLOP3.LUT P1, PT, PT, PT, UP0, 0x80, 0x0 ;  /* 0x000000000000781c */ /* 0x000fda0003f2f008 */
[----:B------:R-:W-:Y:S05]  /*4580*/  @!P1 BRA `(.L_x_35) ;  /* 0x0000000000049947 */ /* 0x000fea0003800000 */
[----:B------:R-:W-:Y:S01]  /*4590*/  BPT.TRAP 0x1 ;  /* 0x000000040000795c */ /* 0x000fe20000300000 */
.L_x_35:
[----:B------:R-:W-:Y:S01]  /*45a0*/  ULEA UR4, UR40, UR47, 0x3 ;  /* 0x0000002f28047291 */ /* 0x000fe2000f8e183f */
[----:B------:R-:W-:-:S05]  /*45b0*/  IMAD.U32 R0, RZ, RZ, UR41 ;  /* 0x00000029ff007e24 */ /* 0x000fca000f8e00ff */
[----:B------:R-:W-:-:S04]  /*45c0*/  SHF.L.U32 R0, R0, 0x1f, RZ ;  /* 0x0000001f00007819 */ /* 0x000fc800000006ff */
[----:B------:R1:W3:Y:S01]  /*45d0*/  SYNCS.PHASECHK.TRANS64.TRYWAIT P0, [UR4+0x34480], R0 ;  /* 0x03448000ff0075a7 */ /* 0x0002e20008000144 */
[----:B------:R-:W-:Y:S05]  /*45e0*/  @!P1 BRA `(.L_x_36) ;  /* 0x0000000000049947 */ /* 0x000fea0003800000 */
[----:B------:R-:W-:Y:S01]  /*45f0*/  BPT.TRAP 0x1 ;  /* 0x000000040000795c */ /* 0x000fe20000300000 */
.L_x_36:
[----:B---3--:R-:W-:Y:S05]  /*4600*/  @P0 BRA `(.L_x_37) ;  /* 0x0000000000080947 */ /* 0x008fea0003800000 */
[----:B------:R-:W3:Y:S02]  /*4610*/  SYNCS.PHASECHK.TRANS64.TRYWAIT P0, [UR4+0x34480], R0 ;  /* 0x03448000ff0075a7 */ /* 0x000ee40008000144 */
[----:B---3--:R-:W-:Y:S05]  /*4620*/  @!P0 BRA `(.L_x_38) ;  /* 0x0000012800b48947 */ /* 0x008fea0003800000 */
.L_x_37:
[----:B------:R-:W-:Y:S01]  /*4630*/  UIADD3 UR5, UR47, 0x20000, URZ ;  /* 0x000200002f057890 */ /* 0x000fe2000fffe03f */
[----:B------:R-:W-:Y:S01]  /*4640*/  WARPGROUP.ARRIVE ;  /* 0x00000000000079c5 */ /* 0x000fe20000000000 */
[----:B------:R-:W-:Y:S01]  /*4650*/  USHF.R.U32.HI UR4, URZ, 0x4, UR47 ;  /* 0x000000043f047899 */ /* 0x000fe2000801162f */
[----:B------:R4:W-:Y:S01]  /*4660*/  STL [R1+0x200], R23 ;  /* 0x0002001701007387 */ /* 0x0009e20000100800 */
[----:B------:R-:W-:Y:S02]  /*4670*/  USHF.R.U32.HI UR5, URZ, 0x4, UR5 ;  /* 0x000000043f057899 */ /* 0x000fe40008011605 */
[----:B------:R-:W-:Y:S01]  /*4680*/  ULOP3.LUT UR4, UR4, 0x3fff, URZ, 0xc0, !UPT ;  /* 0x00003fff04047892 */ /* 0x000fe2000f8ec03f */
[----:B------:R1:W-:Y:S01]  /*4690*/  STL [R1+0x1fc], R22 ;  /* 0x0001fc1601007387 */ /* 0x0003e20000100800 */
[----:B------:R-:W-:Y:S02]  /*46a0*/  ULOP3.LUT UR5, UR5, 0x3fff, URZ, 0xc0, !UPT ;  /* 0x00003fff05057892 */ /* 0x000fe4000f8ec03f */
[----:B------:R-:W-:Y:S01]  /*46b0*/  ULOP3.LUT UR6, UR4, 0x10000, URZ, 0xfc, !UPT ;  /* 0x0001000004067892 */ /* 0x000fe2000f8efc3f */
[----:B------:R2:W-:Y:S01]  /*46c0*/  STL [R1+0x1f8], R19 ;  /* 0x0001f81301007387 */ /* 0x0005e20000100800 */
[----:B------:R-:W-:-:S02]  /*46d0*/  ULOP3.LUT UR4, UR5, 0x10000, URZ, 0xfc, !UPT ;  /* 0x0001000005047892 */ /* 0x000fc4000f8efc3f */
[----:B------:R-:W-:Y:S01]  /*46e0*/  ULEA UR5, UR40, UR6, 0xb ;  /* 0x0000000628057291 */ /* 0x000fe2000f8e583f */
[----:B------:R3:W-:Y:S01]  /*46f0*/  STL [R1+0x1f4], R18 ;  /* 0x0001f41201007387 */ /* 0x0007e20000100800 */
[----:B------:R-:W-:Y:S01]  /*4700*/  ULEA UR4, UR40, UR4, 0xa ;  /* 0x0000000428047291 */ /* 0x000fe2000f8e503f */
[----:B------:R-:W-:Y:S01]  /*4710*/  UMOV UR9, 0x40000040 ;  /* 0x4000004000097882 */ /* 0x000fe20000000000 */
[----:B------:R-:W-:Y:S01]  /*4720*/  UMOV UR11, 0x40000040 ;  /* 0x40000040000b7882 */ /* 0x000fe20000000000 */
[----:B------:R3:W-:Y:S02]  /*4730*/  STL [R1+0x1f0], R17 ;  /* 0x0001f01101007387 */ /* 0x0007e40000100800 */
[----:B------:R-:W-:Y:S02]  /*4740*/  UMOV UR8, UR5 ;  /* 0x0000000500087c82 */ /* 0x000fe40008000000 */
[----:B------:R-:W-:Y:S01]  /*4750*/  UMOV UR10, UR4 ;  /* 0x00000004000a7c82 */ /* 0x000fe20008000000 */
[----:B------:R3:W-:Y:S01]  /*4760*/  STL [R1+0x1ec], R16 ;  /* 0x0001ec1001007387 */ /* 0x0007e20000100800 */
[----:B------:R-:W-:Y:S01]  /*4770*/  QGMMA.64x128x32.F32.E4M3.E4M3 R68, gdesc[UR8], RZ, !UPT, gsb0 ;  /* 0x01e00000084479f3 */ /* 0x000fe2000c0008ff */
[----:B------:R-:W-:Y:S01]  /*4780*/  UIADD3 UR8, UR5, 0x200, URZ ;  /* 0x0000020005087890 */ /* 0x000fe2000fffe03f */
[----:B------:R-:W-:Y:S01]  /*4790*/  UMOV UR9, 0x40000040 ;  /* 0x4000004000097882 */ /* 0x000fe20000000000 */
[----:B------:R3:W-:Y:S04]  /*47a0*/  STL [R1+0x1e8], R6 ;  /* 0x0001e80601007387 */ /* 0x0007e80000100800 */
[----:B------:R3:W-:Y:S04]  /*47b0*/  STL [R1+0x1e4], R5 ;  /* 0x0001e40501007387 */ /* 0x0007e80000100800 */
[----:B------:R3:W-:Y:S04]  /*47c0*/  STL [R1+0x1e0], R4 ;  /* 0x0001e00401007387 */ /* 0x0007e80000100800 */
[----:B------:R-:W-:Y:S04]  /*47d0*/  STL.64 [R1+0x3e0], R220 ;  /* 0x0003e0dc01007387 */ /* 0x000fe80000100a00 */
[----:B------:R-:W-:Y:S04]  /*47e0*/  STL [R1+0x3dc], R218 ;  /* 0x0003dcda01007387 */ /* 0x000fe80000100800 */
[----:B------:R3:W-:Y:S01]  /*47f0*/  STL [R1+0x3d8], R216 ;  /* 0x0003d8d801007387 */ /* 0x0007e20000100800 */
[----:B------:R-:W-:-:S02]  /*4800*/  WARPGROUP.DEPBAR.LE gsb0, 0x0 ;  /* 0x00008000000079c5 */ /* 0x000fc40000010000 */
[----:B------:R-:W-:Y:S01]  /*4810*/  WARPGROUP.ARRIVE ;  /* 0x00000000000079c5 */ /* 0x000fe20000000000 */
[----:B------:R-:W-:Y:S01]  /*4820*/  MOV R44, R88 ;  /* 0x00000058002c7202 */ /* 0x000fe20000000f00 */
[----:B------:R-:W-:Y:S01]  /*4830*/  IMAD.MOV.U32 R43, RZ, RZ, R89 ;  /* 0x000000ffff2b7224 */ /* 0x000fe200078e0059 */
[----:B------:R-:W-:Y:S01]  /*4840*/  MOV R42, R90 ;  /* 0x0000005a002a7202 */ /* 0x000fe20000000f00 */
[----:B------:R-:W-:Y:S01]  /*4850*/  IMAD.MOV.U32 R41, RZ, RZ, R91 ;  /* 0x000000ffff297224 */ /* 0x000fe200078e005b */
[----:B------:R-:W-:Y:S01]  /*4860*/  MOV R40, R92 ;  /* 0x0000005c00287202 */ /* 0x000fe20000000f00 */
[----:B------:R-:W-:Y:S01]  /*4870*/  QGMMA.64x128x32.F32.E4M3.E4M3 R152, gdesc[UR8], RZ, !UPT, gsb0 ;  /* 0x01e00000089879f3 */ /* 0x000fe2000c0008ff */
[----:B------:R-:W-:Y:S01]  /*4880*/  UIADD3 UR8, UR5, 0x400, URZ ;  /* 0x0000040005087890 */ /* 0x000fe2000fffe03f */
[----:B------:R-:W-:Y:S01]  /*4890*/  IMAD.MOV.U32 R39, RZ, RZ, R93 ;  /* 0x000000ffff277224 */ /* 0x000fe200078e005d */
[----:B------:R-:W-:Y:S01]  /*48a0*/  MOV R38, R94 ;  /* 0x0000005e00267202 */ /* 0x000fe20000000f00 */
        /* <DEDUP_REMOVED lines=14> */
[----:B----4-:R-:W-:Y:S01]  /*4990*/  IMAD.MOV.U32 R23, RZ, RZ, R109 ;  /* 0x000000ffff177224 */ /* 0x010fe200078e006d */
[----:B-1----:R-:W-:Y:S01]  /*49a0*/  MOV R22, R110 ;  /* 0x0000006e00167202 */ /* 0x002fe20000000f00 */
[----:B------:R-:W-:Y:S01]  /*49b0*/  IMAD.MOV.U32 R21, RZ, RZ, R111 ;  /* 0x000000ffff157224 */ /* 0x000fe200078e006f */
[----:B------:R-:W-:Y:S01]  /*49c0*/  MOV R20, R112 ;  /* 0x0000007000147202 */ /* 0x000fe20000000f00 */
[----:B--2---:R-:W-:Y:S01]  /*49d0*/  IMAD.MOV.U32 R19, RZ, RZ, R113 ;  /* 0x000000ffff137224 */ /* 0x004fe200078e0071 */
[----:B---3--:R-:W-:Y:S01]  /*49e0*/  MOV R18, R114 ;  /* 0x0000007200127202 */ /* 0x008fe20000000f00 */
        /* <DEDUP_REMOVED lines=17> */
[----:B------:R-:W-:Y:S01]  /*4b00*/  UMOV UR9, 0x40000040 ;  /* 0x4000004000097882 */ /* 0x000fe20000000000 */
        /* <DEDUP_REMOVED lines=32> */
[----:B------:R-:W-:-:S02]  /*4d10*/  WARPGROUP.DEPBAR.LE gsb0, 0x0 ;  /* 0x00008000000079c5 */ /* 0x000fc40000010000 */
[----:B------:R-:W-:Y:S01]  /*4d20*/  WARPGROUP.ARRIVE ;  /* 0x00000000000079c5 */ /* 0x000fe20000000000 */
[----:B------:R1:W-:Y:S04]  /*4d30*/  STL.64 [R1+0x3d0], R214 ;  /* 0x0003d0d601007387 */ /* 0x0003e80000100a00 */
[----:B------:R2:W-:Y:S01]  /*4d40*/  STL.64 [R1+0x3c8], R212 ;  /* 0x0003c8d401007387 */ /* 0x0005e20000100a00 */
[----:B------:R-:W-:Y:S01]  /*4d50*/  QGMMA.64x128x32.F32.E4M3.E4M3 R88, gdesc[UR8], RZ, !UPT, gsb0 ;  /* 0x01e00000085879f3 */ /* 0x000fe2000c0008ff */
[----:B------:R-:W-:Y:S02]  /*4d60*/  UIADD3 UR8, UR5, 0x600, URZ ;  /* 0x0000060005087890 */ /* 0x000fe4000fffe03f */
[----:B------:R3:W-:Y:S01]  /*4d70*/  STL.64 [R1+0x3c0], R210 ;  /* 0x0003c0d201007387 */ /* 0x0007e20000100a00 */
[----:B------:R-:W-:-:S03]  /*4d80*/  UMOV UR9, 0x40000040 ;  /* 0x4000004000097882 */ /* 0x000fc60000000000 */
[----:B------:R4:W-:Y:S01]  /*4d90*/  STL.64 [R1+0x3b8], R208 ;  /* 0x0003b8d001007387 */ /* 0x0009e20000100a00 */
[----:B-1----:R-:W-:Y:S01]  /*4da0*/  MOV R214, R14 ;  /* 0x0000000e00d67202 */ /* 0x002fe20000000f00 */
[----:B------:R-:W-:Y:S02]  /*4db0*/  IMAD.MOV.U32 R215, RZ, RZ, R13 ;  /* 0x000000ffffd77224 */ /* 0x000fe400078e000d */
[----:B------:R1:W-:Y:S01]  /*4dc0*/  STL.64 [R1+0x3b0], R206 ;  /* 0x0003b0ce01007387 */ /* 0x0003e20000100a00 */
[----:B--2---:R-:W-:Y:S01]  /*4dd0*/  MOV R212, R16 ;  /* 0x0000001000d47202 */ /* 0x004fe20000000f00 */
[----:B------:R-:W-:Y:S02]  /*4de0*/  IMAD.MOV.U32 R213, RZ, RZ, R15 ;  /* 0x000000ffffd57224 */ /* 0x000fe400078e000f */
[----:B------:R2:W-:Y:S01]  /*4df0*/  STL.64 [R1+0x3a8], R204 ;  /* 0x0003a8cc01007387 */ /* 0x0005e20000100a00 */
[----:B---3--:R-:W-:Y:S01]  /*4e00*/  MOV R210, R18 ;  /* 0x0000001200d27202 */ /* 0x008fe20000000f00 */
[----:B------:R-:W-:-:S02]  /*4e10*/  IMAD.MOV.U32 R211, RZ, RZ, R17 ;  /* 0x000000ffffd37224 */ /* 0x000fc400078e0011 */
[----:B------:R3:W-:Y:S01]  /*4e20*/  STL.64 [R1+0x3a0], R202 ;  /* 0x0003a0ca01007387 */ /* 0x0007e20000100a00 */
[----:B----4-:R-:W-:Y:S01]  /*4e30*/  MOV R208, R20 ;  /* 0x0000001400d07202 */ /* 0x010fe20000000f00 */
[----:B------:R-:W-:Y:S02]  /*4e40*/  IMAD.MOV.U32 R209, RZ, RZ, R19 ;  /* 0x000000ffffd17224 */ /* 0x000fe400078e0013 */
[----:B------:R4:W-:Y:S01]  /*4e50*/  STL.64 [R1+0x398], R200 ;  /* 0x000398c801007387 */ /* 0x0009e20000100a00 */
[----:B-1----:R-:W-:Y:S01]  /*4e60*/  MOV R206, R22 ;  /* 0x0000001600ce7202 */ /* 0x002fe20000000f00 */
[----:B------:R-:W-:Y:S02]  /*4e70*/  IMAD.MOV.U32 R207, RZ, RZ, R21 ;  /* 0x000000ffffcf7224 */ /* 0x000fe400078e0015 */
[----:B------:R1:W-:Y:S01]  /*4e80*/  STL.64 [R1+0x390], R198 ;  /* 0x000390c601007387 */ /* 0x0003e20000100a00 */
[----:B--2---:R-:W-:Y:S01]  /*4e90*/  MOV R204, R24 ;  /* 0x0000001800cc7202 */ /* 0x004fe20000000f00 */
[----:B------:R-:W-:-:S02]  /*4ea0*/  IMAD.MOV.U32 R205, RZ, RZ, R23 ;  /* 0x000000ffffcd7224 */ /* 0x000fc400078e0017 */
[----:B------:R2:W-:Y:S01]  /*4eb0*/  STL.64 [R1+0x388], R196 ;  /* 0x000388c401007387 */ /* 0x0005e20000100a00 */
[----:B---3--:R-:W-:Y:S01]  /*4ec0*/  MOV R202, R26 ;  /* 0x0000001a00ca7202 */ /* 0x008fe20000000f00 */
[----:B------:R-:W-:Y:S02]  /*4ed0*/  IMAD.MOV.U32 R203, RZ, RZ, R25 ;  /* 0x000000ffffcb7224 */ /* 0x000fe400078e0019 */
[----:B------:R3:W-:Y:S01]  /*4ee0*/  STL.64 [R1+0x380], R194 ;  /* 0x000380c201007387 */ /* 0x0007e20000100a00 */
[----:B----4-:R-:W-:Y:S01]  /*4ef0*/  MOV R200, R28 ;  /* 0x0000001c00c87202 */ /* 0x010fe20000000f00 */
[----:B------:R-:W-:Y:S02]  /*4f00*/  IMAD.MOV.U32 R201, RZ, RZ, R27 ;  /* 0x000000ffffc97224 */ /* 0x000fe400078e001b */
[----:B------:R4:W-:Y:S01]  /*4f10*/  STL.64 [R1+0x378], R192 ;  /* 0x000378c001007387 */ /* 0x0009e20000100a00 */
[----:B-1----:R-:W-:Y:S01]  /*4f20*/  MOV R198, R30 ;  /* 0x0000001e00c67202 */ /* 0x002fe20000000f00 */
[----:B------:R-:W-:-:S02]  /*4f30*/  IMAD.MOV.U32 R199, RZ, RZ, R29 ;  /* 0x000000ffffc77224 */ /* 0x000fc400078e001d */
[----:B------:R1:W-:Y:S01]  /*4f40*/  STL.64 [R1+0x370], R190 ;  /* 0x000370be01007387 */ /* 0x0003e20000100a00 */
[----:B--2---:R-:W-:Y:S01]  /*4f50*/  MOV R196, R32 ;  /* 0x0000002000c47202 */ /* 0x004fe20000000f00 */
[----:B------:R-:W-:Y:S02]  /*4f60*/  IMAD.MOV.U32 R197, RZ, RZ, R31 ;  /* 0x000000ffffc57224 */ /* 0x000fe400078e001f */
[----:B------:R2:W-:Y:S01]  /*4f70*/  STL.64 [R1+0x368], R188 ;  /* 0x000368bc01007387 */ /* 0x0005e20000100a00 */
[----:B---3--:R-:W-:Y:S01]  /*4f80*/  MOV R194, R34 ;  /* 0x0000002200c27202 */ /* 0x008fe20000000f00 */
[----:B------:R-:W-:Y:S02]  /*4f90*/  IMAD.MOV.U32 R195, RZ, RZ, R33 ;  /* 0x000000ffffc37224 */ /* 0x000fe400078e0021 */
[----:B------:R3:W-:Y:S01]  /*4fa0*/  STL.64 [R1+0x360], R186 ;  /* 0x000360ba01007387 */ /* 0x0007e20000100a00 */
[----:B----4-:R-:W-:Y:S01]  /*4fb0*/  MOV R192, R36 ;  /* 0x0000002400c07202 */ /* 0x010fe20000000f00 */
[----:B------:R-:W-:-:S02]  /*4fc0*/  IMAD.MOV.U32 R193, RZ, RZ, R35 ;  /* 0x000000ffffc17224 */ /* 0x000fc400078e0023 */
        /* <DEDUP_REMOVED lines=32> */
[----:B------:R-:W-:Y:S01]  /*51d0*/  IMAD.MOV.U32 R171, RZ, RZ, R57 ;  /* 0x000000ffffab7224 */ /* 0x000fe200078e0039 */
[----:B----4-:R-:W-:Y:S01]  /*51e0*/  MOV R168, R60 ;  /* 0x0000003c00a87202 */ /* 0x010fe20000000f00 */
[----:B------:R-:W-:Y:S01]  /*51f0*/  IMAD.MOV.U32 R169, RZ, RZ, R59 ;  /* 0x000000ffffa97224 */ /* 0x000fe200078e003b */
[----:B-1----:R-:W-:Y:S01]  /*5200*/  MOV R166, R62 ;  /* 0x0000003e00a67202 */ /* 0x002fe20000000f00 */
[----:B------:R-:W-:Y:S01]  /*5210*/  IMAD.MOV.U32 R167, RZ, RZ, R61 ;  /* 0x000000ffffa77224 */ /* 0x000fe200078e003d */
[----:B--2---:R-:W-:Y:S01]  /*5220*/  MOV R164, R64 ;  /* 0x0000004000a47202 */ /* 0x004fe20000000f00 */
[----:B------:R-:W-:Y:S01]  /*5230*/  IMAD.MOV.U32 R165, RZ, RZ, R63 ;  /* 0x000000ffffa57224 */ /* 0x000fe200078e003f */
[----:B------:R-:W-:-:S02]  /*5240*/  WARPGROUP.DEPBAR.LE gsb0, 0x0 ;  /* 0x00008000000079c5 */ /* 0x000fc40000010000 */
[----:B------:R-:W-:-:S06]  /*5250*/  WARPGROUP.ARRIVE ;  /* 0x00000000000079c5 */ /* 0x000fcc0000000000 */
[----:B------:R-:W-:Y:S01]  /*5260*/  QGMMA.64x128x32.F32.E4M3.E4M3 R24, gdesc[UR8], RZ, !UPT, gsb0 ;  /* 0x01e00000081879f3 */ /* 0x000fe2000c0008ff */
[----:B------:R-:W-:Y:S02]  /*5270*/  UIADD3 UR8, UR5, 0x2, URZ ;  /* 0x0000000205087890 */ /* 0x000fe4000fffe03f */
[----:B------:R-:W-:Y:S01]  /*5280*/  UIADD3 UR10, UR4, 0x2, URZ ;  /* 0x00000002040a7890 */ /* 0x000fe2000fffe03f */
[----:B------:R-:W-:Y:S01]  /*5290*/  UMOV UR9, 0x40000040 ;  /* 0x4000004000097882 */ /* 0x000fe20000000000 */
[----:B------:R-:W-:Y:S01]  /*52a0*/  UMOV UR11, 0x40000040 ;  /* 0x40000040000b7882 */ /* 0x000fe20000000000 */
[----:B------:R-:W-:Y:S02]  /*52b0*/  WARPGROUP.DEPBAR.LE gsb0, 0x0 ;  /* 0x00008000000079c5 */ /* 0x000fe40000010000 */
[----:B------:R-:W-:-:S06]  /*52c0*/  WARPGROUP.ARRIVE ;  /* 0x00000000000079c5 */ /* 0x000fcc0000000000 */
[----:B------:R-:W-:Y:S03]  /*52d0*/  QGMMA.64x128x32.F32.E4M3.E4M3 R164, gdesc[UR8], R164, gsb0 ;  /* 0x01e0000008a479f3 */ /* 0x000fe600080008a4 */
[----:B------:R-:W-:Y:S02]  /*52e0*/  WARPGROUP.DEPBAR.LE gsb0, 0x0 ;  /* 0x00008000000079c5 */ /* 0x000fe40000010000 */
[----:B------:R-:W-:Y:S04]  /*52f0*/  STL.64 [R1], R164 ;  /* 0x000000a401007387 */ /* 0x000fe80000100a00 */
[----:B------:R-:W-:Y:S04]  /*5300*/  STL.64 [R1+0x8], R166 ;  /* 0x000008a601007387 */ /* 0x000fe80000100a00 */
        /* <DEDUP_REMOVED lines=26> */
[----:B------:R1:W-:Y:S04]  /*54b0*/  STL.64 [R1+0xe0], R220 ;  /* 0x0000e0dc01007387 */ /* 0x0003e80000100a00 */
[----:B------:R-:W-:Y:S04]  /*54c0*/  STL.64 [R1+0xe8], R222 ;  /* 0x0000e8de01007387 */ /* 0x000fe80000100a00 */
[----:B------:R-:W-:Y:S04]  /*54d0*/  STL.64 [R1+0xf0], R224 ;  /* 0x0000f0e001007387 */ /* 0x000fe80000100a00 */
[----:B------:R-:W-:Y:S04]  /*54e0*/  STL.64 [R1+0xf8], R226 ;  /* 0x0000f8e201007387 */ /* 0x000fe80000100a00 */
[----:B-1----:R-:W2:Y:S04]  /*54f0*/  LDL.LU.64 R220, [R1+0x3e0] ;  /* 0x0003e00001dc7983 */ /* 0x002ea80000300a00 */
[----:B------:R-:W3:Y:S04]  /*5500*/  LDL.LU R218, [R1+0x3dc] ;  /* 0x0003dc0001da7983 */ /* 0x000ee80000300800 */
[----:B------:R-:W4:Y:S04]  /*5510*/  LDL.LU R216, [R1+0x3d8] ;  /* 0x0003d80001d87983 */ /* 0x000f280000300800 */
[----:B------:R-:W2:Y:S04]  /*5520*/  LDL.LU.64 R214, [R1+0x3d0] ;  /* 0x0003d00001d67983 */ /* 0x000ea80000300a00 */
        /* <DEDUP_REMOVED lines=24> */
[----:B------:R-:W2:Y:S01]  /*56b0*/  LDL.LU.64 R164, [R1+0x308] ;  /* 0x0003080001a47983 */ /* 0x000ea20000300a00 */
[----:B------:R-:W-:Y:S01]  /*56c0*/  UIADD3 UR8, UR5, 0x202, URZ ;  /* 0x0000020205087890 */ /* 0x000fe2000fffe03f */
[----:B------:R-:W-:Y:S01]  /*56d0*/  UMOV UR9, 0x40000040 ;  /* 0x4000004000097882 */ /* 0x000fe20000000000 */
[----:B--2---:R-:W-:-:S07]  /*56e0*/  WARPGROUP.ARRIVE ;  /* 0x00000000000079c5 */ /* 0x004fce0000000000 */
[----:B------:R-:W-:Y:S01]  /*56f0*/  QGMMA.64x128x32.F32.E4M3.E4M3 R152, gdesc[UR8], R152, gsb0 ;  /* 0x01e00000089879f3 */ /* 0x000fe20008000898 */
[----:B------:R-:W-:Y:S02]  /*5700*/  UIADD3 UR8, UR5, 0x402, URZ ;  /* 0x0000040205087890 */ /* 0x000fe4000fffe03f */
[----:B------:R-:W-:Y:S02]  /*5710*/  WARPGROUP.DEPBAR.LE gsb0, 0x0 ;  /* 0x00008000000079c5 */ /* 0x000fe40000010000 */
        /* <DEDUP_REMOVED lines=32> */
[----:B-1----:R-:W2:Y:S04]  /*5920*/  LDL.LU.64 R152, [R1] ;  /* 0x0000000001987983 */ /* 0x002ea80000300a00 */
        /* <DEDUP_REMOVED lines=31> */
[----:B------:R-:W-:Y:S01]  /*5b20*/  WARPGROUP.ARRIVE ;  /* 0x00000000000079c5 */ /* 0x000fe20000000000 */
[----:B------:R-:W-:-:S05]  /*5b30*/  UMOV UR9, 0x40000040 ;  /* 0x4000004000097882 */ /* 0x000fca0000000000 */
[----:B------:R-:W-:Y:S01]  /*5b40*/  QGMMA.64x128x32.F32.E4M3.E4M3 R88, gdesc[UR8], R88, gsb0 ;  /* 0x01e00000085879f3 */ /* 0x000fe20008000858 */
[----:B------:R-:W-:Y:S01]  /*5b50*/  UIADD3 UR8, UR5, 0x602, URZ ;  /* 0x0000060205087890 */ /* 0x000fe2000fffe03f */
[----:B------:R-:W-:Y:S01]  /*5b60*/  UMOV UR9, 0x40000040 ;  /* 0x4000004000097882 */ /* 0x000fe20000000000 */
[----:B------:R-:W-:Y:S02]  /*5b70*/  WARPGROUP.DEPBAR.LE gsb0, 0x0 ;  /* 0x00008000000079c5 */ /* 0x000fe40000010000 */
[----:B------:R-:W-:-:S07]  /*5b80*/  WARPGROUP.ARRIVE ;  /* 0x00000000000079c5 */ /* 0x000fce0000000000 */
[----:B------:R-:W-:Y:S01]  /*5b90*/  QGMMA.64x128x32.F32.E4M3.E4M3 R24, gdesc[UR8], R24, gsb0 ;  /* 0x01e00000081879f3 */ /* 0x000fe20008000818 */
[----:B------:R-:W-:Y:S02]  /*5ba0*/  UIADD3 UR8, UR5, 0x4, URZ ;  /* 0x0000000405087890 */ /* 0x000fe4000fffe03f */
[----:B------:R-:W-:Y:S01]  /*5bb0*/  UIADD3 UR10, UR4, 0x4, URZ ;  /* 0x00000004040a7890 */ /* 0x000fe2000fffe03f */
[----:B------:R-:W-:Y:S01]  /*5bc0*/  UMOV UR9, 0x40000040 ;  /* 0x4000004000097882 */ /* 0x000fe20000000000 */
[----:B------:R-:W-:Y:S01]  /*5bd0*/  UMOV UR11, 0x40000040 ;  /* 0x40000040000b7882 */ /* 0x000fe20000000000 */
[----:B------:R-:W-:Y:S02]  /*5be0*/  WARPGROUP.DEPBAR.LE gsb0, 0x0 ;  /* 0x00008000000079c5 */ /* 0x000fe40000010000 */
[----:B--2---:R-:W-:-:S06]  /*5bf0*/  WARPGROUP.ARRIVE ;  /* 0x00000000000079c5 */ /* 0x004fcc0000000000 */
[----:B------:R-:W-:Y:S03]  /*5c00*/  QGMMA.64x128x32.F32.E4M3.E4M3 R152, gdesc[UR8], R152, gsb0 ;  /* 0x01e00000089879f3 */ /* 0x000fe60008000898 */
[----:B------:R-:W-:Y:S02]  /*5c10*/  WARPGROUP.DEPBAR.LE gsb0, 0x0 ;  /* 0x00008000000079c5 */ /* 0x000fe40000010000 */
[----:B------:R-:W-:Y:S01]  /*5c20*/  STL.64 [R1], R152 ;  /* 0x0000009801007387 */ /* 0x000fe20000100a00 */
[----:B------:R-:W-:Y:S01]  /*5c30*/  IMAD.MOV.U32 R2, RZ, RZ, R214 ;  /* 0x000000ffff027224 */ /* 0x000fe200078e00d6 */
[----:B------:R-:W-:Y:S01]  /*5c40*/  MOV R0, R215 ;  /* 0x000000d700007202 */ /* 0x000fe20000000f00 */
[----:B------:R-:W-:Y:S01]  /*5c50*/  IMAD.MOV.U32 R7, RZ, RZ, R212 ;  /* 0x000000ffff077224 */ /* 0x000fe200078e00d4 */
[----:B------:R-:W-:Y:S01]  /*5c60*/  STL.64 [R1+0x8], R154 ;  /* 0x0000089a01007387 */ /* 0x000fe20000100a00 */
[----:B------:R-:W-:Y:S01]  /*5c70*/  MOV R3, R213 ;  /* 0x000000d500037202 */ /* 0x000fe20000000f00 */
[----:B------:R-:W-:Y:S01]  /*5c80*/  IMAD.MOV.U32 R9, RZ, RZ, R210 ;  /* 0x000000ffff097224 */ /* 0x000fe200078e00d2 */
[----:B------:R-:W-:Y:S01]  /*5c90*/  MOV R8, R211 ;  /* 0x000000d300087202 */ /* 0x000fe20000000f00 */
[----:B------:R-:W-:Y:S01]  /*5ca0*/  STL.64 [R1+0x10], R156 ;  /* 0x0000109c01007387 */ /* 0x000fe20000100a00 */
        /* <DEDUP_REMOVED lines=32> */
[----:B------:R-:W-:-:S03]  /*5eb0*/  MOV R23, R185 ;  /* 0x000000b900177202 */ /* 0x000fc60000000f00 */
[----:B------:R-:W-:Y:S04]  /*5ec0*/  STL.64 [R1+0x58], R174 ;  /* 0x000058ae01007387 */ /* 0x000fe80000100a00 */
[----:B------:R-:W-:Y:S04]  /*5ed0*/  STL.64 [R1+0x60], R176 ;  /* 0x000060b001007387 */ /* 0x000fe80000100a00 */
[----:B------:R-:W-:Y:S04]  /*5ee0*/  STL.64 [R1+0x68], R178 ;  /* 0x000068b201007387 */ /* 0x000fe80000100a00 */
[----:B------:R-:W-:Y:S04]  /*5ef0*/  STL.64 [R1+0x70], R180 ;  /* 0x000070b401007387 */ /* 0x000fe80000100a00 */
[----:B------:R-:W-:Y:S04]  /*5f00*/  STL.64 [R1+0x78], R182 ;  /* 0x000078b601007387 */ /* 0x000fe80000100a00 */
[----:B------:R1:W-:Y:S04]  /*5f10*/  STL [R1+0x80], R184 ;  /* 0x000080b801007387 */ /* 0x0003e80000100800 */
        /* <DEDUP_REMOVED lines=15> */
[----:B-1----:R-:W2:Y:S04]  /*6010*/  LDL.LU.64 R184, [R1+0x288] ;  /* 0x0002880001b87983 */ /* 0x002ea80000300a00 */
        /* <DEDUP_REMOVED lines=17> */
[----:B------:R-:W-:-:S02]  /*6130*/  UMOV UR9, 0x40000040 ;  /* 0x4000004000097882 */ /* 0x000fc40000000000 */
[----:B------:R-:W-:Y:S04]  /*6140*/  STL.64 [R1+0x1d8], R220 ;  /* 0x0001d8dc01007387 */ /* 0x000fe80000100a00 */
[----:B---3--:R-:W-:Y:S04]  /*6150*/  STL [R1+0x1d4], R218 ;  /* 0x0001d4da01007387 */ /* 0x008fe80000100800 */
[----:B----4-:R-:W-:Y:S01]  /*6160*/  STL [R1+0x1d0], R216 ;  /* 0x0001d0d801007387 */ /* 0x010fe20000100800 */
[----:B--2---:R-:W-:-:S06]  /*6170*/  WARPGROUP.ARRIVE ;  /* 0x00000000000079c5 */ /* 0x004fcc0000000000 */
        /* <DEDUP_REMOVED lines=29> */
[----:B-1----:R-:W2:Y:S04]  /*6350*/  LDL.LU R164, [R1] ;  /* 0x0000000001a47983 */ /* 0x002ea80000300800 */
[----:B------:R-:W2:Y:S04]  /*6360*/  LDL.LU R165, [R1+0x4] ;  /* 0x0000040001a57983 */ /* 0x000ea80000300800 */
        /* <DEDUP_REMOVED lines=30> */
[----:B------:R-:W2:Y:S01]  /*6550*/  LDL.LU R196, [R1+0x80] ;  /* 0x0000800001c47983 */ /* 0x000ea20000300800 */
[----:B------:R-:W-:Y:S01]  /*6560*/  WARPGROUP.ARRIVE ;  /* 0x00000000000079c5 */ /* 0x000fe20000000000 */
[----:B------:R-:W-:Y:S01]  /*6570*/  UMOV UR9, 0x40000040 ;  /* 0x4000004000097882 */ /* 0x000fe20000000000 */
[----:B------:R-:W-:Y:S01]  /*6580*/  MOV R206, R227 ;  /* 0x000000e300ce7202 */ /* 0x000fe20000000f00 */
[----:B------:R-:W-:Y:S01]  /*6590*/  IMAD.MOV.U32 R207, RZ, RZ, R226 ;  /* 0x000000ffffcf7224 */ /* 0x000fe200078e00e2 */
[----:B------:R-:W-:Y:S01]  /*65a0*/  MOV R208, R225 ;  /* 0x000000e100d07202 */ /* 0x000fe20000000f00 */
[----:B------:R-:W-:Y:S01]  /*65b0*/  IMAD.MOV.U32 R209, RZ, RZ, R224 ;  /* 0x000000ffffd17224 */ /* 0x000fe200078e00e0 */
[----:B------:R-:W-:Y:S01]  /*65c0*/  QGMMA.64x128x32.F32.E4M3.E4M3 R88, gdesc[UR8], R88, gsb0 ;  /* 0x01e00000085879f3 */ /* 0x000fe20008000858 */
[----:B------:R-:W-:Y:S01]  /*65d0*/  UIADD3 UR8, UR5, 0x604, URZ ;  /* 0x0000060405087890 */ /* 0x000fe2000fffe03f */
[----:B------:R-:W-:Y:S01]  /*65e0*/  MOV R210, R223 ;  /* 0x000000df00d27202 */ /* 0x000fe20000000f00 */
[----:B------:R-:W-:Y:S01]  /*65f0*/  UMOV UR9, 0x40000040 ;  /* 0x4000004000097882 */ /* 0x000fe20000000000 */
        /* <DEDUP_REMOVED lines=22> */
[----:B------:R-:W-:-:S02]  /*6760*/  WARPGROUP.DEPBAR.LE gsb0, 0x0 ;  /* 0x00008000000079c5 */ /* 0x000fc40000010000 */
[----:B------:R-:W-:Y:S01]  /*6770*/  WARPGROUP.ARRIVE ;  /* 0x00000000000079c5 */ /* 0x000fe20000000000 */
[----:B------:R-:W-:Y:S01]  /*6780*/  IMAD.MOV.U32 R223, RZ, RZ, R8 ;  /* 0x000000ffffdf7224 */ /* 0x000fe200078e0008 */
[----:B------:R-:W-:Y:S01]  /*6790*/  MOV R226, R2 ;  /* 0x0000000200e27202 */ /* 0x000fe20000000f00 */
[----:B------:R-:W-:Y:S01]  /*67a0*/  IMAD.MOV.U32 R225, RZ, RZ, R3 ;  /* 0x000000ffffe17224 */ /* 0x000fe200078e0003 */
[----:B------:R1:W5:Y:S02]  /*67b0*/  LDL.LU R23, [R1+0x200] ;  /* 0x0002000001177983 */ /* 0x0003640000300800 */
[----:B------:R-:W-:Y:S01]  /*67c0*/  QGMMA.64x128x32.F32.E4M3.E4M3 R24, gdesc[UR8], R24, gsb0 ;  /* 0x01e00000081879f3 */ /* 0x000fe20008000818 */
[----:B------:R-:W-:Y:S01]  /*67d0*/  IMAD.MOV.U32 R227, RZ, RZ, R0 ;  /* 0x000000ffffe37224 */ /* 0x000fe200078e0000 */
[----:B------:R-:W-:Y:S01]  /*67e0*/  UIADD3 UR8, UR5, 0x6, URZ ;  /* 0x0000000605087890 */ /* 0x000fe2000fffe03f */
[----:B------:R1:W5:Y:S01]  /*67f0*/  LDL.LU R22, [R1+0x1fc] ;  /* 0x0001fc0001167983 */ /* 0x0003620000300800 */
[----:B------:R-:W-:Y:S01]  /*6800*/  UIADD3 UR10, UR4, 0x6, URZ ;  /* 0x00000006040a7890 */ /* 0x000fe2000fffe03f */
[----:B------:R-:W-:Y:S01]  /*6810*/  UMOV UR9, 0x40000040 ;  /* 0x4000004000097882 */ /* 0x000fe20000000000 */
[----:B------:R-:W-:Y:S01]  /*6820*/  UMOV UR11, 0x40000040 ;  /* 0x40000040000b7882 */ /* 0x000fe20000000000 */
[----:B------:R1:W5:Y:S04]  /*6830*/  LDL.LU R19, [R1+0x1f8] ;  /* 0x0001f80001137983 */ /* 0x0003680000300800 */
[----:B------:R1:W5:Y:S04]  /*6840*/  LDL.LU R18, [R1+0x1f4] ;  /* 0x0001f40001127983 */ /* 0x0003680000300800 */
[----:B------:R1:W5:Y:S04]  /*6850*/  LDL.LU R17, [R1+0x1f0] ;  /* 0x0001f00001117983 */ /* 0x0003680000300800 */
[----:B------:R1:W5:Y:S04]  /*6860*/  LDL.LU R16, [R1+0x1ec] ;  /* 0x0001ec0001107983 */ /* 0x0003680000300800 */
[----:B------:R1:W5:Y:S04]  /*6870*/  LDL.LU R6, [R1+0x1e8] ;  /* 0x0001e80001067983 */ /* 0x0003680000300800 */
[----:B------:R1:W5:Y:S04]  /*6880*/  LDL.LU R5, [R1+0x1e4] ;  /* 0x0001e40001057983 */ /* 0x0003680000300800 */
[----:B------:R1:W5:Y:S01]  /*6890*/  LDL.LU R4, [R1+0x1e0] ;  /* 0x0001e00001047983 */ /* 0x0003620000300800 */
[----:B------:R-:W-:-:S02]  /*68a0*/  WARPGROUP.DEPBAR.LE gsb0, 0x0 ;  /* 0x00008000000079c5 */ /* 0x000fc40000010000 */
[----:B--2---:R-:W-:-:S06]  /*68b0*/  WARPGROUP.ARRIVE ;  /* 0x00000000000079c5 */ /* 0x004fcc0000000000 */
        /* <DEDUP_REMOVED lines=31> */
[----:B------:R1:W-:Y:S04]  /*6ab0*/  STL.64 [R1+0xe8], R222 ;  /* 0x0000e8de01007387 */ /* 0x0003e80000100a00 */
[----:B------:R1:W-:Y:S04]  /*6ac0*/  STL.64 [R1+0xf0], R224 ;  /* 0x0000f0e001007387 */ /* 0x0003e80000100a00 */
[----:B------:R1:W-:Y:S04]  /*6ad0*/  STL.64 [R1+0xf8], R226 ;  /* 0x0000f8e201007387 */ /* 0x0003e80000100a00 */
[----:B--2---:R1:W5:Y:S04]  /*6ae0*/  LDL.LU.64 R220, [R1+0x1d8] ;  /* 0x0001d80001dc7983 */ /* 0x0043680000300a00 */
[----:B------:R1:W5:Y:S04]  /*6af0*/  LDL.LU R218, [R1+0x1d4] ;  /* 0x0001d40001da7983 */ /* 0x0003680000300800 */
[----:B------:R1:W5:Y:S04]  /*6b00*/  LDL.LU R216, [R1+0x1d0] ;  /* 0x0001d00001d87983 */ /* 0x0003680000300800 */
        /* <DEDUP_REMOVED lines=30> */
[----:B------:R-:W-:Y:S01]  /*6cf0*/  UIADD3 UR8, UR5, 0x406, URZ ;  /* 0x0000040605087890 */ /* 0x000fe2000fffe03f */
[----:B------:R-:W-:Y:S01]  /*6d00*/  UMOV UR9, 0x40000040 ;  /* 0x4000004000097882 */ /* 0x000fe20000000000 */
[----:B------:R-:W-:Y:S02]  /*6d10*/  WARPGROUP.DEPBAR.LE gsb0, 0x0 ;  /* 0x00008000000079c5 */ /* 0x000fe40000010000 */
[----:B------:R-:W-:-:S07]  /*6d20*/  WARPGROUP.ARRIVE ;  /* 0x00000000000079c5 */ /* 0x000fce0000000000 */
[----:B------:R-:W-:Y:S01]  /*6d30*/  QGMMA.64x128x32.F32.E4M3.E4M3 R88, gdesc[UR8], R88, gsb0 ;  /* 0x01e00000085879f3 */ /* 0x000fe20008000858 */
[----:B------:R-:W-:Y:S01]  /*6d40*/  UIADD3 UR8, UR5, 0x606, URZ ;  /* 0x0000060605087890 */ /* 0x000fe2000fffe03f */
[----:B------:R-:W-:Y:S01]  /*6d50*/  UMOV UR9, 0x40000040 ;  /* 0x4000004000097882 */ /* 0x000fe20000000000 */
[----:B------:R-:W-:-:S04]  /*6d60*/  UIADD3 UR5, UR40, 0x1, URZ ;  /* 0x0000000128057890 */ /* 0x000fc8000fffe03f */
[----:B------:R-:W-:-:S04]  /*6d70*/  UISETP.NE.AND UP0, UPT, UR5, 0x4, UPT ;  /* 0x000000040500788c */ /* 0x000fc8000bf05270 */
[----:B------:R-:W-:Y:S02]  /*6d80*/  USEL UR4, URZ, 0x1, UP0 ;  /* 0x000000013f047887 */ /* 0x000fe40008000000 */
[----:B------:R-:W-:Y:S02]  /*6d90*/  USEL UR5, UR5, URZ, UP0 ;  /* 0x0000003f05057287 */ /* 0x000fe40008000000 */
[----:B------:R-:W-:-:S06]  /*6da0*/  ULOP3.LUT UR4, UR41, UR4, URZ, 0x3c, !UPT ;  /* 0x0000000429047292 */ /* 0x000fcc000f8e3c3f */
[----:B------:R-:W-:Y:S01]  /*6db0*/  MOV R0, UR4 ;  /* 0x0000000400007c02 */ /* 0x000fe20008000f00 */
[----:B------:R-:W-:Y:S01]  /*6dc0*/  UMOV UR4, 0x1 ;  /* 0x0000000100047882 */ /* 0x000fe20000000000 */
[----:B------:R-:W-:Y:S02]  /*6dd0*/  WARPGROUP.DEPBAR.LE gsb0, 0x0 ;  /* 0x00008000000079c5 */ /* 0x000fe40000010000 */
[----:B------:R-:W-:-:S06]  /*6de0*/  WARPGROUP.ARRIVE ;  /* 0x00000000000079c5 */ /* 0x000fcc0000000000 */
[----:B-1----:R-:W-:Y:S03]  /*6df0*/  QGMMA.64x128x32.F32.E4M3.E4M3 R24, gdesc[UR8], R24, gsb0 ;  /* 0x01e00000081879f3 */ /* 0x002fe60008000818 */
[----:B------:R-:W-:Y:S02]  /*6e00*/  WARPGROUP.DEPBAR.LE gsb0, 0x0 ;  /* 0x00008000000079c5 */ /* 0x000fe40000010000 */
.L_x_34:
[----:B------:R-:W-:-:S04]  /*6e10*/  UISETP.LT.AND UP0, UPT, UR16, 0x1, UPT ;  /* 0x000000011000788c */ /* 0x000fc8000bf01270 */
[----:B------:R-:W-:-:S04]  /*6e20*/  USEL UR6, UR16, 0x1, UP0 ;  /* 0x0000000110067887 */ /* 0x000fc80008000000 */
[----:B------:R-:W-:-:S04]  /*6e30*/  UIADD3 UR16, UR16, -UR6, URZ ;  /* 0x8000000610107290 */ /* 0x000fc8000fffe03f */
[----:B------:R-:W-:-:S06]  /*6e40*/  UISETP.GE.AND UP0, UPT, UR16, 0x1, UPT ;  /* 0x000000011000788c */ /* 0x000fcc000bf06270 */
[----:B------:R-:W-:-:S13]  /*6e50*/  PLOP3.LUT P0, PT, PT, PT, UP0, 0x80, 0x0 ;  /* 0x000000000000781c */ /* 0x000fda0003f0f008 */
[----:B------:R-:W-:Y:S05]  /*6e60*/  @!P0 BRA `(.L_x_39) ;  /* 0x0000002c00d08947 */ /* 0x000fea0003800000 */
[----:B------:R-:W-:Y:S01]  /*6e70*/  IMAD.U32 R2, RZ, RZ, UR16 ;  /* 0x00000010ff027e24 */ /* 0x000fe2000f8e00ff */
[----:B------:R-:W-:-:S06]  /*6e80*/  UMOV UR6, UR40 ;  /* 0x0000002800067c82 */ /* 0x000fcc0008000000 */
.L_x_46:
[----:B------:R-:W-:-:S06]  /*6e90*/  UISETP.NE.AND UP0, UPT, UR43, 0x3, UPT ;  /* 0x000000032b00788c */ /* 0x000fcc000bf05270 */
[----:B------:R-:W-:-:S13]  /*6ea0*/  PLOP3.LUT P1, PT, PT, PT, UP0, 0x80, 0x0 ;  /* 0x000000000000781c */ /* 0x000fda0003f2f008 */
[----:B------:R-:W-:Y:S05]  /*6eb0*/  @!P1 BRA `(.L_x_40) ;  /* 0x0000000000049947 */ /* 0x000fea0003800000 */
[----:B------:R-:W-:Y:S01]  /*6ec0*/  BPT.TRAP 0x1 ;  /* 0x000000040000795c */ /* 0x000fe20000300000 */
.L_x_40:
[----:B------:R-:W-:Y:S01]  /*6ed0*/  ULEA UR7, UR5, UR47, 0x3 ;  /* 0x0000002f05077291 */ /* 0x000fe2000f8e183f */
[----:B------:R-:W-:-:S08]  /*6ee0*/  SHF.L.U32 R3, R0, 0x1f, RZ ;  /* 0x0000001f00037819 */ /* 0x000fd000000006ff */
[----:B------:R1:W3:Y:S01]  /*6ef0*/  SYNCS.PHASECHK.TRANS64.TRYWAIT P0, [UR7+0x34480], R3 ;  /* 0x03448003ff0075a7 */ /* 0x0002e20008000147 */
[----:B------:R-:W-:Y:S05]  /*6f00*/  @!P1 BRA `(.L_x_41) ;  /* 0x0000000000049947 */ /* 0x000fea0003800000 */
[----:B------:R-:W-:Y:S01]  /*6f10*/  BPT.TRAP 0x1 ;  /* 0x000000040000795c */ /* 0x000fe20000300000 */
.L_x_41:
[----:B---3--:R-:W-:Y:S05]  /*6f20*/  @P0 BRA `(.L_x_42) ;  /* 0x0000000000080947 */ /* 0x008fea0003800000 */
[----:B------:R-:W3:Y:S02]  /*6f30*/  SYNCS.PHASECHK.TRANS64.TRYWAIT P0, [UR7+0x34480], R3 ;  /* 0x03448003ff0075a7 */ /* 0x000ee40008000147 */
[----:B---3--:R-:W-:Y:S05]  /*6f40*/  @!P0 BRA `(.L_x_43) ;  /* 0x0000010000848947 */ /* 0x008fea0003800000 */
.L_x_42:
        /* <DEDUP_REMOVED lines=32> */
[----:B----4-:R-:W4:Y:S04]  /*7150*/  LDL.LU.64 R24, [R1] ;  /* 0x0000000001187983 */ /* 0x010f280000300a00 */
[----:B------:R-:W4:Y:S04]  /*7160*/  LDL.LU.64 R26, [R1+0x8] ;  /* 0x00000800011a7983 */ /* 0x000f280000300a00 */
        /* <DEDUP_REMOVED lines=29> */
[----:B------:R-:W4:Y:S01]  /*7340*/  LDL.LU.64 R86, [R1+0xf8] ;  /* 0x0000f80001567983 */ /* 0x000f220000300a00 */
[----:B------:R-:W-:-:S02]  /*7350*/  UIADD3 UR8, UR47, 0x20000, URZ ;  /* 0x000200002f087890 */ /* 0x000fc4000fffe03f */
[----:B------:R-:W-:Y:S01]  /*7360*/  USHF.R.U32.HI UR7, URZ, 0x4, UR47 ;  /* 0x000000043f077899 */ /* 0x000fe2000801162f */
[----:B-----5:R-:W-:Y:S01]  /*7370*/  STL [R1+0x208], R23 ;  /* 0x0002081701007387 */ /* 0x020fe20000100800 */
[----:B------:R-:W-:Y:S02]  /*7380*/  USHF.R.U32.HI UR8, URZ, 0x4, UR8 ;  /* 0x000000043f087899 */ /* 0x000fe40008011608 */
[----:B------:R-:W-:Y:S01]  /*7390*/  ULOP3.LUT UR7, UR7, 0x3fff, URZ, 0xc0, !UPT ;  /* 0x00003fff07077892 */ /* 0x000fe2000f8ec03f */
[----:B------:R-:W-:Y:S01]  /*73a0*/  STL [R1+0x204], R22 ;  /* 0x0002041601007387 */ /* 0x000fe20000100800 */
[----:B------:R-:W-:Y:S02]  /*73b0*/  ULOP3.LUT UR8, UR8, 0x3fff, URZ, 0xc0, !UPT ;  /* 0x00003fff08087892 */ /* 0x000fe4000f8ec03f */
[----:B------:R-:W-:Y:S01]  /*73c0*/  ULOP3.LUT UR7, UR7, 0x10000, URZ, 0xfc, !UPT ;  /* 0x0001000007077892 */ /* 0x000fe2000f8efc3f */
[----:B------:R-:W-:Y:S01]  /*73d0*/  STL [R1+0x200], R19 ;  /* 0x0002001301007387 */ /* 0x000fe20000100800 */
[----:B------:R-:W-:-:S02]  /*73e0*/  ULOP3.LUT UR9, UR8, 0x10000, URZ, 0xfc, !UPT ;  /* 0x0001000008097892 */ /* 0x000fc4000f8efc3f */
[----:B------:R-:W-:Y:S01]  /*73f0*/  UISETP.NE.U32.AND UP0, UPT, UR4, URZ, UPT ;  /* 0x0000003f0400728c */ /* 0x000fe2000bf05070 */
[----:B------:R-:W-:Y:S01]  /*7400*/  STL [R1+0x1fc], R18 ;  /* 0x0001fc1201007387 */ /* 0x000fe20000100800 */
[----:B------:R-:W-:Y:S02]  /*7410*/  ULEA UR8, UR5, UR7, 0xb ;  /* 0x0000000705087291 */ /* 0x000fe4000f8e583f */
[----:B------:R-:W-:Y:S01]  /*7420*/  ULEA UR7, UR5, UR9, 0xa ;  /* 0x0000000905077291 */ /* 0x000fe2000f8e503f */
[----:B------:R-:W-:Y:S01]  /*7430*/  STL [R1+0x1f8], R17 ;  /* 0x0001f81101007387 */ /* 0x000fe20000100800 */
[----:B------:R-:W-:Y:S01]  /*7440*/  UMOV UR11, 0x40000040 ;  /* 0x40000040000b7882 */ /* 0x000fe20000000000 */
[----:B------:R-:W-:-:S04]  /*7450*/  UMOV UR9, 0x40000040 ;  /* 0x4000004000097882 */ /* 0x000fc80000000000 */
[----:B------:R-:W-:Y:S01]  /*7460*/  UMOV UR10, UR7 ;  /* 0x00000007000a7c82 */ /* 0x000fe20008000000 */
[----:B------:R-:W-:Y:S01]  /*7470*/  UIADD3 UR12, UR8, 0x200, URZ ;  /* 0x00000200080c7890 */ /* 0x000fe2000fffe03f */
[----:B------:R-:W-:Y:S01]  /*7480*/  STL [R1+0x1f4], R16 ;  /* 0x0001f41001007387 */ /* 0x000fe20000100800 */
[----:B------:R-:W-:Y:S01]  /*7490*/  UMOV UR14, UR10 ;  /* 0x0000000a000e7c82 */ /* 0x000fe20008000000 */
[----:B------:R-:W-:Y:S01]  /*74a0*/  UMOV UR15, UR11 ;  /* 0x0000000b000f7c82 */ /* 0x000fe20008000000 */
[----:B------:R-:W-:Y:S01]  /*74b0*/  UMOV UR13, 0x40000040 ;  /* 0x40000040000d7882 */ /* 0x000fe20000000000 */
[----:B------:R-:W-:Y:S04]  /*74c0*/  STL [R1+0x1f0], R6 ;  /* 0x0001f00601007387 */ /* 0x000fe80000100800 */
[----:B------:R-:W-:Y:S04]  /*74d0*/  STL [R1+0x1ec], R5 ;  /* 0x0001ec0501007387 */ /* 0x000fe80000100800 */
[----:B------:R-:W-:Y:S04]  /*74e0*/  STL [R1+0x1e8], R4 ;  /* 0x0001e80401007387 */ /* 0x000fe80000100800 */
[----:B------:R1:W-:Y:S04]  /*74f0*/  STL [R1+0x1e4], R2 ;  /* 0x0001e40201007387 */ /* 0x0003e80000100800 */
[----:B------:R2:W-:Y:S01]  /*7500*/  STL [R1+0x1e0], R0 ;  /* 0x0001e00001007387 */ /* 0x0005e20000100800 */
[----:B----4-:R-:W-:-:S06]  /*7510*/  WARPGROUP.ARRIVE ;  /* 0x00000000000079c5 */ /* 0x010fcc0000000000 */
[----:B------:R-:W-:Y:S03]  /*7520*/  QGMMA.64x128x32.F32.E4M3.E4M3 R24, gdesc[UR8], R24, UP0, gsb0 ;  /* 0x01e00000081879f3 */ /* 0x000fe6000b800818 */
[----:B------:R-:W-:Y:S02]  /*7530*/  WARPGROUP.DEPBAR.LE gsb0, 0x0 ;  /* 0x00008000000079c5 */ /* 0x000fe40000010000 */
[----:B------:R-:W-:Y:S01]  /*7540*/  WARPGROUP.ARRIVE ;  /* 0x00000000000079c5 */ /* 0x000fe20000000000 */
[----:B------:R-:W-:Y:S01]  /*7550*/  STL.64 [R1], R24 ;  /* 0x0000001801007387 */ /* 0x000fe20000100a00 */
[----:B-1----:R-:W-:Y:S01]  /*7560*/  IMAD.MOV.U32 R2, RZ, RZ, R86 ;  /* 0x000000ffff027224 */ /* 0x002fe200078e0056 */
[----:B--2---:R-:W-:Y:S01]  /*7570*/  MOV R0, R87 ;  /* 0x0000005700007202 */ /* 0x004fe20000000f00 */
[----:B------:R-:W-:Y:S01]  /*7580*/  IMAD.MOV.U32 R4, RZ, RZ, R84 ;  /* 0x000000ffff047224 */ /* 0x000fe200078e0054 */
[----:B------:R-:W-:Y:S02]  /*7590*/  STL.64 [R1+0x8], R26 ;  /* 0x0000081a01007387 */ /* 0x000fe40000100a00 */
[----:B------:R-:W-:Y:S01]  /*75a0*/  QGMMA.64x128x32.F32.E4M3.E4M3 R152, gdesc[UR12], R152, UP0, gsb0 ;  /* 0x01e000000c9879f3 */ /* 0x000fe2000b800898 */
[----:B---3--:R-:W-:Y:S01]  /*75b0*/  MOV R3, R85 ;  /* 0x0000005500037202 */ /* 0x008fe20000000f00 */
        /* <DEDUP_REMOVED lines=34> */
[----:B------:R-:W-:-:S02]  /*77e0*/  MOV R225, R59 ;  /* 0x0000003b00e17202 */ /* 0x000fc40000000f00 */
[----:B------:R-:W-:Y:S01]  /*77f0*/  MOV R227, R57 ;  /* 0x0000003900e37202 */ /* 0x000fe20000000f00 */
        /* <DEDUP_REMOVED lines=38> */
[----:B------:R-:W-:-:S03]  /*7a60*/  WARPGROUP.DEPBAR.LE gsb0, 0x0 ;  /* 0x00008000000079c5 */ /* 0x000fc60000010000 */
[----:B------:R-:W-:Y:S04]  /*7a70*/  STL.64 [R1+0x3e8], R220 ;  /* 0x0003e8dc01007387 */ /* 0x000fe80000100a00 */
[----:B------:R-:W-:Y:S04]  /*7a80*/  STL [R1+0x3e4], R218 ;  /* 0x0003e4da01007387 */ /* 0x000fe80000100800 */
[----:B------:R-:W-:Y:S04]  /*7a90*/  STL [R1+0x3e0], R216 ;  /* 0x0003e0d801007387 */ /* 0x000fe80000100800 */
        /* <DEDUP_REMOVED lines=26> */
[----:B-1----:R-:W3:Y:S04]  /*7c40*/  LDL.LU R164, [R1] ;  /* 0x0000000001a47983 */ /* 0x002ee80000300800 */
[----:B------:R-:W3:Y:S04]  /*7c50*/  LDL.LU R165, [R1+0x4] ;  /* 0x0000040001a57983 */ /* 0x000ee80000300800 */
        /* <DEDUP_REMOVED lines=30> */
[----:B------:R-:W3:Y:S01]  /*7e40*/  LDL.LU R196, [R1+0x80] ;  /* 0x0000800001c47983 */ /* 0x000ee20000300800 */
[----:B------:R-:W-:Y:S01]  /*7e50*/  UIADD3 UR12, UR8, 0x400, URZ ;  /* 0x00000400080c7890 */ /* 0x000fe2000fffe03f */
[----:B------:R-:W-:Y:S01]  /*7e60*/  WARPGROUP.ARRIVE ;  /* 0x00000000000079c5 */ /* 0x000fe20000000000 */
[----:B------:R-:W-:Y:S01]  /*7e70*/  UMOV UR14, UR10 ;  /* 0x0000000a000e7c82 */ /* 0x000fe20008000000 */
[----:B------:R-:W-:Y:S01]  /*7e80*/  UMOV UR15, UR11 ;  /* 0x0000000b000f7c82 */ /* 0x000fe20008000000 */
[----:B------:R-:W-:Y:S01]  /*7e90*/  UMOV UR13, 0x40000040 ;  /* 0x40000040000d7882 */ /* 0x000fe20000000000 */
[----:B------:R-:W-:Y:S01]  /*7ea0*/  IMAD.MOV.U32 R197, RZ, RZ, R227 ;  /* 0x000000ffffc57224 */ /* 0x000fe200078e00e3 */
[----:B------:R-:W-:Y:S01]  /*7eb0*/  MOV R198, R226 ;  /* 0x000000e200c67202 */ /* 0x000fe20000000f00 */
[----:B------:R-:W-:Y:S01]  /*7ec0*/  IMAD.MOV.U32 R199, RZ, RZ, R225 ;  /* 0x000000ffffc77224 */ /* 0x000fe200078e00e1 */
[----:B------:R-:W-:Y:S01]  /*7ed0*/  MOV R200, R224 ;  /* 0x000000e000c87202 */ /* 0x000fe20000000f00 */
[----:B------:R-:W-:Y:S01]  /*7ee0*/  QGMMA.64x128x32.F32.E4M3.E4M3 R88, gdesc[UR12], R88, UP0, gsb0 ;  /* 0x01e000000c5879f3 */ /* 0x000fe2000b800858 */
[----:B------:R-:W-:Y:S01]  /*7ef0*/  UIADD3 UR12, UR8, 0x600, URZ ;  /* 0x00000600080c7890 */ /* 0x000fe2000fffe03f */
[----:B------:R-:W-:Y:S01]  /*7f00*/  IMAD.MOV.U32 R201, RZ, RZ, R223 ;  /* 0x000000ffffc97224 */ /* 0x000fe200078e00df */
[----:B------:R-:W-:Y:S01]  /*7f10*/  UMOV UR14, UR10 ;  /* 0x0000000a000e7c82 */ /* 0x000fe20008000000 */
[----:B------:R-:W-:Y:S01]  /*7f20*/  UMOV UR15, UR11 ;  /* 0x0000000b000f7c82 */ /* 0x000fe20008000000 */
        /* <DEDUP_REMOVED lines=28> */
[----:B--2---:R-:W-:-:S06]  /*80f0*/  WARPGROUP.ARRIVE ;  /* 0x00000000000079c5 */ /* 0x004fcc0000000000 */
[----:B------:R-:W-:Y:S01]  /*8100*/  QGMMA.64x128x32.F32.E4M3.E4M3 R24, gdesc[UR12], R24, UP0, gsb0 ;  /* 0x01e000000c1879f3 */ /* 0x000fe2000b800818 */
[----:B------:R-:W-:Y:S02]  /*8110*/  UIADD3 UR12, UR8, 0x2, URZ ;  /* 0x00000002080c7890 */ /* 0x000fe4000fffe03f */
[----:B------:R-:W-:Y:S01]  /*8120*/  UIADD3 UR14, UR7, 0x2, URZ ;  /* 0x00000002070e7890 */ /* 0x000fe2000fffe03f */
[----:B------:R-:W-:Y:S01]  /*8130*/  UMOV UR13, 0x40000040 ;  /* 0x40000040000d7882 */ /* 0x000fe20000000000 */
[----:B------:R-:W-:Y:S01]  /*8140*/  UMOV UR15, 0x40000040 ;  /* 0x40000040000f7882 */ /* 0x000fe20000000000 */
[----:B------:R-:W-:Y:S02]  /*8150*/  WARPGROUP.DEPBAR.LE gsb0, 0x0 ;  /* 0x00008000000079c5 */ /* 0x000fe40000010000 */
[----:B---3--:R-:W-:-:S06]  /*8160*/  WARPGROUP.ARRIVE ;  /* 0x00000000000079c5 */ /* 0x008fcc0000000000 */
[----:B------:R-:W-:Y:S03]  /*8170*/  QGMMA.64x128x32.F32.E4M3.E4M3 R164, gdesc[UR12], R164, UP0, gsb0 ;  /* 0x01e000000ca479f3 */ /* 0x000fe6000b8008a4 */
        /* <DEDUP_REMOVED lines=65> */
[----:B------:R-:W-:Y:S01]  /*8590*/  QGMMA.64x128x32.F32.E4M3.E4M3 R152, gdesc[UR12], R152, UP0, gsb0 ;  /* 0x01e000000c9879f3 */ /* 0x000fe2000b800898 */
        /* <DEDUP_REMOVED lines=68> */
[----:B------:R-:W-:Y:S01]  /*89e0*/  QGMMA.64x128x32.F32.E4M3.E4M3 R88, gdesc[UR12], R88, UP0, gsb0 ;  /* 0x01e000000c5879f3 */ /* 0x000fe2000b800858 */
[----:B------:R-:W-:Y:S01]  /*89f0*/  UIADD3 UR12, UR8, 0x602, URZ ;  /* 0x00000602080c7890 */ /* 0x000fe2000fffe03f */
[----:B------:R-:W-:Y:S01]  /*8a00*/  UMOV UR13, 0x40000040 ;  /* 0x40000040000d7882 */ /* 0x000fe20000000000 */
[----:B------:R-:W-:Y:S02]  /*8a10*/  WARPGROUP.DEPBAR.LE gsb0, 0x0 ;  /* 0x00008000000079c5 */ /* 0x000fe40000010000 */
[----:B------:R-:W-:-:S07]  /*8a20*/  WARPGROUP.ARRIVE ;  /* 0x00000000000079c5 */ /* 0x000fce0000000000 */
[----:B------:R-:W-:Y:S01]  /*8a30*/  QGMMA.64x128x32.F32.E4M3.E4M3 R24, gdesc[UR12], R24, UP0, gsb0 ;  /* 0x01e000000c1879f3 */ /* 0x000fe2000b800818 */
[----:B------:R-:W-:Y:S02]  /*8a40*/  UIADD3 UR12, UR8, 0x4, URZ ;  /* 0x00000004080c7890 */ /* 0x000fe4000fffe03f */
[----:B------:R-:W-:Y:S01]  /*8a50*/  UIADD3 UR14, UR7, 0x4, URZ ;  /* 0x00000004070e7890 */ /* 0x000fe2000fffe03f */
[----:B------:R-:W-:Y:S01]  /*8a60*/  UMOV UR13, 0x40000040 ;  /* 0x40000040000d7882 */ /* 0x000fe20000000000 */
[----:B------:R-:W-:Y:S01]  /*8a70*/  UMOV UR15, 0x40000040 ;  /* 0x40000040000f7882 */ /* 0x000fe20000000000 */
[----:B------:R-:W-:Y:S02]  /*8a80*/  WARPGROUP.DEPBAR.LE gsb0, 0x0 ;  /* 0x00008000000079c5 */ /* 0x000fe40000010000 */
[----:B--2---:R-:W-:-:S06]  /*8a90*/  WARPGROUP.ARRIVE ;  /* 0x00000000000079c5 */ /* 0x004fcc0000000000 */
[----:B------:R-:W-:Y:S03]  /*8aa0*/  QGMMA.64x128x32.F32.E4M3.E4M3 R152, gdesc[UR12], R152, UP0, gsb0 ;  /* 0x01e000000c9879f3 */ /* 0x000fe6000b800898 */
        /* <DEDUP_REMOVED lines=155> */
[----:B------:R-:W-:Y:S01]  /*9460*/  QGMMA.64x128x32.F32.E4M3.E4M3 R88, gdesc[UR12], R88, UP0, gsb0 ;  /* 0x01e000000c5879f3 */ /* 0x000fe2000b800858 */
        /* <DEDUP_REMOVED lines=31> */
[----:B------:R-:W-:Y:S01]  /*9660*/  QGMMA.64x128x32.F32.E4M3.E4M3 R24, gdesc[UR12], R24, UP0, gsb0 ;  /* 0x01e000000c1879f3 */ /* 0x000fe2000b800818 */
        /* <DEDUP_REMOVED lines=84> */
[----:B------:R-:W-:Y:S01]  /*9bb0*/  UIADD3 UR12, UR8, 0x406, URZ ;  /* 0x00000406080c7890 */ /* 0x000fe2000fffe03f */
[----:B------:R-:W-:Y:S01]  /*9bc0*/  UMOV UR13, 0x40000040 ;  /* 0x40000040000d7882 */ /* 0x000fe20000000000 */
[----:B------:R-:W-:Y:S02]  /*9bd0*/  WARPGROUP.DEPBAR.LE gsb0, 0x0 ;  /* 0x00008000000079c5 */ /* 0x000fe40000010000 */
[----:B------:R-:W-:-:S07]  /*9be0*/  WARPGROUP.ARRIVE ;  /* 0x00000000000079c5 */ /* 0x000fce0000000000 */
[----:B------:R-:W-:Y:S01]  /*9bf0*/  QGMMA.64x128x32.F32.E4M3.E4M3 R88, gdesc[UR12], R88, UP0, gsb0 ;  /* 0x01e000000c5879f3 */ /* 0x000fe2000b800858 */
[----:B------:R-:W-:Y:S01]  /*9c00*/  UIADD3 UR12, UR8, 0x606, URZ ;  /* 0x00000606080c7890 */ /* 0x000fe2000fffe03f */
[----:B------:R-:W-:Y:S01]  /*9c10*/  UMOV UR13, 0x40000040 ;  /* 0x40000040000d7882 */ /* 0x000fe20000000000 */
[----:B------:R-:W-:Y:S02]  /*9c20*/  WARPGROUP.DEPBAR.LE gsb0, 0x0 ;  /* 0x00008000000079c5 */ /* 0x000fe40000010000 */
[----:B------:R-:W-:-:S07]  /*9c30*/  WARPGROUP.ARRIVE ;  /* 0x00000000000079c5 */ /* 0x000fce0000000000 */
[----:B------:R-:W-:Y:S03]  /*9c40*/  QGMMA.64x128x32.F32.E4M3.E4M3 R24, gdesc[UR12], R24, UP0, gsb0 ;  /* 0x01e000000c1879f3 */ /* 0x000fe6000b800818 */
[----:B------:R-:W-:Y:S02]  /*9c50*/  WARPGROUP.DEPBAR.LE gsb0, 0x0 ;  /* 0x00008000000079c5 */ /* 0x000fe40000010000 */
[----:B-1----:R-:W-:Y:S05]  /*9c60*/  @!P1 BRA `(.L_x_44) ;  /* 0x0000000000049947 */ /* 0x002fea0003800000 */
[----:B------:R-:W-:Y:S01]  /*9c70*/  BPT.TRAP 0x1 ;  /* 0x000000040000795c */ /* 0x000fe20000300000 */
.L_x_44:
[----:B------:R-:W-:Y:S02]  /*9c80*/  UISETP.GT.U32.AND UP0, UPT, UR42, 0x1, UPT ;  /* 0x000000012a00788c */ /* 0x000fe4000bf04070 */
[----:B------:R-:W-:-:S04]  /*9c90*/  ULEA UR7, UR6, UR47, 0x3 ;  /* 0x0000002f06077291 */ /* 0x000fc8000f8e183f */
[----:B------:R-:W-:Y:S01]  /*9ca0*/  UIADD3 UR7, UR7, 0x344a0, URZ ;  /* 0x000344a007077890 */ /* 0x000fe2000fffe03f */
[----:B------:R-:W-:-:S03]  /*9cb0*/  PLOP3.LUT P0, PT, PT, PT, UP0, 0x80, 0x0 ;  /* 0x000000000000781c */ /* 0x000fc60003f0f008 */
[----:B------:R-:W-:-:S09]  /*9cc0*/  UPRMT UR7, URZ, 0x654, UR7 ;  /* 0x000006543f077896 */ /* 0x000fd20008000007 */
[----:B------:R-:W-:Y:S01]  /*9cd0*/  SYNCS.ARRIVE.TRANS64.RED.A1T0 RZ, [UR7], RZ ;  /* 0x000000ffffff79a7 */ /* 0x000fe20008100407 */
[----:B------:R-:W-:Y:S05]  /*9ce0*/  @P0 BRA `(.L_x_45) ;  /* 0x0000000000040947 */ /* 0x000fea0003800000 */
[----:B------:R-:W-:Y:S01]  /*9cf0*/  BPT.TRAP 0x1 ;  /* 0x000000040000795c */ /* 0x000fe20000300000 */
.L_x_45:
[----:B------:R-:W-:Y:S01]  /*9d00*/  UIADD3 UR5, UR5, 0x1, URZ ;  /* 0x0000000105057890 */ /* 0x000fe2000fffe03f */
[C---:B-----5:R-:W-:Y:S01]  /*9d10*/  ISETP.GT.AND P0, PT, R2.reuse, 0x1, PT ;  /* 0x000000010200780c */ /* 0x060fe20003f04270 */
[----:B------:R-:W-:Y:S01]  /*9d20*/  UIADD3 UR6, UR6, 0x1, URZ ;  /* 0x0000000106067890 */ /* 0x000fe2000fffe03f */
[----:B------:R-:W-:Y:S01]  /*9d30*/  IADD3 R2, R2, -0x1, RZ ;  /* 0xffffffff02027810 */ /* 0x000fe20007ffe0ff */
[----:B------:R-:W-:Y:S02]  /*9d40*/  UISETP.NE.AND UP0, UPT, UR5, 0x4, UPT ;  /* 0x000000040500788c */ /* 0x000fe4000bf05270 */
[----:B------:R-:W-:Y:S02]  /*9d50*/  UISETP.NE.AND UP1, UPT, UR6, 0x4, UPT ;  /* 0x000000040600788c */ /* 0x000fe4000bf25270 */
[----:B------:R-:W-:Y:S02]  /*9d60*/  USEL UR7, URZ, 0x1, UP0 ;  /* 0x000000013f077887 */ /* 0x000fe40008000000 */
[----:B------:R-:W-:-:S02]  /*9d70*/  USEL UR5, UR5, URZ, UP0 ;  /* 0x0000003f05057287 */ /* 0x000fc40008000000 */
[----:B------:R-:W-:Y:S02]  /*9d80*/  USEL UR6, UR6, URZ, UP1 ;  /* 0x0000003f06067287 */ /* 0x000fe40008800000 */
[----:B------:R-:W-:Y:S01]  /*9d90*/  LOP3.LUT R0, R0, UR7, RZ, 0x3c, !PT ;  /* 0x0000000700007c12 */ /* 0x000fe2000f8e3cff */
[----:B------:R-:W-:Y:S09]  /*9da0*/  @P0 BRA `(.L_x_46) ;  /* 0xffffffd000380947 */ /* 0x000ff2000383ffff */
.L_x_39:
[----:B-----5:R-:W-:Y:S01]  /*9db0*/  ISETP.GE.AND P0, PT, R4, 0x1, PT ;  /* 0x000000010400780c */ /* 0x020fe20003f06270 */
[----:B------:R-:W-:-:S04]  /*9dc0*/  IMAD.U32 R0, RZ, RZ, UR55 ;  /* 0x00000037ff007e24 */ /* 0x000fc8000f8e00ff */
[----:B------:R1:W-:Y:S08]  /*9dd0*/  SYNCS.ARRIVE.TRANS64.A1T0 RZ, [R0+UR49], RZ ;  /* 0x000000ff00ff79a7 */ /* 0x0003f00008100031 */
[----:B-1----:R-:W-:Y:S05]  /*9de0*/  @!P0 BRA `(.L_x_47) ;  /* 0x0000000000388947 */ /* 0x002fea0003800000 */
[----:B------:R-:W-:-:S06]  /*9df0*/  UISETP.NE.AND UP0, UPT, UR43, 0x3, UPT ;  /* 0x000000032b00788c */ /* 0x000fcc000bf05270 */
[----:B------:R-:W-:-:S13]  /*9e00*/  PLOP3.LUT P0, PT, PT, PT, UP0, 0x80, 0x0 ;  /* 0x000000000000781c */ /* 0x000fda0003f0f008 */
[----:B------:R-:W-:Y:S05]  /*9e10*/  @!P0 BRA `(.L_x_48) ;  /* 0x0000000000048947 */ /* 0x000fea0003800000 */
[----:B------:R-:W-:Y:S01]  /*9e20*/  BPT.TRAP 0x1 ;  /* 0x000000040000795c */ /* 0x000fe20000300000 */
.L_x_48:
[----:B------:R-:W-:Y:S02]  /*9e30*/  UIADD3 UR16, UR16, UR40, URZ ;  /* 0x0000002810107290 */ /* 0x000fe4000fffe03f */
[----:B------:R-:W-:Y:S02]  /*9e40*/  UISETP.GT.U32.AND UP0, UPT, UR42, 0x1, UPT ;  /* 0x000000012a00788c */ /* 0x000fe4000bf04070 */
[----:B------:R-:W-:-:S04]  /*9e50*/  USHF.L.U32 UR16, UR16, 0x3, URZ ;  /* 0x0000000310107899 */ /* 0x000fc8000800063f */
[----:B------:R-:W-:Y:S01]  /*9e60*/  ULOP3.LUT UR16, UR16, 0x18, URZ, 0xc0, !UPT ;  /* 0x0000001810107892 */ /* 0x000fe2000f8ec03f */
[----:B------:R-:W-:-:S03]  /*9e70*/  PLOP3.LUT P0, PT, PT, PT, UP0, 0x80, 0x0 ;  /* 0x000000000000781c */ /* 0x000fc60003f0f008 */
[----:B------:R-:W-:-:S04]  /*9e80*/  UIADD3 UR16, UR47, 0x344a0, UR16 ;  /* 0x000344a02f107890 */ /* 0x000fc8000fffe010 */
[----:B------:R-:W-:-:S09]  /*9e90*/  UPRMT UR16, URZ, 0x654, UR16 ;  /* 0x000006543f107896 */ /* 0x000fd20008000010 */
[----:B------:R-:W-:Y:S01]  /*9ea0*/  SYNCS.ARRIVE.TRANS64.RED.A1T0 RZ, [UR16], RZ ;  /* 0x000000ffffff79a7 */ /* 0x000fe20008100410 */
[----:B------:R-:W-:Y:S05]  /*9eb0*/  @P0 BRA `(.L_x_47) ;  /* 0x0000000000040947 */ /* 0x000fea0003800000 */
[----:B------:R-:W-:Y:S01]  /*9ec0*/  BPT.TRAP 0x1 ;  /* 0x000000040000795c */ /* 0x000fe20000300000 */
.L_x_47:
[----:B------:R-:W-:Y:S02]  /*9ed0*/  SHF.L.U32 R0, R216, 0x1f, RZ ;  /* 0x0000001fd8007819 */ /* 0x000fe400000006ff */
[----:B------:R-:W-:Y:S02]  /*9ee0*/  R2UR UR4, R4 ;  /* 0x00000000040472ca */ /* 0x000fe400000e0000 */
[----:B------:R-:W1:Y:S11]  /*9ef0*/  SYNCS.PHASECHK.TRANS64.TRYWAIT P0, [R6+UR50+0x10], R0 ;  /* 0x00001000060075a7 */ /* 0x000e760008000172 */
[----:B------:R-:W-:-:S04]  /*9f00*/  UIADD3 UR4, UR4, 0x7f, URZ ;  /* 0x0000007f04047890 */ /* 0x000fc8000fffe03f */
[----:B------:R-:W-:-:S04]  /*9f10*/  USHF.R.S32.HI UR5, URZ, 0x1f, UR4 ;  /* 0x0000001f3f057899 */ /* 0x000fc80008011404 */
[----:B------:R-:W-:-:S04]  /*9f20*/  ULEA.HI UR5, UR5, UR4, URZ, 0x7 ;  /* 0x0000000405057291 */ /* 0x000fc8000f8f383f */
[----:B------:R-:W-:Y:S01]  /*9f30*/  USHF.R.S32.HI UR5, URZ, 0x7, UR5 ;  /* 0x000000073f057899 */ /* 0x000fe20008011405 */
[----:B-1----:R-:W-:Y:S11]  /*9f40*/  @!P0 BRA `(.L_x_49) ;  /* 0x000000d0009c8947 */ /* 0x002ff60003800000 */
.L_x_360:
[----:B------:R-:W-:Y:S01]  /*9f50*/  UIADD3 UR40, UR5, UR40, URZ ;  /* 0x0000002805287290 */ /* 0x000fe2000fffe03f */
[----:B------:R-:W-:-:S03]  /*9f60*/  LOP3.LUT P0, RZ, R5, 0xff, RZ, 0xc0, !PT ;  /* 0x000000ff05ff7812 */ /* 0x000fc6000780c0ff */
[----:B------:R-:W-:Y:S02]  /*9f70*/  USHF.R.U32.HI UR4, URZ, 0x2, UR40 ;  /* 0x000000023f047899 */ /* 0x000fe40008011628 */
[----:B------:R-:W-:Y:S02]  /*9f80*/  UISETP.GT.U32.AND UP0, UPT, UR40, 0x3, UPT ;  /* 0x000000032800788c */ /* 0x000fe4000bf04070 */
[----:B------:R-:W-:Y:S02]  /*9f90*/  ULOP3.LUT UR4, UR4, 0x1, URZ, 0xc0, !UPT ;  /* 0x0000000104047892 */ /* 0x000fe4000f8ec03f */
[----:B------:R-:W-:Y:S02]  /*9fa0*/  UISETP.LT.U32.AND UP0, UPT, UR5, 0x4, UP0 ;  /* 0x000000040500788c */ /* 0x000fe40008701070 */
[----:B------:R-:W-:Y:S02]  /*9fb0*/  UISETP.NE.U32.AND UP1, UPT, UR4, 0x1, UPT ;  /* 0x000000010400788c */ /* 0x000fe4000bf25070 */
[----:B------:R-:W-:-:S02]  /*9fc0*/  ULOP3.LUT UR40, UR40, 0x3, URZ, 0xc0, !UPT ;  /* 0x0000000328287892 */ /* 0x000fc4000f8ec03f */
[----:B------:R-:W-:Y:S02]  /*9fd0*/  UISETP.GT.U32.AND UP1, UPT, UR5, 0x3, !UP1 ;  /* 0x000000030500788c */ /* 0x000fe4000cf24070 */
[----:B------:R-:W-:Y:S02]  /*9fe0*/  USEL UR5, URZ, 0x1, !UP0 ;  /* 0x000000013f057887 */ /* 0x000fe4000c000000 */
[----:B------:R-:W-:-:S04]  /*9ff0*/  USEL UR4, URZ, 0x1, !UP1 ;  /* 0x000000013f047887 */ /* 0x000fc8000c800000 */
[----:B------:R-:W-:Y:S01]  /*a000*/  ULOP3.LUT UR41, UR4, UR41, UR5, 0x96, !UPT ;  /* 0x0000002904297292 */ /* 0x000fe2000f8e9605 */
[----:B------:R-:W-:Y:S11]  /*a010*/  @!P0 BRA `(.L_x_50) ;  /* 0x00000000000c8947 */ /* 0x000ff60003800000 */
[----:B------:R-:W-:-:S04]  /*a020*/  DEPBAR {5,4,3,2,1,0} ;  /* 0x0000003f0000791a */ /* 0x000fc80000000000 */
[----:B------:R3:W-:Y:S02]  /*a030*/  UTMACCTL.IV [UR36] ;  /* 0x00000000240079b9 */ /* 0x0007e40008000000 */
[----:B---3--:R-:W-:Y:S01]  /*a040*/  NOP ;  /* 0x0000000000007918 */ /* 0x008fe20000000000 */
.L_x_50:
[----:B------:R-:W-:Y:S01]  /*a050*/  UIADD3 UR4, UR47, 0x30000, URZ ;  /* 0x000300002f047890 */ /* 0x000fe2000fffe03f */
[----:B------:R-:W-:Y:S02]  /*a060*/  R2UR UR45, R16 ;  /* 0x00000000102d72ca */ /* 0x000fe400000e0000 */
[----:B------:R-:W-:Y:S01]  /*a070*/  R2UR UR46, R17 ;  /* 0x00000000112e72ca */ /* 0x000fe200000e0000 */
[----:B------:R-:W-:-:S06]  /*a080*/  ULOP3.LUT UP0, URZ, UR4, 0x3ff, URZ, 0xc0, !UPT ;  /* 0x000003ff043f7892 */ /* 0x000fcc000f80c03f */
[----:B------:R-:W-:-:S04]  /*a090*/  PLOP3.LUT P0, PT, PT, PT, UP0, 0x80, 0x0 ;  /* 0x000000000000781c */ /* 0x000fc80003f0f008 */
[----:B------:R-:W-:Y:S02]  /*a0a0*/  USHF.L.U32 UR45, UR45, 0x8, URZ ;  /* 0x000000082d2d7899 */ /* 0x000fe4000800063f */
[----:B------:R-:W-:-:S07]  /*a0b0*/  USHF.L.U32 UR46, UR46, 0x7, URZ ;  /* 0x000000072e2e7899 */ /* 0x000fce000800063f */
[----:B------:R-:W-:Y:S05]  /*a0c0*/  @!P0 BRA `(.L_x_51) ;  /* 0x00000000007c8947 */ /* 0x000fea0003800000 */
[----:B------:R-:W-:Y:S01]  /*a0d0*/  MOV R16, 0x0 ;  /* 0x0000000000107802 */ /* 0x000fe20000000f00 */
[----:B------:R-:W-:Y:S01]  /*a0e0*/  ULDC.64 UR4, c[0x4][0x68] ;  /* 0x01001a0000047ab9 */ /* 0x000fe20000000a00 */
[----:B------:R-:W-:Y:S01]  /*a0f0*/  ULDC.64 UR6, c[0x4][0x70] ;  /* 0x01001c0000067ab9 */ /* 0x000fe20000000a00 */
[----:B------:R-:W-:Y:S01]  /*a100*/  ULDC.64 UR8, c[0x4][0x8] ;  /* 0x0100020000087ab9 */ /* 0x000fe20000000a00 */
[----:B-1----:R1:W3:Y:S01]  /*a110*/  LDC.64 R2, c[0x4][R16] ;  /* 0x0100000010027b82 */ /* 0x0022e20000000a00 */
[----:B------:R-:W-:Y:S01]  /*a120*/  MOV R4, UR4 ;  /* 0x0000000400047c02 */ /* 0x000fe20008000f00 */
[----:B------:R-:W-:Y:S01]  /*a130*/  IMAD.U32 R5, RZ, RZ, UR5 ;  /* 0x00000005ff057e24 */ /* 0x000fe2000f8e00ff */
[----:B------:R-:W-:Y:S01]  /*a140*/  MOV R6, UR6 ;  /* 0x0000000600067c02 */ /* 0x000fe20008000f00 */
[----:B------:R-:W-:Y:S01]  /*a150*/  IMAD.U32 R7, RZ, RZ, UR7 ;  /* 0x00000007ff077e24 */ /* 0x000fe2000f8e00ff */
[----:B------:R-:W-:Y:S01]  /*a160*/  MOV R10, UR8 ;  /* 0x00000008000a7c02 */ /* 0x000fe20008000f00 */
[----:B------:R-:W-:Y:S01]  /*a170*/  IMAD.U32 R11, RZ, RZ, UR9 ;  /* 0x00000009ff0b7e24 */ /* 0x000fe2000f8e00ff */
[----:B------:R-:W-:Y:S01]  /*a180*/  MOV R8, 0x70 ;  /* 0x0000007000087802 */ /* 0x000fe20000000f00 */
[----:B------:R-:W-:Y:S01]  /*a190*/  IMAD.MOV.U32 R12, RZ, RZ, 0x1 ;  /* 0x00000001ff0c7424 */ /* 0x000fe200078e00ff */
[----:B-1----:R-:W-:-:S07]  /*a1a0*/  MOV R13, RZ ;  /* 0x000000ff000d7202 */ /* 0x002fce0000000f00 */
[----:B------:R-:W-:-:S07]  /*a1b0*/  LEPC R20, `(.L_x_52) ;  /* 0x000000001014794e */ /* 0x000fce0000000000 */
[----:B--23--:R-:W-:Y:S05]  /*a1c0*/  CALL.ABS.NOINC R2 ;  /* 0x0000000002007343 */ /* 0x00cfea0003c00000 */
.L_x_52:
[----:B------:R1:W2:Y:S01]  /*a1d0*/  LDC.64 R2, c[0x4][R16] ;  /* 0x0100000010027b82 */ /* 0x0002a20000000a00 */
[----:B------:R-:W-:Y:S01]  /*a1e0*/  ULDC.64 UR4, c[0x4][0x68] ;  /* 0x01001a0000047ab9 */ /* 0x000fe20000000a00 */
[----:B------:R-:W-:Y:S01]  /*a1f0*/  ULDC.64 UR6, c[0x4][0x70] ;  /* 0x01001c0000067ab9 */ /* 0x000fe20000000a00 */
[----:B------:R-:W-:Y:S01]  /*a200*/  ULDC.64 UR8, c[0x4][0x8] ;  /* 0x0100020000087ab9 */ /* 0x000fe20000000a00 */
[----:B------:R-:W-:Y:S01]  /*a210*/  IMAD.U32 R4, RZ, RZ, UR4 ;  /* 0x00000004ff047e24 */ /* 0x000fe2000f8e00ff */
[----:B------:R-:W-:Y:S01]  /*a220*/  MOV R5, UR5 ;  /* 0x0000000500057c02 */ /* 0x000fe20008000f00 */
[----:B------:R-:W-:Y:S01]  /*a230*/  IMAD.U32 R6, RZ, RZ, UR6 ;  /* 0x00000006ff067e24 */ /* 0x000fe2000f8e00ff */
[----:B------:R-:W-:Y:S01]  /*a240*/  MOV R7, UR7 ;  /* 0x0000000700077c02 */ /* 0x000fe20008000f00 */
[----:B------:R-:W-:Y:S01]  /*a250*/  IMAD.U32 R10, RZ, RZ, UR8 ;  /* 0x00000008ff0a7e24 */ /* 0x000fe2000f8e00ff */
[----:B------:R-:W-:Y:S01]  /*a260*/  MOV R11, UR9 ;  /* 0x00000009000b7c02 */ /* 0x000fe20008000f00 */
[----:B------:R-:W-:Y:S01]  /*a270*/  IMAD.MOV.U32 R8, RZ, RZ, 0x70 ;  /* 0x00000070ff087424 */ /* 0x000fe200078e00ff */
[----:B------:R-:W-:Y:S01]  /*a280*/  MOV R12, 0x1 ;  /* 0x00000001000c7802 */ /* 0x000fe20000000f00 */
[----:B-1----:R-:W-:-:S07]  /*a290*/  IMAD.MOV.U32 R13, RZ, RZ, RZ ;  /* 0x000000ffff0d7224 */ /* 0x002fce00078e00ff */
[----:B------:R-:W-:-:S07]  /*a2a0*/  LEPC R20, `(.L_x_51) ;  /* 0x000000001014794e */ /* 0x000fce0000000000 */
[----:B--2---:R-:W-:Y:S05]  /*a2b0*/  CALL.ABS.NOINC R2 ;  /* 0x0000000002007343 */ /* 0x004fea0003c00000 */
.L_x_51:
[----:B------:R-:W-:Y:S02]  /*a2c0*/  ULDC.64 UR4, c[0x0][0x590] ;  /* 0x0001640000047ab9 */ /* 0x000fe40000000a00 */
[----:B------:R-:W-:-:S04]  /*a2d0*/  ISETP.NE.U32.AND P0, PT, RZ, UR4, PT ;  /* 0x00000004ff007c0c */ /* 0x000fc8000bf05070 */
[----:B------:R-:W-:-:S13]  /*a2e0*/  ISETP.NE.AND.EX P0, PT, RZ, UR5, PT, P0 ;  /* 0x00000005ff007c0c */ /* 0x000fda000bf05300 */
[----:B------:R-:W-:Y:S05]  /*a2f0*/  @!P0 BRA `(.L_x_53) ;  /* 0x0000000000148947 */ /* 0x000fea0003800000 */
[----:B-1----:R-:W-:-:S04]  /*a300*/  LEA R2, P0, R18, UR4, 0x3 ;  /* 0x0000000412027c11 */ /* 0x002fc8000f8018ff */
[----:B------:R-:W-:-:S06]  /*a310*/  LEA.HI.X R3, R18, UR5, R19, 0x3, P0 ;  /* 0x0000000512037c11 */ /* 0x000fcc00080f1c13 */
[----:B------:R-:W3:Y:S04]  /*a320*/  LDG.E.64 R2, desc[UR38][R2.64] ;  /* 0x0000002602027981 */ /* 0x000ee8000c1e1b00 */
[----:B---3--:R3:W5:Y:S01]  /*a330*/  LD.E R0, desc[UR38][R2.64] ;  /* 0x0000002602007980 */ /* 0x008762000c101900 */
[----:B------:R-:W-:Y:S05]  /*a340*/  BRA `(.L_x_54) ;  /* 0x0000000000307947 */ /* 0x000fea0003800000 */
.L_x_53:
[----:B------:R-:W-:Y:S02]  /*a350*/  ULDC.64 UR4, c[0x0][0x588] ;  /* 0x0001620000047ab9 */ /* 0x000fe40000000a00 */
[----:B------:R-:W-:-:S04]  /*a360*/  ISETP.NE.U32.AND P0, PT, RZ, UR4, PT ;  /* 0x00000004ff007c0c */ /* 0x000fc8000bf05070 */
[----:B------:R-:W-:-:S13]  /*a370*/  ISETP.NE.AND.EX P0, PT, RZ, UR5, PT, P0 ;  /* 0x00000005ff007c0c */ /* 0x000fda000bf05300 */
[----:B------:R-:W-:Y:S05]  /*a380*/  @!P0 BRA `(.L_x_55) ;  /* 0x0000000000188947 */ /* 0x000fea0003800000 */
[----:B------:R-:W3:Y:S01]  /*a390*/  LDC.64 R4, c[0x0][0x588] ;  /* 0x00016200ff047b82 */ /* 0x000ee20000000a00 */
[----:B------:R-:W-:Y:S02]  /*a3a0*/  ULDC UR4, c[0x0][0x598] ;  /* 0x0001660000047ab9 */ /* 0x000fe40000000800 */
[----:B-1----:R-:W-:-:S04]  /*a3b0*/  IMAD R2, R18, UR4, RZ ;  /* 0x0000000412027c24 */ /* 0x002fc8000f8e02ff */
[----:B---3--:R-:W-:-:S05]  /*a3c0*/  IMAD.WIDE R2, R2, 0x4, R4 ;  /* 0x0000000402027825 */ /* 0x008fca00078e0204 */
[----:B------:R1:W5:Y:S01]  /*a3d0*/  LDG.E R0, desc[UR38][R2.64] ;  /* 0x0000002602007981 */ /* 0x000362000c1e1900 */
[----:B------:R-:W-:Y:S05]  /*a3e0*/  BRA `(.L_x_54) ;  /* 0x0000000000087947 */ /* 0x000fea0003800000 */
.L_x_55:
[----:B------:R-:W-:Y:S02]  /*a3f0*/  ULDC UR4, c[0x0][0x580] ;  /* 0x0001600000047ab9 */ /* 0x000fe40000000800 */
[----:B-1----:R-:W-:-:S07]  /*a400*/  MOV R0, UR4 ;  /* 0x0000000400007c02 */ /* 0x002fce0008000f00 */
.L_x_54:
[----:B------:R-:W-:Y:S02]  /*a410*/  ULDC.64 UR4, c[0x0][0x5b8] ;  /* 0x00016e0000047ab9 */ /* 0x000fe40000000a00 */
[----:B------:R-:W-:-:S04]  /*a420*/  ISETP.NE.U32.AND P0, PT, RZ, UR4, PT ;  /* 0x00000004ff007c0c */ /* 0x000fc8000bf05070 */
[----:B------:R-:W-:-:S13]  /*a430*/  ISETP.NE.AND.EX P0, PT, RZ, UR5, PT, P0 ;  /* 0x00000005ff007c0c */ /* 0x000fda000bf05300 */
[----:B------:R-:W-:Y:S05]  /*a440*/  @!P0 BRA `(.L_x_56) ;  /* 0x0000000000148947 */ /* 0x000fea0003800000 */
[----:B-1-3--:R-:W-:-:S04]  /*a450*/  LEA R2, P0, R18, UR4, 0x3 ;  /* 0x0000000412027c11 */ /* 0x00afc8000f8018ff */
[----:B------:R-:W-:-:S06]  /*a460*/  LEA.HI.X R3, R18, UR5, R19, 0x3, P0 ;  /* 0x0000000512037c11 */ /* 0x000fcc00080f1c13 */
[----:B------:R-:W3:Y:S04]  /*a470*/  LDG.E.64 R2, desc[UR38][R2.64] ;  /* 0x0000002602027981 */ /* 0x000ee8000c1e1b00 */
[----:B---3--:R1:W5:Y:S01]  /*a480*/  LD.E R2, desc[UR38][R2.64] ;  /* 0x0000002602027980 */ /* 0x008362000c101900 */
[----:B------:R-:W-:Y:S05]  /*a490*/  BRA `(.L_x_57) ;  /* 0x0000000000307947 */ /* 0x000fea0003800000 */
.L_x_56:
[----:B------:R-:W-:Y:S02]  /*a4a0*/  ULDC.64 UR4, c[0x0][0x5b0] ;  /* 0x00016c0000047ab9 */ /* 0x000fe40000000a00 */
[----:B------:R-:W-:-:S04]  /*a4b0*/  ISETP.NE.U32.AND P0, PT, RZ, UR4, PT ;  /* 0x00000004ff007c0c */ /* 0x000fc8000bf05070 */
[----:B------:R-:W-:-:S13]  /*a4c0*/  ISETP.NE.AND.EX P0, PT, RZ, UR5, PT, P0 ;  /* 0x00000005ff007c0c */ /* 0x000fda000bf05300 */
[----:B------:R-:W-:Y:S05]  /*a4d0*/  @!P0 BRA `(.L_x_58) ;  /* 0x0000000000188947 */ /* 0x000fea0003800000 */
[----:B------:R-:W4:Y:S01]  /*a4e0*/  LDC.64 R4, c[0x0][0x5b0] ;  /* 0x00016c00ff047b82 */ /* 0x000f220000000a00 */
[----:B------:R-:W-:Y:S02]  /*a4f0*/  ULDC UR4, c[0x0][0x5c0] ;  /* 0x0001700000047ab9 */ /* 0x000fe40000000800 */
[----:B-1-3--:R-:W-:-:S04]  /*a500*/  IMAD R2, R18, UR4, RZ ;  /* 0x0000000412027c24 */ /* 0x00afc8000f8e02ff */
[----:B----4-:R-:W-:-:S06]  /*a510*/  IMAD.WIDE R2, R2, 0x4, R4 ;  /* 0x0000000402027825 */ /* 0x010fcc00078e0204 */
[----:B------:R3:W5:Y:S01]  /*a520*/  LDG.E R2, desc[UR38][R2.64] ;  /* 0x0000002602027981 */ /* 0x000762000c1e1900 */
[----:B------:R-:W-:Y:S05]  /*a530*/  BRA `(.L_x_57) ;  /* 0x0000000000087947 */ /* 0x000fea0003800000 */
.L_x_58:
[----:B------:R-:W-:Y:S02]  /*a540*/  ULDC UR4, c[0x0][0x5a8] ;  /* 0x00016a0000047ab9 */ /* 0x000fe40000000800 */
[----:B-1-3--:R-:W-:-:S07]  /*a550*/  IMAD.U32 R2, RZ, RZ, UR4 ;  /* 0x00000004ff027e24 */ /* 0x00afce000f8e00ff */
.L_x_57:
[----:B------:R-:W-:Y:S01]  /*a560*/  ISETP.GT.U32.AND P0, PT, R221, 0x3e, PT ;  /* 0x0000003edd00780c */ /* 0x000fe20003f04070 */
[----:B------:R-:W-:Y:S01]  /*a570*/  BSSY B0, `(.L_x_59) ;  /* 0x0000007000007945 */ /* 0x000fe20003800000 */
[----:B------:R-:W-:-:S11]  /*a580*/  PRMT R16, RZ, 0x7610, R16 ;  /* 0x00007610ff107816 */ /* 0x000fd60000000010 */
[----:B------:R-:W-:Y:S05]  /*a590*/  @P0 BRA `(.L_x_60) ;  /* 0x0000000000100947 */ /* 0x000fea0003800000 */
[----:B------:R-:W-:-:S03]  /*a5a0*/  UMOV UR4, 0xffffffff ;  /* 0xffffffff00047882 */ /* 0x000fc60000000000 */
[----:B------:R-:W-:Y:S05]  /*a5b0*/  BRA.DIV UR4, `(.L_x_61) ;  /* 0x000000ce041c7947 */ /* 0x000fea000b800000 */
[----:B------:R-:W-:-:S13]  /*a5c0*/  ELECT P6, URZ, PT ;  /* 0x00000000003f782f */ /* 0x000fda00038c0000 */
.L_x_362:
[----:B------:R-:W-:-:S07]  /*a5d0*/  SEL R16, RZ, 0x1, !P6 ;  /* 0x00000001ff107807 */ /* 0x000fce0007000000 */
.L_x_60:
[----:B------:R-:W-:Y:S05]  /*a5e0*/  BSYNC B0 ;  /* 0x0000000000007941 */ /* 0x000fea0003800000 */
.L_x_59:
[----:B-1-3--:R-:W-:-:S04]  /*a5f0*/  MOV R3, UR54 ;  /* 0x0000003600037c02 */ /* 0x00afc80008000f00 */
[----:B------:R-:W-:-:S13]  /*a600*/  ISETP.NE.AND P0, PT, R3, 0x3, PT ;  /* 0x000000030300780c */ /* 0x000fda0003f05270 */
[----:B------:R-:W-:Y:S05]  /*a610*/  @!P0 BRA `(.L_x_62) ;  /* 0x0000000000048947 */ /* 0x000fea0003800000 */
[----:B------:R-:W-:Y:S01]  /*a620*/  BPT.TRAP 0x1 ;  /* 0x000000040000795c */ /* 0x000fe20000300000 */
.L_x_62:
[----:B------:R-:W-:Y:S02]  /*a630*/  SHF.L.U32 R222, RZ, 0x1f, RZ ;  /* 0x0000001fffde7819 */ /* 0x000fe400000006ff */
[----:B-----5:R-:W-:Y:S02]  /*a640*/  FSETP.NEU.AND P1, PT, R0, RZ, PT ;  /* 0x000000ff0000720b */ /* 0x020fe40003f2d000 */
[----:B------:R-:W1:Y:S02]  /*a650*/  SYNCS.PHASECHK.TRANS64.TRYWAIT P2, [UR47+0x344c0], R222 ;  /* 0x0344c0deff0075a7 */ /* 0x000e64000804016f */
[----:B-1----:R-:W-:Y:S09]  /*a660*/  @!P2 BRA `(.L_x_63) ;  /* 0x000000cc0008a947 */ /* 0x002ff20003800000 */
.L_x_363:
[----:B-1----:R-:W3:Y:S04]  /*a670*/  LDL.LU R3, [R1] ;  /* 0x0000000001037983 */ /* 0x002ee80000300800 */
[----:B------:R-:W4:Y:S04]  /*a680*/  LDL.LU R7, [R1+0x4] ;  /* 0x0000040001077983 */ /* 0x000f280000300800 */
[----:B------:R-:W5:Y:S01]  /*a690*/  LDL.LU R6, [R1+0x8] ;  /* 0x0000080001067983 */ /* 0x000f620000300800 */
[----:B------:R-:W-:Y:S01]  /*a6a0*/  IMAD.MOV.U32 R8, RZ, RZ, RZ ;  /* 0x000000ffff087224 */ /* 0x000fe200078e00ff */
[----:B------:R-:W-:Y:S01]  /*a6b0*/  @P1 LEA R4, R220, UR47, 0x1 ;  /* 0x0000002fdc041c11 */ /* 0x000fe2000f8e08ff */
[----:B------:R-:W-:Y:S05]  /*a6c0*/  @P1 WARPSYNC.ALL ;  /* 0x0000000000001948 */ /* 0x000fea0003800000 */
[----:B------:R-:W1:Y:S01]  /*a6d0*/  @P1 LDSM.16.MT88.4 R8, [R4+0x30000] ;  /* 0x030000000408183b */ /* 0x000e620000004200 */
[----:B------:R-:W-:Y:S01]  /*a6e0*/  BSSY B0, `(.L_x_64) ;  /* 0x000000f000007945 */ /* 0x000fe20003800000 */
[----:B-1----:R-:W-:-:S02]  /*a6f0*/  HADD2.F32 R5, -RZ, R8.H0_H0 ;  /* 0x20000008ff057230 */ /* 0x002fc40000004100 */
[----:B---3--:R-:W-:-:S04]  /*a700*/  FMUL R3, R3, R2 ;  /* 0x0000000203037220 */ /* 0x008fc80000400000 */
[----:B------:R-:W-:Y:S01]  /*a710*/  FFMA R5, R5, R0, R3 ;  /* 0x0000000005057223 */ /* 0x000fe20000000003 */
[----:B------:R-:W-:Y:S02]  /*a720*/  HADD2.F32 R3, -RZ, R8.H1_H1 ;  /* 0x30000008ff037230 */ /* 0x000fe40000004100 */
[-C--:B----4-:R-:W-:Y:S01]  /*a730*/  FMUL R12, R7, R2.reuse ;  /* 0x00000002070c7220 */ /* 0x090fe20000400000 */
[----:B-----5:R-:W-:-:S03]  /*a740*/  FMUL R13, R6, R2 ;  /* 0x00000002060d7220 */ /* 0x020fc60000400000 */
[----:B------:R-:W-:-:S05]  /*a750*/  FFMA R12, R3, R0, R12 ;  /* 0x00000000030c7223 */ /* 0x000fca000000000c */
[----:B------:R-:W-:Y:S02]  /*a760*/  F2FP.F16.F32.PACK_AB R12, R12, R5 ;  /* 0x000000050c0c723e */ /* 0x000fe400000000ff */
[----:B------:R-:W1:Y:S01]  /*a770*/  @P1 LDSM.16.MT88.4 R4, [R4+0x30800] ;  /* 0x030800000404183b */ /* 0x000e620000004200 */
[----:B------:R-:W-:Y:S05]  /*a780*/  @P1 BRA `(.L_x_65) ;  /* 0x0000000000101947 */ /* 0x000fea0003800000 */
[----:B------:R-:W-:Y:S02]  /*a790*/  MOV R9, RZ ;  /* 0x000000ff00097202 */ /* 0x000fe40000000f00 */
[----:B------:R-:W-:Y:S02]  /*a7a0*/  CS2R R10, SRZ ;  /* 0x00000000000a7805 */ /* 0x000fe4000001ff00 */
[----:B-1----:R-:W-:Y:S02]  /*a7b0*/  CS2R R4, SRZ ;  /* 0x0000000000047805 */ /* 0x002fe4000001ff00 */
[----:B------:R-:W-:-:S07]  /*a7c0*/  CS2R R6, SRZ ;  /* 0x0000000000067805 */ /* 0x000fce000001ff00 */
.L_x_65:
[----:B------:R-:W-:Y:S05]  /*a7d0*/  BSYNC B0 ;  /* 0x0000000000007941 */ /* 0x000fea0003800000 */
.L_x_64:
[----:B------:R-:W3:Y:S04]  /*a7e0*/  LDL.LU R227, [R1+0xc] ;  /* 0x00000c0001e37983 */ /* 0x000ee80000300800 */
[----:B------:R-:W4:Y:S04]  /*a7f0*/  LDL.LU R18, [R1+0x10] ;  /* 0x0000100001127983 */ /* 0x000f280000300800 */
[----:B------:R-:W5:Y:S04]  /*a800*/  LDL.LU R17, [R1+0x14] ;  /* 0x0000140001117983 */ /* 0x000f680000300800 */
        /* <DEDUP_REMOVED lines=10> */
[--C-:B------:R-:W-:Y:S01]  /*a8b0*/  HADD2.F32 R3, -RZ, R9.reuse.H0_H0 ;  /* 0x20000009ff037230 */ /* 0x100fe20000004100 */
[----:B------:R-:W-:Y:S05]  /*a8c0*/  WARPSYNC.ALL ;  /* 0x0000000000007948 */ /* 0x000fea0003800000 */
[----:B------:R-:W-:Y:S01]  /*a8d0*/  FFMA R14, R3, R0, R13 ;  /* 0x00000000030e7223 */ /* 0x000fe2000000000d */
[----:B------:R-:W-:Y:S01]  /*a8e0*/  HADD2.F32 R3, -RZ, R9.H1_H1 ;  /* 0x30000009ff037230 */ /* 0x000fe20000004100 */
[----:B------:R-:W-:Y:S01]  /*a8f0*/  PRMT R16, R16, 0x9910, RZ ;  /* 0x0000991010107816 */ /* 0x000fe200000000ff */
[----:B------:R-:W-:Y:S01]  /*a900*/  BSSY B0, `(.L_x_66) ;  /* 0x000003f000007945 */ /* 0x000fe20003800000 */
[----:B---3--:R-:W-:-:S04]  /*a910*/  FMUL R13, R227, R2 ;  /* 0x00000002e30d7220 */ /* 0x008fc80000400000 */
[----:B------:R-:W-:Y:S01]  /*a920*/  FFMA R13, R3, R0, R13 ;  /* 0x00000000030d7223 */ /* 0x000fe2000000000d */
[----:B----4-:R-:W-:-:S04]  /*a930*/  FMUL R3, R18, R2 ;  /* 0x0000000212037220 */ /* 0x010fc80000400000 */
[----:B------:R-:W-:Y:S01]  /*a940*/  F2FP.F16.F32.PACK_AB R13, R13, R14 ;  /* 0x0000000e0d0d723e */ /* 0x000fe200000000ff */
[----:B------:R-:W-:-:S05]  /*a950*/  HADD2.F32 R14, -RZ, R10.H0_H0 ;  /* 0x2000000aff0e7230 */ /* 0x000fca0000004100 */
[----:B------:R-:W-:Y:S01]  /*a960*/  FFMA R18, R14, R0, R3 ;  /* 0x000000000e127223 */ /* 0x000fe20000000003 */
[----:B------:R-:W-:Y:S02]  /*a970*/  HADD2.F32 R14, -RZ, R10.H1_H1 ;  /* 0x3000000aff0e7230 */ /* 0x000fe40000004100 */
[----:B-----5:R-:W-:-:S04]  /*a980*/  FMUL R3, R17, R2 ;  /* 0x0000000211037220 */ /* 0x020fc80000400000 */
[----:B------:R-:W-:Y:S01]  /*a990*/  FFMA R17, R14, R0, R3 ;  /* 0x000000000e117223 */ /* 0x000fe20000000003 */
[----:B------:R-:W-:Y:S02]  /*a9a0*/  HADD2.F32 R14, -RZ, R11.H0_H0 ;  /* 0x2000000bff0e7230 */ /* 0x000fe40000004100 */
[----:B--2---:R-:W-:-:S04]  /*a9b0*/  FMUL R3, R15, R2 ;  /* 0x000000020f037220 */ /* 0x004fc80000400000 */
[----:B------:R-:W-:Y:S01]  /*a9c0*/  FFMA R15, R14, R0, R3 ;  /* 0x000000000e0f7223 */ /* 0x000fe20000000003 */
[----:B------:R-:W-:Y:S02]  /*a9d0*/  HADD2.F32 R14, -RZ, R11.H1_H1 ;  /* 0x3000000bff0e7230 */ /* 0x000fe40000004100 */
[----:B------:R-:W-:-:S04]  /*a9e0*/  FMUL R3, R226, R2 ;  /* 0x00000002e2037220 */ /* 0x000fc80000400000 */
[----:B------:R-:W-:Y:S01]  /*a9f0*/  FFMA R3, R14, R0, R3 ;  /* 0x000000000e037223 */ /* 0x000fe20000000003 */
[----:B------:R-:W-:-:S04]  /*aa00*/  F2FP.F16.F32.PACK_AB R14, R17, R18 ;  /* 0x00000012110e723e */ /* 0x000fc800000000ff */
[----:B------:R-:W-:Y:S02]  /*aa10*/  F2FP.F16.F32.PACK_AB R15, R3, R15 ;  /* 0x0000000f030f723e */ /* 0x000fe400000000ff */
[----:B------:R-:W-:-:S05]  /*aa20*/  LEA R3, R220, UR47, 0x1 ;  /* 0x0000002fdc037c11 */ /* 0x000fca000f8e08ff */
[----:B------:R1:W-:Y:S02]  /*aa30*/  STSM.16.MT88.4 [R3+0x30000], R12 ;  /* 0x0300000c03007844 */ /* 0x0003e40000004200 */
[--C-:B-1----:R-:W-:Y:S02]  /*aa40*/  HADD2.F32 R13, -RZ, R4.reuse.H1_H1 ;  /* 0x30000004ff0d7230 */ /* 0x102fe40000004100 */
[-C--:B------:R-:W-:Y:S01]  /*aa50*/  FMUL R12, R21, R2.reuse ;  /* 0x00000002150c7220 */ /* 0x080fe20000400000 */
[----:B------:R-:W-:Y:S02]  /*aa60*/  HADD2.F32 R14, -RZ, R4.H0_H0 ;  /* 0x20000004ff0e7230 */ /* 0x000fe40000004100 */
[----:B------:R-:W-:Y:S01]  /*aa70*/  FMUL R15, R217, R2 ;  /* 0x00000002d90f7220 */ /* 0x000fe20000400000 */
[-C--:B------:R-:W-:Y:S01]  /*aa80*/  FFMA R21, R13, R0.reuse, R12 ;  /* 0x000000000d157223 */ /* 0x080fe2000000000c */
[--C-:B------:R-:W-:Y:S02]  /*aa90*/  HADD2.F32 R13, -RZ, R5.reuse.H1_H1 ;  /* 0x30000005ff0d7230 */ /* 0x100fe40000004100 */
[----:B------:R-:W-:Y:S01]  /*aaa0*/  FFMA R217, R14, R0, R15 ;  /* 0x000000000ed97223 */ /* 0x000fe2000000000f */
[----:B------:R-:W-:Y:S01]  /*aab0*/  FMUL R12, R19, R2 ;  /* 0x00000002130c7220 */ /* 0x000fe20000400000 */
[----:B------:R-:W-:-:S02]  /*aac0*/  HADD2.F32 R14, -RZ, R5.H0_H0 ;  /* 0x20000005ff0e7230 */ /* 0x000fc40000004100 */
[----:B------:R-:W-:Y:S01]  /*aad0*/  FMUL R15, R20, R2 ;  /* 0x00000002140f7220 */ /* 0x000fe20000400000 */
[-C--:B------:R-:W-:Y:S01]  /*aae0*/  FFMA R19, R13, R0.reuse, R12 ;  /* 0x000000000d137223 */ /* 0x080fe2000000000c */
[--C-:B------:R-:W-:Y:S02]  /*aaf0*/  HADD2.F32 R13, -RZ, R6.reuse.H1_H1 ;  /* 0x30000006ff0d7230 */ /* 0x100fe40000004100 */
[----:B------:R-:W-:Y:S01]  /*ab00*/  FFMA R20, R14, R0, R15 ;  /* 0x000000000e147223 */ /* 0x000fe2000000000f */
[-C--:B------:R-:W-:Y:S01]  /*ab10*/  FMUL R12, R224, R2.reuse ;  /* 0x00000002e00c7220 */ /* 0x080fe20000400000 */
[----:B------:R-:W-:Y:S02]  /*ab20*/  HADD2.F32 R14, -RZ, R6.H0_H0 ;  /* 0x20000006ff0e7230 */ /* 0x000fe40000004100 */
[----:B------:R-:W-:Y:S01]  /*ab30*/  FMUL R15, R225, R2 ;  /* 0x00000002e10f7220 */ /* 0x000fe20000400000 */
[----:B------:R-:W-:Y:S01]  /*ab40*/  FFMA R17, R13, R0, R12 ;  /* 0x000000000d117223 */ /* 0x000fe2000000000c */
[----:B------:R-:W-:-:S02]  /*ab50*/  HADD2.F32 R13, -RZ, R7.H0_H0 ;  /* 0x20000007ff0d7230 */ /* 0x000fc40000004100 */
[----:B------:R-:W-:Y:S01]  /*ab60*/  FFMA R18, R14, R0, R15 ;  /* 0x000000000e127223 */ /* 0x000fe2000000000f */
[----:B------:R-:W-:Y:S02]  /*ab70*/  HADD2.F32 R12, -RZ, R7.H1_H1 ;  /* 0x30000007ff0c7230 */ /* 0x000fe40000004100 */
[-C--:B------:R-:W-:Y:S01]  /*ab80*/  FMUL R14, R223, R2.reuse ;  /* 0x00000002df0e7220 */ /* 0x080fe20000400000 */
[----:B------:R-:W-:Y:S01]  /*ab90*/  FMUL R15, R219, R2 ;  /* 0x00000002db0f7220 */ /* 0x000fe20000400000 */
[----:B------:R-:W-:Y:S02]  /*aba0*/  IMAD.MOV.U32 R219, RZ, RZ, R16 ;  /* 0x000000ffffdb7224 */ /* 0x000fe400078e0010 */
[-C--:B------:R-:W-:Y:S01]  /*abb0*/  FFMA R16, R13, R0.reuse, R14 ;  /* 0x000000000d107223 */ /* 0x080fe2000000000e */
[----:B------:R-:W-:Y:S01]  /*abc0*/  FFMA R15, R12, R0, R15 ;  /* 0x000000000c0f7223 */ /* 0x000fe2000000000f */
[----:B------:R-:W-:Y:S02]  /*abd0*/  F2FP.F16.F32.PACK_AB R12, R21, R217 ;  /* 0x000000d9150c723e */ /* 0x000fe400000000ff */
[----:B------:R-:W-:-:S02]  /*abe0*/  F2FP.F16.F32.PACK_AB R13, R19, R20 ;  /* 0x00000014130d723e */ /* 0x000fc400000000ff */
[----:B------:R-:W-:Y:S02]  /*abf0*/  F2FP.F16.F32.PACK_AB R14, R17, R18 ;  /* 0x00000012110e723e */ /* 0x000fe400000000ff */
[----:B------:R-:W-:Y:S02]  /*ac00*/  F2FP.F16.F32.PACK_AB R15, R15, R16 ;  /* 0x000000100f0f723e */ /* 0x000fe400000000ff */
[----:B------:R-:W-:-:S03]  /*ac10*/  ISETP.NE.AND P2, PT, R219, RZ, PT ;  /* 0x000000ffdb00720c */ /* 0x000fc60003f45270 */
[----:B------:R1:W-:Y:S01]  /*ac20*/  STSM.16.MT88.4 [R3+0x30800], R12 ;  /* 0x0308000c03007844 */ /* 0x0003e20000004200 */
[----:B------:R-:W-:Y:S01]  /*ac30*/  @!PT LDS RZ, [RZ] ;  /* 0x00000000fffff984 */ /* 0x000fe20000000800 */
[----:B------:R-:W-:Y:S01]  /*ac40*/  @!PT LDS RZ, [RZ] ;  /* 0x00000000fffff984 */ /* 0x000fe20000000800 */
[----:B------:R-:W-:Y:S01]  /*ac50*/  @!PT LDS RZ, [RZ] ;  /* 0x00000000fffff984 */ /* 0x000fe20000000800 */
[----:B------:R-:W-:Y:S01]  /*ac60*/  @!PT LDS RZ, [RZ] ;  /* 0x00000000fffff984 */ /* 0x000fe20000000800 */
[----:B------:R2:W-:Y:S06]  /*ac70*/  MEMBAR.ALL.CTA ;  /* 0x0000000000007992 */ /* 0x0005ec0000008000 */
[----:B--2---:R-:W2:Y:S02]  /*ac80*/  FENCE.VIEW.ASYNC.S ;  /* 0x00000000000073c6 */ /* 0x004ea40000000000 */
[----:B--2---:R-:W-:Y:S06]  /*ac90*/  BAR.SYNC.DEFER_BLOCKING 0x1, 0x80 ;  /* 0x0042000000007b1d */ /* 0x004fec0000010000 */
[----:B------:R-:W-:Y:S05]  /*aca0*/  @!P2 BRA `(.L_x_67) ;  /* 0x000000000010a947 */ /* 0x000fea0003800000 */
[----:B------:R-:W-:-:S09]  /*acb0*/  UIADD3 UR44, UR47, 0x30000, URZ ;  /* 0x000300002f2c7890 */ /* 0x000fd2000fffe03f */
[----:B------:R2:W-:Y:S01]  /*acc0*/  UTMASTG.2D [UR44], [UR36] ;  /* 0x0000002c240073b5 */ /* 0x0005e20008008000 */
[----:B------:R0:W-:Y:S01]  /*acd0*/  UTMACMDFLUSH ;  /* 0x00000000000079b7 */ /* 0x0001e20000000000 */
[----:B--2---:R-:W-:-:S04]  /*ace0*/  DEPBAR.LE SB0, 0x1 ;  /* 0x000080400000791a */ /* 0x004fc80000000000 */
.L_x_67:
[----:B------:R-:W-:Y:S05]  /*acf0*/  BSYNC B0 ;  /* 0x0000000000007941 */ /* 0x000fea0003800000 */
.L_x_66:
[----:B------:R-:W-:Y:S06]  /*ad00*/  BAR.SYNC.DEFER_BLOCKING 0x1, 0x80 ;  /* 0x0042000000007b1d */ /* 0x000fec0000010000 */
[----:B------:R-:W-:Y:S05]  /*ad10*/  @!P0 BRA `(.L_x_68) ;  /* 0x0000000000048947 */ /* 0x000fea0003800000 */
[----:B------:R-:W-:Y:S01]  /*ad20*/  BPT.TRAP 0x1 ;  /* 0x000000040000795c */ /* 0x000fe20000300000 */
.L_x_68:
[----:B------:R-:W2:Y:S02]  /*ad30*/  SYNCS.PHASECHK.TRANS64.TRYWAIT P3, [UR47+0x344c8], R222 ;  /* 0x0344c8deff0075a7 */ /* 0x000ea4000806016f */
[----:B--2---:R-:W-:Y:S05]  /*ad40*/  @!P3 BRA `(.L_x_69) ;  /* 0x000000c40068b947 */ /* 0x004fea0003800000 */
.L_x_364:
[----:B------:R-:W-:Y:S05]  /*ad50*/  @P1 WARPSYNC.ALL ;  /* 0x0000000000001948 */ /* 0x000fea0003800000 */
[----:B------:R-:W2:Y:S01]  /*ad60*/  @P1 LDSM.16.MT88.4 R8, [R3+0x31000] ;  /* 0x031000000308183b */ /* 0x000ea20000004200 */
[-C--:B------:R-:W-:Y:S01]  /*ad70*/  FMUL R156, R156, R2.reuse ;  /* 0x000000029c9c7220 */ /* 0x080fe20000400000 */
[-C--:B------:R-:W-:Y:S01]  /*ad80*/  FMUL R157, R157, R2.reuse ;  /* 0x000000029d9d7220 */ /* 0x080fe20000400000 */
[-C--:B------:R-:W-:Y:S01]  /*ad90*/  FMUL R152, R152, R2.reuse ;  /* 0x0000000298987220 */ /* 0x080fe20000400000 */
[----:B------:R-:W3:Y:S01]  /*ada0*/  @P1 LDSM.16.MT88.4 R4, [R3+0x31800] ;  /* 0x031800000304183b */ /* 0x000ee20000004200 */
[-C--:B------:R-:W-:Y:S01]  /*adb0*/  FMUL R154, R154, R2.reuse ;  /* 0x000000029a9a7220 */ /* 0x080fe20000400000 */
[-C--:B------:R-:W-:Y:S01]  /*adc0*/  FMUL R158, R158, R2.reuse ;  /* 0x000000029e9e7220 */ /* 0x080fe20000400000 */
[-C--:B------:R-:W-:Y:S01]  /*add0*/  FMUL R153, R153, R2.reuse ;  /* 0x0000000299997220 */ /* 0x080fe20000400000 */
[-C--:B------:R-:W-:Y:S01]  /*ade0*/  FMUL R155, R155, R2.reuse ;  /* 0x000000029b9b7220 */ /* 0x080fe20000400000 */
[-C--:B-1----:R-:W-:Y:S01]  /*adf0*/  FMUL R15, R159, R2.reuse ;  /* 0x000000029f0f7220 */ /* 0x082fe20000400000 */
[----:B------:R-:W-:Y:S05]  /*ae00*/  WARPSYNC.ALL ;  /* 0x0000000000007948 */ /* 0x000fea0003800000 */
[-C--:B------:R-:W-:Y:S01]  /*ae10*/  FMUL R160, R160, R2.reuse ;  /* 0x00000002a0a07220 */ /* 0x080fe20000400000 */
[-C--:B------:R-:W-:Y:S01]  /*ae20*/  FMUL R161, R161, R2.reuse ;  /* 0x00000002a1a17220 */ /* 0x080fe20000400000 */
[-C--:B------:R-:W-:Y:S01]  /*ae30*/  FMUL R162, R162, R2.reuse ;  /* 0x00000002a2a27220 */ /* 0x080fe20000400000 */
[-C--:B------:R-:W-:Y:S01]  /*ae40*/  FMUL R163, R163, R2.reuse ;  /* 0x00000002a3a37220 */ /* 0x080fe20000400000 */
[-C--:B------:R-:W-:Y:S01]  /*ae50*/  FMUL R164, R164, R2.reuse ;  /* 0x00000002a4a47220 */ /* 0x080fe20000400000 */
[-C--:B------:R-:W-:Y:S01]  /*ae60*/  FMUL R165, R165, R2.reuse ;  /* 0x00000002a5a57220 */ /* 0x080fe20000400000 */
[-C--:B------:R-:W-:Y:S01]  /*ae70*/  FMUL R166, R166, R2.reuse ;  /* 0x00000002a6a67220 */ /* 0x080fe20000400000 */
[----:B------:R-:W-:Y:S01]  /*ae80*/  FMUL R167, R167, R2 ;  /* 0x00000002a7a77220 */ /* 0x000fe20000400000 */
[----:B------:R-:W-:Y:S01]  /*ae90*/  BSSY B0, `(.L_x_70) ;  /* 0x0000039000007945 */ /* 0x000fe20003800000 */
[----:B--2---:R-:W-:-:S02]  /*aea0*/  HADD2.F32 R14, -RZ, R10.H0_H0 ;  /* 0x2000000aff0e7230 */ /* 0x004fc40000004100 */
[----:B------:R-:W-:Y:S02]  /*aeb0*/  HADD2.F32 R12, -RZ, R8.H0_H0 ;  /* 0x20000008ff0c7230 */ /* 0x000fe40000004100 */
[--C-:B------:R-:W-:Y:S02]  /*aec0*/  HADD2.F32 R13, -RZ, R9.reuse.H0_H0 ;  /* 0x20000009ff0d7230 */ /* 0x100fe40000004100 */
[-C--:B------:R-:W-:Y:S01]  /*aed0*/  FFMA R156, R14, R0.reuse, R156 ;  /* 0x000000000e9c7223 */ /* 0x080fe2000000009c */
[----:B------:R-:W-:Y:S02]  /*aee0*/  HADD2.F32 R14, -RZ, R10.H1_H1 ;  /* 0x3000000aff0e7230 */ /* 0x000fe40000004100 */
[-C--:B------:R-:W-:Y:S01]  /*aef0*/  FFMA R152, R12, R0.reuse, R152 ;  /* 0x000000000c987223 */ /* 0x080fe20000000098 */
[----:B------:R-:W-:Y:S02]  /*af00*/  HADD2.F32 R12, -RZ, R8.H1_H1 ;  /* 0x30000008ff0c7230 */ /* 0x000fe40000004100 */
[----:B------:R-:W-:Y:S01]  /*af10*/  FFMA R154, R13, R0, R154 ;  /* 0x000000000d9a7223 */ /* 0x000fe2000000009a */
[----:B------:R-:W-:-:S02]  /*af20*/  HADD2.F32 R13, -RZ, R9.H1_H1 ;  /* 0x30000009ff0d7230 */ /* 0x000fc40000004100 */
[-C--:B------:R-:W-:Y:S01]  /*af30*/  FFMA R157, R14, R0.reuse, R157 ;  /* 0x000000000e9d7223 */ /* 0x080fe2000000009d */
[--C-:B------:R-:W-:Y:S02]  /*af40*/  HADD2.F32 R14, -RZ, R11.reuse.H0_H0 ;  /* 0x2000000bff0e7230 */ /* 0x100fe40000004100 */
[-C--:B------:R-:W-:Y:S01]  /*af50*/  FFMA R12, R12, R0.reuse, R153 ;  /* 0x000000000c0c7223 */ /* 0x080fe20000000099 */
[-C--:B------:R-:W-:Y:S02]  /*af60*/  FFMA R13, R13, R0.reuse, R155 ;  /* 0x000000000d0d7223 */ /* 0x080fe4000000009b */
[----:B------:R-:W-:Y:S01]  /*af70*/  FFMA R158, R14, R0, R158 ;  /* 0x000000000e9e7223 */ /* 0x000fe2000000009e */
[----:B------:R-:W-:Y:S01]  /*af80*/  HADD2.F32 R14, -RZ, R11.H1_H1 ;  /* 0x3000000bff0e7230 */ /* 0x000fe20000004100 */
[----:B------:R-:W-:Y:S02]  /*af90*/  F2FP.F16.F32.PACK_AB R12, R12, R152 ;  /* 0x000000980c0c723e */ /* 0x000fe400000000ff */
[----:B------:R-:W-:-:S02]  /*afa0*/  F2FP.F16.F32.PACK_AB R13, R13, R154 ;  /* 0x0000009a0d0d723e */ /* 0x000fc400000000ff */
[----:B------:R-:W-:Y:S01]  /*afb0*/  FFMA R15, R14, R0, R15 ;  /* 0x000000000e0f7223 */ /* 0x000fe2000000000f */
[----:B------:R-:W-:-:S04]  /*afc0*/  F2FP.F16.F32.PACK_AB R14, R157, R156 ;  /* 0x0000009c9d0e723e */ /* 0x000fc800000000ff */
[----:B------:R-:W-:-:S05]  /*afd0*/  F2FP.F16.F32.PACK_AB R15, R15, R158 ;  /* 0x0000009e0f0f723e */ /* 0x000fca00000000ff */
[----:B------:R3:W-:Y:S02]  /*afe0*/  STSM.16.MT88.4 [R3+0x31000], R12 ;  /* 0x0310000c03007844 */ /* 0x0007e40000004200 */
[--C-:B---3--:R-:W-:Y:S02]  /*aff0*/  HADD2.F32 R13, -RZ, R4.reuse.H0_H0 ;  /* 0x20000004ff0d7230 */ /* 0x108fe40000004100 */
[----:B------:R-:W-:-:S03]  /*b000*/  HADD2.F32 R12, -RZ, R4.H1_H1 ;  /* 0x30000004ff0c7230 */ /* 0x000fc60000004100 */
[-C--:B------:R-:W-:Y:S01]  /*b010*/  FFMA R160, R13, R0.reuse, R160 ;  /* 0x000000000da07223 */ /* 0x080fe200000000a0 */
[--C-:B------:R-:W-:Y:S02]  /*b020*/  HADD2.F32 R13, -RZ, R5.reuse.H0_H0 ;  /* 0x20000005ff0d7230 */ /* 0x100fe40000004100 */
[-C--:B------:R-:W-:Y:S01]  /*b030*/  FFMA R161, R12, R0.reuse, R161 ;  /* 0x000000000ca17223 */ /* 0x080fe200000000a1 */
[----:B------:R-:W-:Y:S02]  /*b040*/  HADD2.F32 R12, -RZ, R5.H1_H1 ;  /* 0x30000005ff0c7230 */ /* 0x000fe40000004100 */
[-C--:B------:R-:W-:Y:S01]  /*b050*/  FFMA R162, R13, R0.reuse, R162 ;  /* 0x000000000da27223 */ /* 0x080fe200000000a2 */
[--C-:B------:R-:W-:Y:S02]  /*b060*/  HADD2.F32 R13, -RZ, R6.reuse.H0_H0 ;  /* 0x20000006ff0d7230 */ /* 0x100fe40000004100 */
[----:B------:R-:W-:Y:S01]  /*b070*/  FFMA R163, R12, R0, R163 ;  /* 0x000000000ca37223 */ /* 0x000fe200000000a3 */
[----:B------:R-:W-:-:S02]  /*b080*/  HADD2.F32 R12, -RZ, R6.H1_H1 ;  /* 0x30000006ff0c7230 */ /* 0x000fc40000004100 */
[-C--:B------:R-:W-:Y:S01]  /*b090*/  FFMA R164, R13, R0.reuse, R164 ;  /* 0x000000000da47223 */ /* 0x080fe200000000a4 */
[--C-:B------:R-:W-:Y:S02]  /*b0a0*/  HADD2.F32 R13, -RZ, R7.reuse.H0_H0 ;  /* 0x20000007ff0d7230 */ /* 0x100fe40000004100 */
[-C--:B------:R-:W-:Y:S01]  /*b0b0*/  FFMA R14, R12, R0.reuse, R165 ;  /* 0x000000000c0e7223 */ /* 0x080fe200000000a5 */
[----:B------:R-:W-:Y:S02]  /*b0c0*/  HADD2.F32 R12, -RZ, R7.H1_H1 ;  /* 0x30000007ff0c7230 */ /* 0x000fe40000004100 */
[----:B------:R-:W-:Y:S01]  /*b0d0*/  FFMA R166, R13, R0, R166 ;  /* 0x000000000da67223 */ /* 0x000fe200000000a6 */
[----:B------:R-:W-:Y:S02]  /*b0e0*/  F2FP.F16.F32.PACK_AB R13, R163, R162 ;  /* 0x000000a2a30d723e */ /* 0x000fe400000000ff */
[----:B------:R-:W-:Y:S01]  /*b0f0*/  FFMA R15, R12, R0, R167 ;  /* 0x000000000c0f7223 */ /* 0x000fe200000000a7 */
[----:B------:R-:W-:-:S02]  /*b100*/  F2FP.F16.F32.PACK_AB R12, R161, R160 ;  /* 0x000000a0a10c723e */ /* 0x000fc400000000ff */
[----:B------:R-:W-:Y:S02]  /*b110*/  F2FP.F16.F32.PACK_AB R14, R14, R164 ;  /* 0x000000a40e0e723e */ /* 0x000fe400000000ff */
[----:B------:R-:W-:-:S05]  /*b120*/  F2FP.F16.F32.PACK_AB R15, R15, R166 ;  /* 0x000000a60f0f723e */ /* 0x000fca00000000ff */
        /* <DEDUP_REMOVED lines=9> */
[----:B------:R-:W-:Y:S02]  /*b1c0*/  UIADD3 UR5, UR45, 0x40, URZ ;  /* 0x000000402d057890 */ /* 0x000fe4000fffe03f */
[----:B------:R-:W-:Y:S01]  /*b1d0*/  UIADD3 UR4, UR47, 0x31000, URZ ;  /* 0x000310002f047890 */ /* 0x000fe2000fffe03f */
[----:B------:R-:W-:-:S08]  /*b1e0*/  UMOV UR6, UR46 ;  /* 0x0000002e00067c82 */ /* 0x000fd00008000000 */
[----:B------:R2:W-:Y:S01]  /*b1f0*/  UTMASTG.2D [UR4], [UR36] ;  /* 0x00000004240073b5 */ /* 0x0005e20008008000 */
[----:B------:R0:W-:Y:S01]  /*b200*/  UTMACMDFLUSH ;  /* 0x00000000000079b7 */ /* 0x0001e20000000000 */
[----:B--2---:R-:W-:-:S04]  /*b210*/  DEPBAR.LE SB0, 0x1 ;  /* 0x000080400000791a */ /* 0x004fc80000000000 */
.L_x_71:
[----:B------:R-:W-:Y:S05]  /*b220*/  BSYNC B0 ;  /* 0x0000000000007941 */ /* 0x000fea0003800000 */
.L_x_70:
[----:B------:R-:W-:Y:S06]  /*b230*/  BAR.SYNC.DEFER_BLOCKING 0x1, 0x80 ;  /* 0x0042000000007b1d */ /* 0x000fec0000010000 */
[----:B------:R-:W-:Y:S05]  /*b240*/  @!P0 BRA `(.L_x_72) ;  /* 0x0000000000048947 */ /* 0x000fea0003800000 */
[----:B------:R-:W-:Y:S01]  /*b250*/  BPT.TRAP 0x1 ;  /* 0x000000040000795c */ /* 0x000fe20000300000 */
.L_x_72:
[----:B------:R-:W-:-:S04]  /*b260*/  UIADD3 UR7, UR47, 0x344e0, URZ ;  /* 0x000344e02f077890 */ /* 0x000fc8000fffe03f */
[----:B------:R-:W-:-:S09]  /*b270*/  UPRMT UR7, UR57, 0x654, UR7 ;  /* 0x0000065439077896 */ /* 0x000fd20008000007 */
[----:B------:R-:W-:Y:S01]  /*b280*/  SYNCS.ARRIVE.TRANS64.RED.A1T0 RZ, [UR7], RZ ;  /* 0x000000ffffff79a7 */ /* 0x000fe20008100407 */
[----:B------:R-:W-:Y:S05]  /*b290*/  @!P0 BRA `(.L_x_73) ;  /* 0x0000000000048947 */ /* 0x000fea0003800000 */
[----:B------:R-:W-:Y:S01]  /*b2a0*/  BPT.TRAP 0x1 ;  /* 0x000000040000795c */ /* 0x000fe20000300000 */
.L_x_73:
[----:B------:R-:W2:Y:S02]  /*b2b0*/  SYNCS.PHASECHK.TRANS64.TRYWAIT P3, [UR47+0x344d0], R222 ;  /* 0x0344d0deff0075a7 */ /* 0x000ea4000806016f */
[----:B--2---:R-:W-:Y:S05]  /*b2c0*/  @!P3 BRA `(.L_x_74) ;  /* 0x000000c00020b947 */ /* 0x004fea0003800000 */
.L_x_365:
        /* <DEDUP_REMOVED lines=28> */
[----:B------:R-:W-:Y:S02]  /*b490*/  HADD2.F32 R14, -RZ, R11.H0_H0 ;  /* 0x2000000bff0e7230 */ /* 0x000fe40000004100 */
[-C--:B------:R-:W-:Y:S01]  /*b4a0*/  FFMA R12, R12, R0.reuse, R89 ;  /* 0x000000000c0c7223 */ /* 0x080fe20000000059 */
[----:B---3--:R-:W-:Y:S02]  /*b4b0*/  HADD2.F32 R16, -RZ, R6.H0_H0 ;  /* 0x20000006ff107230 */ /* 0x008fe40000004100 */
[-C--:B------:R-:W-:Y:S01]  /*b4c0*/  FFMA R13, R13, R0.reuse, R91 ;  /* 0x000000000d0d7223 */ /* 0x080fe2000000005b */
[----:B------:R-:W-:Y:S02]  /*b4d0*/  HADD2.F32 R18, -RZ, R7.H0_H0 ;  /* 0x20000007ff127230 */ /* 0x000fe40000004100 */
[----:B------:R-:W-:Y:S01]  /*b4e0*/  FFMA R94, R14, R0, R94 ;  /* 0x000000000e5e7223 */ /* 0x000fe2000000005e */
[----:B------:R-:W-:Y:S01]  /*b4f0*/  HADD2.F32 R14, -RZ, R11.H1_H1 ;  /* 0x3000000bff0e7230 */ /* 0x000fe20000004100 */
[----:B------:R-:W-:-:S02]  /*b500*/  F2FP.F16.F32.PACK_AB R12, R12, R88 ;  /* 0x000000580c0c723e */ /* 0x000fc400000000ff */
[----:B------:R-:W-:Y:S02]  /*b510*/  F2FP.F16.F32.PACK_AB R13, R13, R90 ;  /* 0x0000005a0d0d723e */ /* 0x000fe400000000ff */
[----:B------:R-:W-:Y:S01]  /*b520*/  FFMA R15, R14, R0, R15 ;  /* 0x000000000e0f7223 */ /* 0x000fe2000000000f */
[----:B------:R-:W-:-:S04]  /*b530*/  F2FP.F16.F32.PACK_AB R14, R93, R92 ;  /* 0x0000005c5d0e723e */ /* 0x000fc800000000ff */
[----:B------:R-:W-:-:S05]  /*b540*/  F2FP.F16.F32.PACK_AB R15, R15, R94 ;  /* 0x0000005e0f0f723e */ /* 0x000fca00000000ff */
[----:B------:R1:W-:Y:S02]  /*b550*/  STSM.16.MT88.4 [R3+0x32000], R12 ;  /* 0x0320000c03007844 */ /* 0x0003e40000004200 */
[--C-:B-1----:R-:W-:Y:S02]  /*b560*/  HADD2.F32 R12, -RZ, R4.reuse.H1_H1 ;  /* 0x30000004ff0c7230 */ /* 0x102fe40000004100 */
[-C--:B------:R-:W-:Y:S01]  /*b570*/  FMUL R14, R101, R2.reuse ;  /* 0x00000002650e7220 */ /* 0x080fe20000400000 */
[----:B------:R-:W-:Y:S02]  /*b580*/  HADD2.F32 R13, -RZ, R4.H0_H0 ;  /* 0x20000004ff0d7230 */ /* 0x000fe40000004100 */
[----:B------:R-:W-:Y:S01]  /*b590*/  FMUL R15, R100, R2 ;  /* 0x00000002640f7220 */ /* 0x000fe20000400000 */
[-C--:B------:R-:W-:Y:S01]  /*b5a0*/  FFMA R97, R12, R0.reuse, R97 ;  /* 0x000000000c617223 */ /* 0x080fe20000000061 */
[--C-:B------:R-:W-:Y:S02]  /*b5b0*/  HADD2.F32 R12, -RZ, R5.reuse.H0_H0 ;  /* 0x20000005ff0c7230 */ /* 0x100fe40000004100 */
[----:B------:R-:W-:Y:S01]  /*b5c0*/  FFMA R96, R13, R0, R96 ;  /* 0x000000000d607223 */ /* 0x000fe20000000060 */
[----:B------:R-:W-:-:S02]  /*b5d0*/  HADD2.F32 R13, -RZ, R5.H1_H1 ;  /* 0x30000005ff0d7230 */ /* 0x000fc40000004100 */
[----:B------:R-:W-:Y:S01]  /*b5e0*/  FFMA R15, R16, R0, R15 ;  /* 0x00000000100f7223 */ /* 0x000fe2000000000f */
[----:B------:R-:W-:Y:S01]  /*b5f0*/  FMUL R16, R102, R2 ;  /* 0x0000000266107220 */ /* 0x000fe20000400000 */
[-C--:B------:R-:W-:Y:S01]  /*b600*/  FFMA R98, R12, R0.reuse, R98 ;  /* 0x000000000c627223 */ /* 0x080fe20000000062 */
[----:B------:R-:W-:Y:S02]  /*b610*/  HADD2.F32 R12, -RZ, R6.H1_H1 ;  /* 0x30000006ff0c7230 */ /* 0x000fe40000004100 */
[-C--:B------:R-:W-:Y:S01]  /*b620*/  FFMA R13, R13, R0.reuse, R99 ;  /* 0x000000000d0d7223 */ /* 0x080fe20000000063 */
[-C--:B------:R-:W-:Y:S02]  /*b630*/  FFMA R16, R18, R0.reuse, R16 ;  /* 0x0000000012107223 */ /* 0x080fe40000000010 */
[----:B------:R-:W-:Y:S01]  /*b640*/  FFMA R14, R12, R0, R14 ;  /* 0x000000000c0e7223 */ /* 0x000fe2000000000e */
[----:B------:R-:W-:Y:S01]  /*b650*/  HADD2.F32 R12, -RZ, R7.H1_H1 ;  /* 0x30000007ff0c7230 */ /* 0x000fe20000004100 */
[----:B------:R-:W-:-:S03]  /*b660*/  F2FP.F16.F32.PACK_AB R13, R13, R98 ;  /* 0x000000620d0d723e */ /* 0x000fc600000000ff */
[----:B------:R-:W-:Y:S01]  /*b670*/  F2FP.F16.F32.PACK_AB R14, R14, R15 ;  /* 0x0000000f0e0e723e */ /* 0x000fe200000000ff */
[----:B------:R-:W-:Y:S01]  /*b680*/  FFMA R17, R12, R0, R17 ;  /* 0x000000000c117223 */ /* 0x000fe20000000011 */
[----:B------:R-:W-:-:S04]  /*b690*/  F2FP.F16.F32.PACK_AB R12, R97, R96 ;  /* 0x00000060610c723e */ /* 0x000fc800000000ff */
        /* <DEDUP_REMOVED lines=16> */
.L_x_76:
[----:B------:R-:W-:Y:S05]  /*b7a0*/  BSYNC B0 ;  /* 0x0000000000007941 */ /* 0x000fea0003800000 */
.L_x_75:
[----:B------:R-:W-:Y:S06]  /*b7b0*/  BAR.SYNC.DEFER_BLOCKING 0x1, 0x80 ;  /* 0x0042000000007b1d */ /* 0x000fec0000010000 */
[----:B------:R-:W-:Y:S05]  /*b7c0*/  @!P0 BRA `(.L_x_77) ;  /* 0x0000000000048947 */ /* 0x000fea0003800000 */
[----:B------:R-:W-:Y:S01]  /*b7d0*/  BPT.TRAP 0x1 ;  /* 0x000000040000795c */ /* 0x000fe20000300000 */
.L_x_77:
[----:B------:R-:W-:-:S04]  /*b7e0*/  UIADD3 UR8, UR47, 0x344e8, URZ ;  /* 0x000344e82f087890 */ /* 0x000fc8000fffe03f */
[----:B------:R-:W-:-:S09]  /*b7f0*/  UPRMT UR8, UR57, 0x654, UR8 ;  /* 0x0000065439087896 */ /* 0x000fd20008000008 */
[----:B------:R-:W-:Y:S01]  /*b800*/  SYNCS.ARRIVE.TRANS64.RED.A1T0 RZ, [UR8], RZ ;  /* 0x000000ffffff79a7 */ /* 0x000fe20008100408 */
[----:B------:R-:W-:Y:S05]  /*b810*/  @!P0 BRA `(.L_x_78) ;  /* 0x0000000000048947 */ /* 0x000fea0003800000 */
[----:B------:R-:W-:Y:S01]  /*b820*/  BPT.TRAP 0x1 ;  /* 0x000000040000795c */ /* 0x000fe20000300000 */
.L_x_78:
[----:B------:R-:W2:Y:S02]  /*b830*/  SYNCS.PHASECHK.TRANS64.TRYWAIT P3, [UR47+0x344d8], R222 ;  /* 0x0344d8deff0075a7 */ /* 0x000ea4000806016f */
[----:B--2---:R-:W-:Y:S05]  /*b840*/  @!P3 BRA `(.L_x_79) ;  /* 0x000000b800d8b947 */ /* 0x004fea0003800000 */
.L_x_366:
[----:B------:R-:W-:Y:S05]  /*b850*/  @P1 WARPSYNC.ALL ;  /* 0x0000000000001948 */ /* 0x000fea0003800000 */
[----:B------:R-:W2:Y:S01]  /*b860*/  @P1 LDSM.16.MT88.4 R8, [R3+0x33000] ;  /* 0x033000000308183b */ /* 0x000ea20000004200 */
[-C--:B-1----:R-:W-:Y:S01]  /*b870*/  FMUL R13, R24, R2.reuse ;  /* 0x00000002180d7220 */ /* 0x082fe20000400000 */
[-C--:B------:R-:W-:Y:S01]  /*b880*/  FMUL R15, R26, R2.reuse ;  /* 0x000000021a0f7220 */ /* 0x080fe20000400000 */
[-C--:B------:R-:W-:Y:S01]  /*b890*/  FMUL R17, R28, R2.reuse ;  /* 0x000000021c117220 */ /* 0x080fe20000400000 */
[----:B------:R-:W1:Y:S01]  /*b8a0*/  @P1 LDSM.16.MT88.4 R4, [R3+0x33800] ;  /* 0x033800000304183b */ /* 0x000e620000004200 */
[-C--:B------:R-:W-:Y:S01]  /*b8b0*/  FMUL R19, R30, R2.reuse ;  /* 0x000000021e137220 */ /* 0x080fe20000400000 */
[-C--:B------:R-:W-:Y:S01]  /*b8c0*/  FMUL R31, R31, R2.reuse ;  /* 0x000000021f1f7220 */ /* 0x080fe20000400000 */
[-C--:B------:R-:W-:Y:S01]  /*b8d0*/  FMUL R33, R33, R2.reuse ;  /* 0x0000000221217220 */ /* 0x080fe20000400000 */
[----:B------:R-:W-:Y:S05]  /*b8e0*/  WARPSYNC.ALL ;  /* 0x0000000000007948 */ /* 0x000fea0003800000 */
[-C--:B------:R-:W-:Y:S01]  /*b8f0*/  FMUL R35, R35, R2.reuse ;  /* 0x0000000223237220 */ /* 0x080fe20000400000 */
[-C--:B------:R-:W-:Y:S01]  /*b900*/  FMUL R37, R37, R2.reuse ;  /* 0x0000000225257220 */ /* 0x080fe20000400000 */
[----:B------:R-:W-:Y:S01]  /*b910*/  FMUL R39, R39, R2 ;  /* 0x0000000227277220 */ /* 0x000fe20000400000 */
[----:B------:R-:W-:Y:S01]  /*b920*/  BSSY B0, `(.L_x_80) ;  /* 0x0000040000007945 */ /* 0x000fe20003800000 */
[----:B--2---:R-:W-:-:S02]  /*b930*/  HADD2.F32 R12, -RZ, R8.H0_H0 ;  /* 0x20000008ff0c7230 */ /* 0x004fc40000004100 */
[----:B------:R-:W-:Y:S02]  /*b940*/  HADD2.F32 R14, -RZ, R8.H1_H1 ;  /* 0x30000008ff0e7230 */ /* 0x000fe40000004100 */
[----:B------:R-:W-:Y:S02]  /*b950*/  HADD2.F32 R16, -RZ, R9.H1_H1 ;  /* 0x30000009ff107230 */ /* 0x000fe40000004100 */
[----:B------:R-:W-:Y:S01]  /*b960*/  FFMA R12, R12, R0, R13 ;  /* 0x000000000c0c7223 */ /* 0x000fe2000000000d */
[----:B------:R-:W-:Y:S01]  /*b970*/  FMUL R13, R25, R2 ;  /* 0x00000002190d7220 */ /* 0x000fe20000400000 */
[----:B------:R-:W-:Y:S02]  /*b980*/  HADD2.F32 R18, -RZ, R10.H1_H1 ;  /* 0x3000000aff127230 */ /* 0x000fe40000004100 */
[----:B------:R-:W-:Y:S02]  /*b990*/  HADD2.F32 R20, -RZ, R11.H1_H1 ;  /* 0x3000000bff147230 */ /* 0x000fe40000004100 */
[----:B------:R-:W-:Y:S01]  /*b9a0*/  FFMA R13, R14, R0, R13 ;  /* 0x000000000e0d7223 */ /* 0x000fe2000000000d */
[----:B------:R-:W-:-:S02]  /*b9b0*/  HADD2.F32 R14, -RZ, R9.H0_H0 ;  /* 0x20000009ff0e7230 */ /* 0x000fc40000004100 */
[----:B------:R-:W-:Y:S02]  /*b9c0*/  FFMA R31, R20, R0, R31 ;  /* 0x00000000141f7223 */ /* 0x000fe4000000001f */
[----:B------:R-:W-:Y:S01]  /*b9d0*/  F2FP.F16.F32.PACK_AB R12, R13, R12 ;  /* 0x0000000c0d0c723e */ /* 0x000fe200000000ff */
[----:B------:R-:W-:Y:S01]  /*b9e0*/  FFMA R14, R14, R0, R15 ;  /* 0x000000000e0e7223 */ /* 0x000fe2000000000f */
[----:B------:R-:W-:Y:S01]  /*b9f0*/  FMUL R15, R27, R2 ;  /* 0x000000021b0f7220 */ /* 0x000fe20000400000 */
[----:B-1----:R-:W-:-:S03]  /*ba00*/  HADD2.F32 R20, -RZ, R5.H1_H1 ;  /* 0x30000005ff147230 */ /* 0x002fc60000004100 */
[----:B------:R-:W-:Y:S01]  /*ba10*/  FFMA R15, R16, R0, R15 ;  /* 0x00000000100f7223 */ /* 0x000fe2000000000f */
[----:B------:R-:W-:-:S04]  /*ba20*/  HADD2.F32 R16, -RZ, R10.H0_H0 ;  /* 0x2000000aff107230 */ /* 0x000fc80000004100 */
[----:B------:R-:W-:Y:S01]  /*ba30*/  F2FP.F16.F32.PACK_AB R13, R15, R14 ;  /* 0x0000000e0f0d723e */ /* 0x000fe200000000ff */
[----:B------:R-:W-:Y:S01]  /*ba40*/  FFMA R16, R16, R0, R17 ;  /* 0x0000000010107223 */ /* 0x000fe20000000011 */
[----:B------:R-:W-:-:S04]  /*ba50*/  FMUL R17, R29, R2 ;  /* 0x000000021d117220 */ /* 0x000fc80000400000 */
[----:B------:R-:W-:Y:S01]  /*ba60*/  FFMA R17, R18, R0, R17 ;  /* 0x0000000012117223 */ /* 0x000fe20000000011 */
[----:B------:R-:W-:-:S04]  /*ba70*/  HADD2.F32 R18, -RZ, R11.H0_H0 ;  /* 0x2000000bff127230 */ /* 0x000fc80000004100 */
[----:B------:R-:W-:Y:S01]  /*ba80*/  F2FP.F16.F32.PACK_AB R14, R17, R16 ;  /* 0x00000010110e723e */ /* 0x000fe200000000ff */
[----:B------:R-:W-:Y:S01]  /*ba90*/  FFMA R18, R18, R0, R19 ;  /* 0x0000000012127223 */ /* 0x000fe20000000013 */
[--C-:B------:R-:W-:Y:S02]  /*baa0*/  HADD2.F32 R16, -RZ, R4.reuse.H0_H0 ;  /* 0x20000004ff107230 */ /* 0x100fe40000004100 */
[-C--:B------:R-:W-:Y:S01]  /*bab0*/  FMUL R17, R32, R2.reuse ;  /* 0x0000000220117220 */ /* 0x080fe20000400000 */
[----:B------:R-:W-:Y:S01]  /*bac0*/  FMUL R19, R34, R2 ;  /* 0x0000000222137220 */ /* 0x000fe20000400000 */
[----:B------:R-:W-:Y:S01]  /*bad0*/  F2FP.F16.F32.PACK_AB R15, R31, R18 ;  /* 0x000000121f0f723e */ /* 0x000fe200000000ff */
[----:B------:R-:W-:Y:S02]  /*bae0*/  HADD2.F32 R18, -RZ, R4.H1_H1 ;  /* 0x30000004ff127230 */ /* 0x000fe40000004100 */
[-C--:B------:R-:W-:Y:S02]  /*baf0*/  FFMA R16, R16, R0.reuse, R17 ;  /* 0x0000000010107223 */ /* 0x080fe40000000011 */
[----:B------:R1:W-:Y:S01]  /*bb00*/  STSM.16.MT88.4 [R3+0x33000], R12 ;  /* 0x0330000c03007844 */ /* 0x0003e20000004200 */
[----:B------:R-:W-:Y:S01]  /*bb10*/  FFMA R17, R18, R0, R33 ;  /* 0x0000000012117223 */ /* 0x000fe20000000021 */
[----:B------:R-:W-:-:S02]  /*bb20*/  HADD2.F32 R18, -RZ, R5.H0_H0 ;  /* 0x20000005ff127230 */ /* 0x000fc40000004100 */
[--C-:B-1----:R-:W-:Y:S02]  /*bb30*/  HADD2.F32 R12, -RZ, R6.reuse.H0_H0 ;  /* 0x20000006ff0c7230 */ /* 0x102fe40000004100 */
[----:B------:R-:W-:Y:S01]  /*bb40*/  FMUL R15, R36, R2 ;  /* 0x00000002240f7220 */ /* 0x000fe20000400000 */
[-C--:B------:R-:W-:Y:S01]  /*bb50*/  FFMA R13, R18, R0.reuse, R19 ;  /* 0x00000000120d7223 */ /* 0x080fe20000000013 */
[-C--:B------:R-:W-:Y:S01]  /*bb60*/  FFMA R14, R20, R0.reuse, R35 ;  /* 0x00000000140e7223 */ /* 0x080fe20000000023 */
[----:B------:R-:W-:Y:S02]  /*bb70*/  HADD2.F32 R18, -RZ, R6.H1_H1 ;  /* 0x30000006ff127230 */ /* 0x000fe40000004100 */
[----:B------:R-:W-:Y:S01]  /*bb80*/  FFMA R15, R12, R0, R15 ;  /* 0x000000000c0f7223 */ /* 0x000fe2000000000f */
[--C-:B------:R-:W-:Y:S02]  /*bb90*/  HADD2.F32 R12, -RZ, R7.reuse.H0_H0 ;  /* 0x20000007ff0c7230 */ /* 0x100fe40000004100 */
[----:B------:R-:W-:Y:S01]  /*bba0*/  FMUL R19, R38, R2 ;  /* 0x0000000226137220 */ /* 0x000fe20000400000 */
[----:B------:R-:W-:-:S02]  /*bbb0*/  HADD2.F32 R20, -RZ, R7.H1_H1 ;  /* 0x30000007ff147230 */ /* 0x000fc40000004100 */
[-C--:B------:R-:W-:Y:S01]  /*bbc0*/  FFMA R18, R18, R0.reuse, R37 ;  /* 0x0000000012127223 */ /* 0x080fe20000000025 */
[----:B------:R-:W-:Y:S01]  /*bbd0*/  F2FP.F16.F32.PACK_AB R13, R14, R13 ;  /* 0x0000000d0e0d723e */ /* 0x000fe200000000ff */
[----:B------:R-:W-:Y:S01]  /*bbe0*/  FFMA R19, R12, R0, R19 ;  /* 0x000000000c137223 */ /* 0x000fe20000000013 */
        /* <DEDUP_REMOVED lines=19> */
.L_x_81:
[----:B------:R-:W-:Y:S05]  /*bd20*/  BSYNC B0 ;  /* 0x0000000000007941 */ /* 0x000fea0003800000 */
.L_x_80:
[----:B------:R-:W-:Y:S06]  /*bd30*/  BAR.SYNC.DEFER_BLOCKING 0x1, 0x80 ;  /* 0x0042000000007b1d */ /* 0x000fec0000010000 */
[----:B------:R-:W-:Y:S05]  /*bd40*/  @!P0 BRA `(.L_x_82) ;  /* 0x0000000000048947 */ /* 0x000fea0003800000 */
[----:B------:R-:W-:Y:S01]  /*bd50*/  BPT.TRAP 0x1 ;  /* 0x000000040000795c */ /* 0x000fe20000300000 */
.L_x_82:
[----:B------:R-:W-:-:S04]  /*bd60*/  UIADD3 UR9, UR47, 0x344f0, URZ ;  /* 0x000344f02f097890 */ /* 0x000fc8000fffe03f */
[----:B------:R-:W-:-:S09]  /*bd70*/  UPRMT UR9, UR57, 0x654, UR9 ;  /* 0x0000065439097896 */ /* 0x000fd20008000009 */
[----:B------:R-:W-:Y:S01]  /*bd80*/  SYNCS.ARRIVE.TRANS64.RED.A1T0 RZ, [UR9], RZ ;  /* 0x000000ffffff79a7 */ /* 0x000fe20008100409 */
[----:B------:R-:W-:Y:S05]  /*bd90*/  @!P0 BRA `(.L_x_83) ;  /* 0x0000000000048947 */ /* 0x000fea0003800000 */
[----:B------:R-:W-:Y:S01]  /*bda0*/  BPT.TRAP 0x1 ;  /* 0x000000040000795c */ /* 0x000fe20000300000 */
.L_x_83:
[----:B------:R-:W-:-:S04]  /*bdb0*/  MOV R20, 0x1 ;  /* 0x0000000100147802 */ /* 0x000fc80000000f00 */
[----:B------:R-:W-:-:S04]  /*bdc0*/  SHF.L.U32 R20, R20, 0x1f, RZ ;  /* 0x0000001f14147819 */ /* 0x000fc800000006ff */
[----:B------:R-:W2:Y:S02]  /*bdd0*/  SYNCS.PHASECHK.TRANS64.TRYWAIT P3, [UR47+0x344c0], R20 ;  /* 0x0344c014ff0075a7 */ /* 0x000ea4000806016f */
[----:B--2---:R-:W-:Y:S05]  /*bde0*/  @!P3 BRA `(.L_x_84) ;  /* 0x000000b40088b947 */ /* 0x004fea0003800000 */
.L_x_367:
[----:B-1----:R-:W2:Y:S04]  /*bdf0*/  LDL.LU R13, [R1+0x40] ;  /* 0x00004000010d7983 */ /* 0x002ea80000300800 */
[----:B------:R-:W3:Y:S04]  /*be00*/  LDL.LU R12, [R1+0x44] ;  /* 0x00004400010c7983 */ /* 0x000ee80000300800 */
[----:B------:R-:W4:Y:S04]  /*be10*/  LDL.LU R17, [R1+0x48] ;  /* 0x0000480001117983 */ /* 0x000f280000300800 */
[----:B------:R-:W5:Y:S04]  /*be20*/  LDL.LU R16, [R1+0x4c] ;  /* 0x00004c0001107983 */ /* 0x000f680000300800 */
        /* <DEDUP_REMOVED lines=11> */
[----:B------:R-:W5:Y:S01]  /*bee0*/  LDL.LU R31, [R1+0x7c] ;  /* 0x00007c00011f7983 */ /* 0x000f620000300800 */
[----:B------:R-:W-:Y:S05]  /*bef0*/  @P1 WARPSYNC.ALL ;  /* 0x0000000000001948 */ /* 0x000fea0003800000 */
[----:B------:R-:W1:Y:S04]  /*bf00*/  @P1 LDSM.16.MT88.4 R8, [R3+0x30000] ;  /* 0x030000000308183b */ /* 0x000e680000004200 */
[----:B------:R-:W5:Y:S01]  /*bf10*/  @P1 LDSM.16.MT88.4 R4, [R3+0x30800] ;  /* 0x030800000304183b */ /* 0x000f620000004200 */
[----:B------:R-:W-:Y:S05]  /*bf20*/  WARPSYNC.ALL ;  /* 0x0000000000007948 */ /* 0x000fea0003800000 */
[----:B------:R-:W-:Y:S01]  /*bf30*/  BSSY B0, `(.L_x_85) ;  /* 0x0000049000007945 */ /* 0x000fe20003800000 */
[----:B-1----:R-:W-:-:S02]  /*bf40*/  HADD2.F32 R14, -RZ, R8.H1_H1 ;  /* 0x30000008ff0e7230 */ /* 0x002fc40000004100 */
[-C--:B--2---:R-:W-:Y:S01]  /*bf50*/  FMUL R13, R13, R2.reuse ;  /* 0x000000020d0d7220 */ /* 0x084fe20000400000 */
[----:B---3--:R-:W-:Y:S01]  /*bf60*/  FMUL R15, R12, R2 ;  /* 0x000000020c0f7220 */ /* 0x008fe20000400000 */
[----:B------:R-:W-:-:S05]  /*bf70*/  HADD2.F32 R12, -RZ, R8.H0_H0 ;  /* 0x20000008ff0c7230 */ /* 0x000fca0000004100 */
[-C--:B------:R-:W-:Y:S01]  /*bf80*/  FFMA R12, R12, R0.reuse, R13 ;  /* 0x000000000c0c7223 */ /* 0x080fe2000000000d */
[----:B------:R-:W-:Y:S01]  /*bf90*/  FFMA R13, R14, R0, R15 ;  /* 0x000000000e0d7223 */ /* 0x000fe2000000000f */
[-C--:B----4-:R-:W-:Y:S01]  /*bfa0*/  FMUL R15, R17, R2.reuse ;  /* 0x00000002110f7220 */ /* 0x090fe20000400000 */
[----:B-----5:R-:W-:Y:S01]  /*bfb0*/  FMUL R17, R16, R2 ;  /* 0x0000000210117220 */ /* 0x020fe20000400000 */
[--C-:B------:R-:W-:Y:S02]  /*bfc0*/  HADD2.F32 R14, -RZ, R9.reuse.H0_H0 ;  /* 0x20000009ff0e7230 */ /* 0x100fe40000004100 */
[----:B------:R-:W-:Y:S01]  /*bfd0*/  HADD2.F32 R16, -RZ, R9.H1_H1 ;  /* 0x30000009ff107230 */ /* 0x000fe20000004100 */
[----:B------:R-:W-:Y:S02]  /*bfe0*/  F2FP.F16.F32.PACK_AB R12, R13, R12 ;  /* 0x0000000c0d0c723e */ /* 0x000fe400000000ff */
[-C--:B------:R-:W-:Y:S02]  /*bff0*/  FFMA R14, R14, R0.reuse, R15 ;  /* 0x000000000e0e7223 */ /* 0x080fe4000000000f */
[----:B------:R-:W-:Y:S01]  /*c000*/  FFMA R15, R16, R0, R17 ;  /* 0x00000000100f7223 */ /* 0x000fe20000000011 */
[-C--:B------:R-:W-:Y:S01]  /*c010*/  FMUL R17, R19, R2.reuse ;  /* 0x0000000213117220 */ /* 0x080fe20000400000 */
[----:B------:R-:W-:Y:S01]  /*c020*/  FMUL R19, R18, R2 ;  /* 0x0000000212137220 */ /* 0x000fe20000400000 */
[----:B------:R-:W-:-:S02]  /*c030*/  HADD2.F32 R16, -RZ, R10.H0_H0 ;  /* 0x2000000aff107230 */ /* 0x000fc40000004100 */
[----:B------:R-:W-:Y:S01]  /*c040*/  HADD2.F32 R18, -RZ, R10.H1_H1 ;  /* 0x3000000aff127230 */ /* 0x000fe20000004100 */
[----:B------:R-:W-:Y:S01]  /*c050*/  F2FP.F16.F32.PACK_AB R13, R15, R14 ;  /* 0x0000000e0f0d723e */ /* 0x000fe200000000ff */
[----:B------:R-:W-:Y:S01]  /*c060*/  FMUL R21, R21, R2 ;  /* 0x0000000215157220 */ /* 0x000fe20000400000 */
[-C--:B------:R-:W-:Y:S02]  /*c070*/  FFMA R16, R16, R0.reuse, R17 ;  /* 0x0000000010107223 */ /* 0x080fe40000000011 */
[----:B------:R-:W-:Y:S01]  /*c080*/  FFMA R17, R18, R0, R19 ;  /* 0x0000000012117223 */ /* 0x000fe20000000013 */
[-C--:B------:R-:W-:Y:S01]  /*c090*/  FMUL R19, R24, R2.reuse ;  /* 0x0000000218137220 */ /* 0x080fe20000400000 */
[--C-:B------:R-:W-:Y:S02]  /*c0a0*/  HADD2.F32 R18, -RZ, R11.reuse.H0_H0 ;  /* 0x2000000bff127230 */ /* 0x100fe40000004100 */
[----:B------:R-:W-:Y:S02]  /*c0b0*/  HADD2.F32 R24, -RZ, R11.H1_H1 ;  /* 0x3000000bff187230 */ /* 0x000fe40000004100 */
[----:B------:R-:W-:Y:S01]  /*c0c0*/  FMUL R25, R25, R2 ;  /* 0x0000000219197220 */ /* 0x000fe20000400000 */
[----:B------:R-:W-:Y:S01]  /*c0d0*/  F2FP.F16.F32.PACK_AB R14, R17, R16 ;  /* 0x00000010110e723e */ /* 0x000fe200000000ff */
[-C--:B------:R-:W-:Y:S01]  /*c0e0*/  FFMA R18, R18, R0.reuse, R19 ;  /* 0x0000000012127223 */ /* 0x080fe20000000013 */
[----:B------:R-:W-:Y:S01]  /*c0f0*/  FFMA R19, R24, R0, R21 ;  /* 0x0000000018137223 */ /* 0x000fe20000000015 */
[----:B------:R-:W-:Y:S01]  /*c100*/  FMUL R21, R26, R2 ;  /* 0x000000021a157220 */ /* 0x000fe20000400000 */
[----:B------:R-:W-:-:S02]  /*c110*/  HADD2.F32 R24, -RZ, R4.H0_H0 ;  /* 0x20000004ff187230 */ /* 0x000fc40000004100 */
[----:B------:R-:W-:Y:S02]  /*c120*/  HADD2.F32 R26, -RZ, R4.H1_H1 ;  /* 0x30000004ff1a7230 */ /* 0x000fe40000004100 */
[----:B------:R-:W-:Y:S01]  /*c130*/  FMUL R27, R27, R2 ;  /* 0x000000021b1b7220 */ /* 0x000fe20000400000 */
[----:B------:R-:W-:Y:S01]  /*c140*/  F2FP.F16.F32.PACK_AB R15, R19, R18 ;  /* 0x00000012130f723e */ /* 0x000fe200000000ff */
[-C--:B------:R-:W-:Y:S01]  /*c150*/  FFMA R21, R24, R0.reuse, R21 ;  /* 0x0000000018157223 */ /* 0x080fe20000000015 */
[----:B------:R-:W-:Y:S01]  /*c160*/  FFMA R24, R26, R0, R25 ;  /* 0x000000001a187223 */ /* 0x000fe20000000019 */
[-C--:B------:R-:W-:Y:S01]  /*c170*/  FMUL R25, R28, R2.reuse ;  /* 0x000000021c197220 */ /* 0x080fe20000400000 */
[--C-:B------:R-:W-:Y:S02]  /*c180*/  HADD2.F32 R26, -RZ, R5.reuse.H0_H0 ;  /* 0x20000005ff1a7230 */ /* 0x100fe40000004100 */
[----:B------:R-:W-:Y:S01]  /*c190*/  FMUL R29, R29, R2 ;  /* 0x000000021d1d7220 */ /* 0x000fe20000400000 */
[----:B------:R-:W-:Y:S01]  /*c1a0*/  HADD2.F32 R28, -RZ, R5.H1_H1 ;  /* 0x30000005ff1c7230 */ /* 0x000fe20000004100 */
[----:B------:R-:W-:Y:S01]  /*c1b0*/  F2FP.F16.F32.PACK_AB R16, R24, R21 ;  /* 0x000000151810723e */ /* 0x000fe200000000ff */
[----:B------:R1:W-:Y:S01]  /*c1c0*/  STSM.16.MT88.4 [R3+0x30000], R12 ;  /* 0x0300000c03007844 */ /* 0x0003e20000004200 */
[----:B------:R-:W-:-:S02]  /*c1d0*/  FFMA R25, R26, R0, R25 ;  /* 0x000000001a197223 */ /* 0x000fc40000000019 */
[----:B------:R-:W-:Y:S01]  /*c1e0*/  FFMA R26, R28, R0, R27 ;  /* 0x000000001c1a7223 */ /* 0x000fe2000000001b */
[-C--:B------:R-:W-:Y:S01]  /*c1f0*/  FMUL R27, R30, R2.reuse ;  /* 0x000000021e1b7220 */ /* 0x080fe20000400000 */
[--C-:B------:R-:W-:Y:S02]  /*c200*/  HADD2.F32 R28, -RZ, R6.reuse.H0_H0 ;  /* 0x20000006ff1c7230 */ /* 0x100fe40000004100 */
[----:B------:R-:W-:Y:S01]  /*c210*/  FMUL R31, R31, R2 ;  /* 0x000000021f1f7220 */ /* 0x000fe20000400000 */
[----:B------:R-:W-:Y:S01]  /*c220*/  HADD2.F32 R30, -RZ, R6.H1_H1 ;  /* 0x30000006ff1e7230 */ /* 0x000fe20000004100 */
[----:B------:R-:W-:Y:S01]  /*c230*/  F2FP.F16.F32.PACK_AB R17, R26, R25 ;  /* 0x000000191a11723e */ /* 0x000fe200000000ff */
[----:B------:R-:W-:-:S03]  /*c240*/  FFMA R27, R28, R0, R27 ;  /* 0x000000001c1b7223 */ /* 0x000fc6000000001b */
[----:B------:R-:W-:Y:S01]  /*c250*/  FFMA R28, R30, R0, R29 ;  /* 0x000000001e1c7223 */ /* 0x000fe2000000001d */
[----:B------:R-:W-:Y:S01]  /*c260*/  FMUL R29, R32, R2 ;  /* 0x00000002201d7220 */ /* 0x000fe20000400000 */
[--C-:B------:R-:W-:Y:S02]  /*c270*/  HADD2.F32 R30, -RZ, R7.reuse.H0_H0 ;  /* 0x20000007ff1e7230 */ /* 0x100fe40000004100 */
[----:B------:R-:W-:Y:S01]  /*c280*/  HADD2.F32 R32, -RZ, R7.H1_H1 ;  /* 0x30000007ff207230 */ /* 0x000fe20000004100 */
[----:B------:R-:W-:Y:S02]  /*c290*/  F2FP.F16.F32.PACK_AB R18, R28, R27 ;  /* 0x0000001b1c12723e */ /* 0x000fe400000000ff */
[-C--:B------:R-:W-:Y:S02]  /*c2a0*/  FFMA R29, R30, R0.reuse, R29 ;  /* 0x000000001e1d7223 */ /* 0x080fe4000000001d */
[----:B------:R-:W-:-:S05]  /*c2b0*/  FFMA R30, R32, R0, R31 ;  /* 0x00000000201e7223 */ /* 0x000fca000000001f */
        /* <DEDUP_REMOVED lines=16> */
.L_x_86:
[----:B------:R-:W-:Y:S05]  /*c3c0*/  BSYNC B0 ;  /* 0x0000000000007941 */ /* 0x000fea0003800000 */
.L_x_85:
[----:B------:R-:W-:Y:S06]  /*c3d0*/  BAR.SYNC.DEFER_BLOCKING 0x1, 0x80 ;  /* 0x0042000000007b1d */ /* 0x000fec0000010000 */
[----:B------:R-:W-:Y:S05]  /*c3e0*/  @!P0 BRA `(.L_x_87) ;  /* 0x0000000000048947 */ /* 0x000fea0003800000 */
[----:B------:R-:W-:Y:S01]  /*c3f0*/  BPT.TRAP 0x1 ;  /* 0x000000040000795c */ /* 0x000fe20000300000 */
.L_x_87:
[----:B------:R-:W-:-:S04]  /*c400*/  UIADD3 UR10, UR47, 0x344f8, URZ ;  /* 0x000344f82f0a7890 */ /* 0x000fc8000fffe03f */
[----:B------:R-:W-:-:S09]  /*c410*/  UPRMT UR10, UR57, 0x654, UR10 ;  /* 0x00000654390a7896 */ /* 0x000fd2000800000a */
[----:B------:R-:W-:Y:S01]  /*c420*/  SYNCS.ARRIVE.TRANS64.RED.A1T0 RZ, [UR10], RZ ;  /* 0x000000ffffff79a7 */ /* 0x000fe2000810040a */
[----:B------:R-:W-:Y:S05]  /*c430*/  @!P0 BRA `(.L_x_88) ;  /* 0x0000000000048947 */ /* 0x000fea0003800000 */
[----:B------:R-:W-:Y:S01]  /*c440*/  BPT.TRAP 0x1 ;  /* 0x000000040000795c */ /* 0x000fe20000300000 */
.L_x_88:
[----:B------:R-:W2:Y:S02]  /*c450*/  SYNCS.PHASECHK.TRANS64.TRYWAIT P3, [UR47+0x344c8], R20 ;  /* 0x0344c814ff0075a7 */ /* 0x000ea4000806016f */
[----:B--2---:R-:W-:Y:S05]  /*c460*/  @!P3 BRA `(.L_x_89) ;  /* 0x000000b00000b947 */ /* 0x004fea0003800000 */
.L_x_368:
        /* <DEDUP_REMOVED lines=19> */
[----:B------:R-:W-:Y:S05]  /*c5a0*/  WARPSYNC.ALL ;  /* 0x0000000000007948 */ /* 0x000fea0003800000 */
[----:B------:R-:W-:Y:S01]  /*c5b0*/  BSSY B0, `(.L_x_90) ;  /* 0x0000039000007945 */ /* 0x000fe20003800000 */
[----:B--2---:R-:W-:-:S02]  /*c5c0*/  HADD2.F32 R12, -RZ, R8.H0_H0 ;  /* 0x20000008ff0c7230 */ /* 0x004fc40000004100 */
[----:B------:R-:W-:Y:S02]  /*c5d0*/  HADD2.F32 R14, -RZ, R8.H1_H1 ;  /* 0x30000008ff0e7230 */ /* 0x000fe40000004100 */
[--C-:B------:R-:W-:Y:S02]  /*c5e0*/  HADD2.F32 R16, -RZ, R9.reuse.H0_H0 ;  /* 0x20000009ff107230 */ /* 0x100fe40000004100 */
[-C--:B------:R-:W-:Y:S01]  /*c5f0*/  FFMA R12, R12, R0.reuse, R13 ;  /* 0x000000000c0c7223 */ /* 0x080fe2000000000d */
[----:B------:R-:W-:Y:S02]  /*c600*/  HADD2.F32 R18, -RZ, R9.H1_H1 ;  /* 0x30000009ff127230 */ /* 0x000fe40000004100 */
[-C--:B------:R-:W-:Y:S01]  /*c610*/  FFMA R13, R14, R0.reuse, R169 ;  /* 0x000000000e0d7223 */ /* 0x080fe200000000a9 */
[----:B------:R-:W-:Y:S02]  /*c620*/  HADD2.F32 R24, -RZ, R11.H0_H0 ;  /* 0x2000000bff187230 */ /* 0x000fe40000004100 */
[----:B------:R-:W-:Y:S01]  /*c630*/  FFMA R14, R16, R0, R15 ;  /* 0x00000000100e7223 */ /* 0x000fe2000000000f */
[----:B------:R-:W-:-:S02]  /*c640*/  HADD2.F32 R16, -RZ, R10.H0_H0 ;  /* 0x2000000aff107230 */ /* 0x000fc40000004100 */
[-C--:B------:R-:W-:Y:S01]  /*c650*/  FFMA R15, R18, R0.reuse, R171 ;  /* 0x00000000120f7223 */ /* 0x080fe200000000ab */
[----:B------:R-:W-:Y:S02]  /*c660*/  HADD2.F32 R18, -RZ, R10.H1_H1 ;  /* 0x3000000aff127230 */ /* 0x000fe40000004100 */
[-C--:B------:R-:W-:Y:S01]  /*c670*/  FFMA R19, R24, R0.reuse, R19 ;  /* 0x0000000018137223 */ /* 0x080fe20000000013 */
[----:B------:R-:W-:Y:S02]  /*c680*/  HADD2.F32 R26, -RZ, R11.H1_H1 ;  /* 0x3000000bff1a7230 */ /* 0x000fe40000004100 */
[-C--:B------:R-:W-:Y:S01]  /*c690*/  FFMA R17, R16, R0.reuse, R17 ;  /* 0x0000000010117223 */ /* 0x080fe20000000011 */
[----:B-1----:R-:W-:Y:S02]  /*c6a0*/  HADD2.F32 R24, -RZ, R4.H0_H0 ;  /* 0x20000004ff187230 */ /* 0x002fe40000004100 */
[----:B------:R-:W-:Y:S01]  /*c6b0*/  FFMA R16, R18, R0, R173 ;  /* 0x0000000012107223 */ /* 0x000fe200000000ad */
[----:B------:R-:W-:-:S02]  /*c6c0*/  HADD2.F32 R28, -RZ, R5.H0_H0 ;  /* 0x20000005ff1c7230 */ /* 0x000fc40000004100 */
[-C--:B------:R-:W-:Y:S01]  /*c6d0*/  FFMA R18, R26, R0.reuse, R175 ;  /* 0x000000001a127223 */ /* 0x080fe200000000af */
[----:B------:R-:W-:Y:S02]  /*c6e0*/  HADD2.F32 R26, -RZ, R4.H1_H1 ;  /* 0x30000004ff1a7230 */ /* 0x000fe40000004100 */
        /* <DEDUP_REMOVED lines=10> */
[----:B------:R-:W-:Y:S01]  /*c790*/  FFMA R29, R32, R0, R29 ;  /* 0x00000000201d7223 */ /* 0x000fe2000000001d */
[----:B------:R-:W-:Y:S01]  /*c7a0*/  F2FP.F16.F32.PACK_AB R12, R13, R12 ;  /* 0x0000000c0d0c723e */ /* 0x000fe200000000ff */
[----:B------:R-:W-:Y:S01]  /*c7b0*/  FFMA R28, R30, R0, R181 ;  /* 0x000000001e1c7223 */ /* 0x000fe200000000b5 */
[----:B------:R-:W-:Y:S01]  /*c7c0*/  F2FP.F16.F32.PACK_AB R13, R15, R14 ;  /* 0x0000000e0f0d723e */ /* 0x000fe200000000ff */
[----:B------:R-:W-:Y:S01]  /*c7d0*/  FFMA R30, R34, R0, R183 ;  /* 0x00000000221e7223 */ /* 0x000fe200000000b7 */
[----:B------:R-:W-:-:S02]  /*c7e0*/  F2FP.F16.F32.PACK_AB R14, R16, R17 ;  /* 0x00000011100e723e */ /* 0x000fc400000000ff */
[----:B------:R-:W-:Y:S02]  /*c7f0*/  F2FP.F16.F32.PACK_AB R15, R18, R19 ;  /* 0x00000013120f723e */ /* 0x000fe400000000ff */
[----:B------:R-:W-:Y:S02]  /*c800*/  F2FP.F16.F32.PACK_AB R16, R24, R21 ;  /* 0x000000151810723e */ /* 0x000fe400000000ff */
[----:B------:R-:W-:Y:S01]  /*c810*/  F2FP.F16.F32.PACK_AB R17, R26, R25 ;  /* 0x000000191a11723e */ /* 0x000fe200000000ff */
[----:B------:R1:W-:Y:S01]  /*c820*/  STSM.16.MT88.4 [R3+0x31000], R12 ;  /* 0x0310000c03007844 */ /* 0x0003e20000004200 */
        /* <DEDUP_REMOVED lines=12> */
[----:B------:R-:W-:Y:S02]  /*c8f0*/  UIADD3 UR5, UR45, 0x40, URZ ;  /* 0x000000402d057890 */ /* 0x000fe4000fffe03f */
[----:B------:R-:W-:-:S09]  /*c900*/  UIADD3 UR4, UR47, 0x31000, URZ ;  /* 0x000310002f047890 */ /* 0x000fd2000fffe03f */
[----:B------:R2:W-:Y:S01]  /*c910*/  UTMASTG.2D [UR4], [UR36] ;  /* 0x00000004240073b5 */ /* 0x0005e20008008000 */
[----:B------:R0:W-:Y:S01]  /*c920*/  UTMACMDFLUSH ;  /* 0x00000000000079b7 */ /* 0x0001e20000000000 */
[----:B--2---:R-:W-:-:S04]  /*c930*/  DEPBAR.LE SB0, 0x1 ;  /* 0x000080400000791a */ /* 0x004fc80000000000 */
.L_x_91:
[----:B------:R-:W-:Y:S05]  /*c940*/  BSYNC B0 ;  /* 0x0000000000007941 */ /* 0x000fea0003800000 */
.L_x_90:
[----:B------:R-:W-:Y:S06]  /*c950*/  BAR.SYNC.DEFER_BLOCKING 0x1, 0x80 ;  /* 0x0042000000007b1d */ /* 0x000fec0000010000 */
[----:B------:R-:W-:Y:S05]  /*c960*/  @!P0 BRA `(.L_x_92) ;  /* 0x0000000000048947 */ /* 0x000fea0003800000 */
[----:B------:R-:W-:Y:S01]  /*c970*/  BPT.TRAP 0x1 ;  /* 0x000000040000795c */ /* 0x000fe20000300000 */
.L_x_92:
[----:B------:R-:W-:Y:S01]  /*c980*/  SYNCS.ARRIVE.TRANS64.RED.A1T0 RZ, [UR7], RZ ;  /* 0x000000ffffff79a7 */ /* 0x000fe20008100407 */
[----:B------:R-:W-:Y:S05]  /*c990*/  @!P0 BRA `(.L_x_93) ;  /* 0x0000000000048947 */ /* 0x000fea0003800000 */
[----:B------:R-:W-:Y:S01]  /*c9a0*/  BPT.TRAP 0x1 ;  /* 0x000000040000795c */ /* 0x000fe20000300000 */
.L_x_93:
[----:B------:R-:W2:Y:S02]  /*c9b0*/  SYNCS.PHASECHK.TRANS64.TRYWAIT P3, [UR47+0x344d0], R20 ;  /* 0x0344d014ff0075a7 */ /* 0x000ea4000806016f */
[----:B--2---:R-:W-:Y:S05]  /*c9c0*/  @!P3 BRA `(.L_x_94) ;  /* 0x000000a800c0b947 */ /* 0x004fea0003800000 */
.L_x_369:
        /* <DEDUP_REMOVED lines=29> */
[----:B------:R-:W-:Y:S01]  /*cba0*/  FFMA R14, R18, R0, R107 ;  /* 0x00000000120e7223 */ /* 0x000fe2000000006b */
[----:B------:R-:W-:Y:S01]  /*cbb0*/  FMUL R15, R108, R2 ;  /* 0x000000026c0f7220 */ /* 0x000fe20000400000 */
        /* <DEDUP_REMOVED lines=20> */
[----:B------:R-:W-:Y:S01]  /*cd00*/  F2FP.F16.F32.PACK_AB R13, R14, R13 ;  /* 0x0000000d0e0d723e */ /* 0x000fe200000000ff */
[-C--:B------:R-:W-:Y:S01]  /*cd10*/  FFMA R28, R30, R0.reuse, R117 ;  /* 0x000000001e1c7223 */ /* 0x080fe20000000075 */
        /* <DEDUP_REMOVED lines=24> */
.L_x_96:
[----:B------:R-:W-:Y:S05]  /*cea0*/  BSYNC B0 ;  /* 0x0000000000007941 */ /* 0x000fea0003800000 */
.L_x_95:
[----:B------:R-:W-:Y:S06]  /*ceb0*/  BAR.SYNC.DEFER_BLOCKING 0x1, 0x80 ;  /* 0x0042000000007b1d */ /* 0x000fec0000010000 */
[----:B------:R-:W-:Y:S05]  /*cec0*/  @!P0 BRA `(.L_x_97) ;  /* 0x0000000000048947 */ /* 0x000fea0003800000 */
[----:B------:R-:W-:Y:S01]  /*ced0*/  BPT.TRAP 0x1 ;  /* 0x000000040000795c */ /* 0x000fe20000300000 */
.L_x_97:
[----:B------:R-:W-:Y:S01]  /*cee0*/  SYNCS.ARRIVE.TRANS64.RED.A1T0 RZ, [UR8], RZ ;  /* 0x000000ffffff79a7 */ /* 0x000fe20008100408 */
[----:B------:R-:W-:Y:S05]  /*cef0*/  @!P0 BRA `(.L_x_98) ;  /* 0x0000000000048947 */ /* 0x000fea0003800000 */
[----:B------:R-:W-:Y:S01]  /*cf00*/  BPT.TRAP 0x1 ;  /* 0x000000040000795c */ /* 0x000fe20000300000 */
.L_x_98:
[----:B------:R-:W2:Y:S02]  /*cf10*/  SYNCS.PHASECHK.TRANS64.TRYWAIT P3, [UR47+0x344d8], R20 ;  /* 0x0344d814ff0075a7 */ /* 0x000ea4000806016f */
[----:B--2---:R-:W-:Y:S05]  /*cf20*/  @!P3 BRA `(.L_x_99) ;  /* 0x000000a40080b947 */ /* 0x004fea0003800000 */
.L_x_370:
        /* <DEDUP_REMOVED lines=77> */
.L_x_101:
[----:B------:R-:W-:Y:S05]  /*d400*/  BSYNC B0 ;  /* 0x0000000000007941 */ /* 0x000fea0003800000 */
.L_x_100:
[----:B------:R-:W-:Y:S06]  /*d410*/  BAR.SYNC.DEFER_BLOCKING 0x1, 0x80 ;  /* 0x0042000000007b1d */ /* 0x000fec0000010000 */
[----:B------:R-:W-:Y:S05]  /*d420*/  @!P0 BRA `(.L_x_102) ;  /* 0x0000000000048947 */ /* 0x000fea0003800000 */
[----:B------:R-:W-:Y:S01]  /*d430*/  BPT.TRAP 0x1 ;  /* 0x000000040000795c */ /* 0x000fe20000300000 */
.L_x_102:
[----:B------:R-:W-:Y:S01]  /*d440*/  SYNCS.ARRIVE.TRANS64.RED.A1T0 RZ, [UR9], RZ ;  /* 0x000000ffffff79a7 */ /* 0x000fe20008100409 */
[----:B------:R-:W-:Y:S05]  /*d450*/  @!P0 BRA `(.L_x_103) ;  /* 0x0000000000048947 */ /* 0x000fea0003800000 */
[----:B------:R-:W-:Y:S01]  /*d460*/  BPT.TRAP 0x1 ;  /* 0x000000040000795c */ /* 0x000fe20000300000 */
.L_x_103:
[----:B------:R-:W2:Y:S02]  /*d470*/  SYNCS.PHASECHK.TRANS64.TRYWAIT P3, [UR47+0x344c0], R222 ;  /* 0x0344c0deff0075a7 */ /* 0x000ea4000806016f */
[----:B--2---:R-:W-:Y:S05]  /*d480*/  @!P3 BRA `(.L_x_104) ;  /* 0x000000a00040b947 */ /* 0x004fea0003800000 */
.L_x_371:
        /* <DEDUP_REMOVED lines=21> */
[----:B-1----:R-:W-:-:S02]  /*d5e0*/  HADD2.F32 R16, -RZ, R9.H0_H0 ;  /* 0x20000009ff107230 */ /* 0x002fc40000004100 */
[----:B------:R-:W-:Y:S02]  /*d5f0*/  HADD2.F32 R18, -RZ, R9.H1_H1 ;  /* 0x30000009ff127230 */ /* 0x000fe40000004100 */
[-C--:B--2---:R-:W-:Y:S01]  /*d600*/  FMUL R13, R13, R2.reuse ;  /* 0x000000020d0d7220 */ /* 0x084fe20000400000 */
[-C--:B---3--:R-:W-:Y:S01]  /*d610*/  FMUL R15, R14, R2.reuse ;  /* 0x000000020e0f7220 */ /* 0x088fe20000400000 */
[--C-:B------:R-:W-:Y:S02]  /*d620*/  HADD2.F32 R14, -RZ, R8.reuse.H1_H1 ;  /* 0x30000008ff0e7230 */ /* 0x100fe40000004100 */
[----:B----4-:R-:W-:Y:S01]  /*d630*/  FMUL R17, R12, R2 ;  /* 0x000000020c117220 */ /* 0x010fe20000400000 */
[----:B------:R-:W-:Y:S02]  /*d640*/  HADD2.F32 R12, -RZ, R8.H0_H0 ;  /* 0x20000008ff0c7230 */ /* 0x000fe40000004100 */
[----:B------:R-:W-:Y:S01]  /*d650*/  FFMA R15, R14, R0, R15 ;  /* 0x000000000e0f7223 */ /* 0x000fe2000000000f */
[----:B-----5:R-:W-:-:S02]  /*d660*/  FMUL R19, R19, R2 ;  /* 0x0000000213137220 */ /* 0x020fc40000400000 */
[-C--:B------:R-:W-:Y:S01]  /*d670*/  FFMA R12, R12, R0.reuse, R13 ;  /* 0x000000000c0c7223 */ /* 0x080fe2000000000d */
[-C--:B------:R-:W-:Y:S01]  /*d680*/  FFMA R13, R16, R0.reuse, R17 ;  /* 0x00000000100d7223 */ /* 0x080fe20000000011 */
[----:B------:R-:W-:Y:S01]  /*d690*/  FFMA R14, R18, R0, R19 ;  /* 0x00000000120e7223 */ /* 0x000fe20000000013 */
[--C-:B------:R-:W-:Y:S02]  /*d6a0*/  HADD2.F32 R16, -RZ, R10.reuse.H0_H0 ;  /* 0x2000000aff107230 */ /* 0x100fe40000004100 */
[-C--:B------:R-:W-:Y:S01]  /*d6b0*/  FMUL R17, R26, R2.reuse ;  /* 0x000000021a117220 */ /* 0x080fe20000400000 */
[----:B------:R-:W-:Y:S02]  /*d6c0*/  HADD2.F32 R18, -RZ, R10.H1_H1 ;  /* 0x3000000aff127230 */ /* 0x000fe40000004100 */
[----:B------:R-:W-:Y:S01]  /*d6d0*/  FMUL R19, R24, R2 ;  /* 0x0000000218137220 */ /* 0x000fe20000400000 */
[--C-:B------:R-:W-:Y:S02]  /*d6e0*/  HADD2.F32 R24, -RZ, R11.reuse.H0_H0 ;  /* 0x2000000bff187230 */ /* 0x100fe40000004100 */
[----:B------:R-:W-:Y:S01]  /*d6f0*/  FFMA R17, R16, R0, R17 ;  /* 0x0000000010117223 */ /* 0x000fe20000000011 */
[----:B------:R-:W-:-:S02]  /*d700*/  HADD2.F32 R26, -RZ, R11.H1_H1 ;  /* 0x3000000bff1a7230 */ /* 0x000fc40000004100 */
[----:B------:R-:W-:Y:S01]  /*d710*/  FMUL R21, R21, R2 ;  /* 0x0000000215157220 */ /* 0x000fe20000400000 */
[----:B------:R-:W-:Y:S01]  /*d720*/  FFMA R16, R18, R0, R19 ;  /* 0x0000000012107223 */ /* 0x000fe20000000013 */
[----:B------:R-:W-:Y:S01]  /*d730*/  F2FP.F16.F32.PACK_AB R13, R14, R13 ;  /* 0x0000000d0e0d723e */ /* 0x000fe200000000ff */
[----:B------:R-:W-:Y:S01]  /*d740*/  FMUL R25, R25, R2 ;  /* 0x0000000219197220 */ /* 0x000fe20000400000 */
[----:B------:R-:W-:Y:S01]  /*d750*/  FFMA R21, R24, R0, R21 ;  /* 0x0000000018157223 */ /* 0x000fe20000000015 */
[--C-:B------:R-:W-:Y:S01]  /*d760*/  HADD2.F32 R24, -RZ, R4.reuse.H0_H0 ;  /* 0x20000004ff187230 */ /* 0x100fe20000004100 */
[----:B------:R-:W-:Y:S01]  /*d770*/  F2FP.F16.F32.PACK_AB R12, R15, R12 ;  /* 0x0000000c0f0c723e */ /* 0x000fe200000000ff */
[----:B------:R-:W-:Y:S01]  /*d780*/  FFMA R18, R26, R0, R25 ;  /* 0x000000001a127223 */ /* 0x000fe20000000019 */
[-C--:B------:R-:W-:Y:S01]  /*d790*/  FMUL R19, R30, R2.reuse ;  /* 0x000000021e137220 */ /* 0x080fe20000400000 */
[----:B------:R-:W-:Y:S01]  /*d7a0*/  HADD2.F32 R26, -RZ, R4.H1_H1 ;  /* 0x30000004ff1a7230 */ /* 0x000fe20000004100 */
[----:B------:R-:W-:Y:S01]  /*d7b0*/  F2FP.F16.F32.PACK_AB R14, R16, R17 ;  /* 0x00000011100e723e */ /* 0x000fe200000000ff */
[----:B------:R-:W-:Y:S01]  /*d7c0*/  FMUL R25, R28, R2 ;  /* 0x000000021c197220 */ /* 0x000fe20000400000 */
[----:B------:R-:W-:-:S02]  /*d7d0*/  HADD2.F32 R28, -RZ, R5.H0_H0 ;  /* 0x20000005ff1c7230 */ /* 0x000fc40000004100 */
[----:B------:R-:W-:Y:S01]  /*d7e0*/  FFMA R19, R24, R0, R19 ;  /* 0x0000000018137223 */ /* 0x000fe20000000013 */
[----:B------:R-:W-:Y:S02]  /*d7f0*/  HADD2.F32 R30, -RZ, R5.H1_H1 ;  /* 0x30000005ff1e7230 */ /* 0x000fe40000004100 */
[----:B------:R-:W-:Y:S01]  /*d800*/  FMUL R27, R27, R2 ;  /* 0x000000021b1b7220 */ /* 0x000fe20000400000 */
[----:B------:R-:W-:Y:S01]  /*d810*/  FFMA R24, R26, R0, R25 ;  /* 0x000000001a187223 */ /* 0x000fe20000000019 */
[----:B------:R-:W-:Y:S01]  /*d820*/  F2FP.F16.F32.PACK_AB R15, R18, R21 ;  /* 0x00000015120f723e */ /* 0x000fe200000000ff */
[----:B------:R-:W-:Y:S01]  /*d830*/  FMUL R29, R29, R2 ;  /* 0x000000021d1d7220 */ /* 0x000fe20000400000 */
[-C--:B------:R-:W-:Y:S01]  /*d840*/  FFMA R27, R28, R0.reuse, R27 ;  /* 0x000000001c1b7223 */ /* 0x080fe2000000001b */
[--C-:B------:R-:W-:Y:S01]  /*d850*/  HADD2.F32 R28, -RZ, R6.reuse.H0_H0 ;  /* 0x20000006ff1c7230 */ /* 0x100fe20000004100 */
[----:B------:R-:W-:Y:S01]  /*d860*/  F2FP.F16.F32.PACK_AB R16, R24, R19 ;  /* 0x000000131810723e */ /* 0x000fe200000000ff */
[----:B------:R-:W-:Y:S01]  /*d870*/  FFMA R26, R30, R0, R29 ;  /* 0x000000001e1a7223 */ /* 0x000fe2000000001d */
[-C--:B------:R-:W-:Y:S01]  /*d880*/  FMUL R25, R34, R2.reuse ;  /* 0x0000000222197220 */ /* 0x080fe20000400000 */
[----:B------:R-:W-:Y:S01]  /*d890*/  HADD2.F32 R30, -RZ, R6.H1_H1 ;  /* 0x30000006ff1e7230 */ /* 0x000fe20000004100 */
[----:B------:R1:W-:Y:S01]  /*d8a0*/  STSM.16.MT88.4 [R3+0x30000], R12 ;  /* 0x0300000c03007844 */ /* 0x0003e20000004200 */
        /* <DEDUP_REMOVED lines=8> */
[-C--:B------:R-:W-:Y:S02]  /*d930*/  FFMA R31, R32, R0.reuse, R31 ;  /* 0x00000000201f7223 */ /* 0x080fe4000000001f */
[----:B------:R-:W-:Y:S01]  /*d940*/  F2FP.F16.F32.PACK_AB R18, R28, R25 ;  /* 0x000000191c12723e */ /* 0x000fe200000000ff */
        /* <DEDUP_REMOVED lines=17> */
.L_x_106:
[----:B------:R-:W-:Y:S05]  /*da60*/  BSYNC B0 ;  /* 0x0000000000007941 */ /* 0x000fea0003800000 */
.L_x_105:
[----:B------:R-:W-:Y:S06]  /*da70*/  BAR.SYNC.DEFER_BLOCKING 0x1, 0x80 ;  /* 0x0042000000007b1d */ /* 0x000fec0000010000 */
[----:B------:R-:W-:Y:S05]  /*da80*/  @!P0 BRA `(.L_x_107) ;  /* 0x0000000000048947 */ /* 0x000fea0003800000 */
[----:B------:R-:W-:Y:S01]  /*da90*/  BPT.TRAP 0x1 ;  /* 0x000000040000795c */ /* 0x000fe20000300000 */
.L_x_107:
[----:B------:R-:W-:Y:S01]  /*daa0*/  SYNCS.ARRIVE.TRANS64.RED.A1T0 RZ, [UR10], RZ ;  /* 0x000000ffffff79a7 */ /* 0x000fe2000810040a */
[----:B------:R-:W-:Y:S05]  /*dab0*/  @!P0 BRA `(.L_x_108) ;  /* 0x0000000000048947 */ /* 0x000fea0003800000 */
[----:B------:R-:W-:Y:S01]  /*dac0*/  BPT.TRAP 0x1 ;  /* 0x000000040000795c */ /* 0x000fe20000300000 */
.L_x_108:
[----:B------:R-:W2:Y:S02]  /*dad0*/  SYNCS.PHASECHK.TRANS64.TRYWAIT P3, [UR47+0x344c8], R222 ;  /* 0x0344c8deff0075a7 */ /* 0x000ea4000806016f */
[----:B--2---:R-:W-:Y:S05]  /*dae0*/  @!P3 BRA `(.L_x_109) ;  /* 0x0000009800c0b947 */ /* 0x004fea0003800000 */
.L_x_372:
        /* <DEDUP_REMOVED lines=58> */
[----:B------:R-:W-:Y:S02]  /*de90*/  F2FP.F16.F32.PACK_AB R26, R28, R27 ;  /* 0x0000001b1c1a723e */ /* 0x000fe400000000ff */
[----:B------:R-:W-:Y:S01]  /*dea0*/  F2FP.F16.F32.PACK_AB R24, R24, R21 ;  /* 0x000000151818723e */ /* 0x000fe200000000ff */
[----:B------:R1:W-:Y:S01]  /*deb0*/  STSM.16.MT88.4 [R3+0x31000], R12 ;  /* 0x0310000c03007844 */ /* 0x0003e20000004200 */
        /* <DEDUP_REMOVED lines=16> */
.L_x_111:
[----:B------:R-:W-:Y:S05]  /*dfc0*/  BSYNC B0 ;  /* 0x0000000000007941 */ /* 0x000fea0003800000 */
.L_x_110:
[----:B------:R-:W-:Y:S06]  /*dfd0*/  BAR.SYNC.DEFER_BLOCKING 0x1, 0x80 ;  /* 0x0042000000007b1d */ /* 0x000fec0000010000 */
[----:B------:R-:W-:Y:S05]  /*dfe0*/  @!P0 BRA `(.L_x_112) ;  /* 0x0000000000048947 */ /* 0x000fea0003800000 */
[----:B------:R-:W-:Y:S01]  /*dff0*/  BPT.TRAP 0x1 ;  /* 0x000000040000795c */ /* 0x000fe20000300000 */
.L_x_112:
[----:B------:R-:W-:Y:S01]  /*e000*/  SYNCS.ARRIVE.TRANS64.RED.A1T0 RZ, [UR7], RZ ;  /* 0x000000ffffff79a7 */ /* 0x000fe20008100407 */
[----:B------:R-:W-:Y:S05]  /*e010*/  @!P0 BRA `(.L_x_113) ;  /* 0x0000000000048947 */ /* 0x000fea0003800000 */
[----:B------:R-:W-:Y:S01]  /*e020*/  BPT.TRAP 0x1 ;  /* 0x000000040000795c */ /* 0x000fe20000300000 */
.L_x_113:
[----:B------:R-:W2:Y:S02]  /*e030*/  SYNCS.PHASECHK.TRANS64.TRYWAIT P3, [UR47+0x344d0], R222 ;  /* 0x0344d0deff0075a7 */ /* 0x000ea4000806016f */
[----:B--2---:R-:W-:Y:S05]  /*e040*/  @!P3 BRA `(.L_x_114) ;  /* 0x000000940080b947 */ /* 0x004fea0003800000 */
.L_x_373:
        /* <DEDUP_REMOVED lines=77> */
.L_x_116:
[----:B------:R-:W-:Y:S05]  /*e520*/  BSYNC B0 ;  /* 0x0000000000007941 */ /* 0x000fea0003800000 */
.L_x_115:
[----:B------:R-:W-:Y:S06]  /*e530*/  BAR.SYNC.DEFER_BLOCKING 0x1, 0x80 ;  /* 0x0042000000007b1d */ /* 0x000fec0000010000 */
[----:B------:R-:W-:Y:S05]  /*e540*/  @!P0 BRA `(.L_x_117) ;  /* 0x0000000000048947 */ /* 0x000fea0003800000 */
[----:B------:R-:W-:Y:S01]  /*e550*/  BPT.TRAP 0x1 ;  /* 0x000000040000795c */ /* 0x000fe20000300000 */
.L_x_117:
[----:B------:R-:W-:Y:S01]  /*e560*/  SYNCS.ARRIVE.TRANS64.RED.A1T0 RZ, [UR8], RZ ;  /* 0x000000ffffff79a7 */ /* 0x000fe20008100408 */
[----:B------:R-:W-:Y:S05]  /*e570*/  @!P0 BRA `(.L_x_118) ;  /* 0x0000000000048947 */ /* 0x000fea0003800000 */
[----:B------:R-:W-:Y:S01]  /*e580*/  BPT.TRAP 0x1 ;  /* 0x000000040000795c */ /* 0x000fe20000300000 */
.L_x_118:
[----:B------:R-:W2:Y:S02]  /*e590*/  SYNCS.PHASECHK.TRANS64.TRYWAIT P3, [UR47+0x344d8], R222 ;  /* 0x0344d8deff0075a7 */ /* 0x000ea4000806016f */
[----:B--2---:R-:W-:Y:S05]  /*e5a0*/  @!P3 BRA `(.L_x_119) ;  /* 0x000000900040b947 */ /* 0x004fea0003800000 */
.L_x_374:
        /* <DEDUP_REMOVED lines=77> */
.L_x_121:
[----:B------:R-:W-:Y:S05]  /*ea80*/  BSYNC B0 ;  /* 0x0000000000007941 */ /* 0x000fea0003800000 */
.L_x_120:
[----:B------:R-:W-:Y:S06]  /*ea90*/  BAR.SYNC.DEFER_BLOCKING 0x1, 0x80 ;  /* 0x0042000000007b1d */ /* 0x000fec0000010000 */
[----:B------:R-:W-:Y:S05]  /*eaa0*/  @!P0 BRA `(.L_x_122) ;  /* 0x0000000000048947 */ /* 0x000fea0003800000 */
[----:B------:R-:W-:Y:S01]  /*eab0*/  BPT.TRAP 0x1 ;  /* 0x000000040000795c */ /* 0x000fe20000300000 */
.L_x_122:
[----:B------:R-:W-:Y:S01]  /*eac0*/  SYNCS.ARRIVE.TRANS64.RED.A1T0 RZ, [UR9], RZ ;  /* 0x000000ffffff79a7 */ /* 0x000fe20008100409 */
[----:B------:R-:W-:Y:S05]  /*ead0*/  @!P0 BRA `(.L_x_123) ;  /* 0x0000000000048947 */ /* 0x000fea0003800000 */
[----:B------:R-:W-:Y:S01]  /*eae0*/  BPT.TRAP 0x1 ;  /* 0x000000040000795c */ /* 0x000fe20000300000 */
.L_x_123:
[----:B------:R-:W2:Y:S02]  /*eaf0*/  SYNCS.PHASECHK.TRANS64.TRYWAIT P3, [UR47+0x344c0], R20 ;  /* 0x0344c014ff0075a7 */ /* 0x000ea4000806016f */
[----:B--2---:R-:W-:Y:S05]  /*eb00*/  @!P3 BRA `(.L_x_124) ;  /* 0x0000008c0000b947 */ /* 0x004fea0003800000 */
.L_x_375:
        /* <DEDUP_REMOVED lines=17> */
[----:B------:R-:W-:Y:S04]  /*ec20*/  @P1 LDSM.16.MT88.4 R8, [R3+0x30000] ;  /* 0x030000000308183b */ /* 0x000fe80000004200 */
[----:B------:R-:W1:Y:S01]  /*ec30*/  @P1 LDSM.16.MT88.4 R4, [R3+0x30800] ;  /* 0x030800000304183b */ /* 0x000e620000004200 */
[----:B------:R-:W-:Y:S05]  /*ec40*/  WARPSYNC.ALL ;  /* 0x0000000000007948 */ /* 0x000fea0003800000 */
[----:B------:R-:W-:Y:S01]  /*ec50*/  BSSY B0, `(.L_x_125) ;  /* 0x0000049000007945 */ /* 0x000fe20003800000 */
[----:B-1----:R-:W-:-:S02]  /*ec60*/  HADD2.F32 R32, -RZ, R7.H0_H0 ;  /* 0x20000007ff207230 */ /* 0x002fc40000004100 */
[----:B------:R-:W-:Y:S02]  /*ec70*/  HADD2.F32 R34, -RZ, R7.H1_H1 ;  /* 0x30000007ff227230 */ /* 0x000fe40000004100 */
[-C--:B--2---:R-:W-:Y:S01]  /*ec80*/  FMUL R13, R13, R2.reuse ;  /* 0x000000020d0d7220 */ /* 0x084fe20000400000 */
[-C--:B---3--:R-:W-:Y:S01]  /*ec90*/  FMUL R15, R15, R2.reuse ;  /* 0x000000020f0f7220 */ /* 0x088fe20000400000 */
[-C--:B----4-:R-:W-:Y:S01]  /*eca0*/  FMUL R17, R17, R2.reuse ;  /* 0x0000000211117220 */ /* 0x090fe20000400000 */
[-C--:B-----5:R-:W-:Y:S01]  /*ecb0*/  FMUL R19, R19, R2.reuse ;  /* 0x0000000213137220 */ /* 0x0a0fe20000400000 */
[-C--:B------:R-:W-:Y:S01]  /*ecc0*/  FMUL R21, R21, R2.reuse ;  /* 0x0000000215157220 */ /* 0x080fe20000400000 */
[-C--:B------:R-:W-:Y:S01]  /*ecd0*/  FMUL R25, R25, R2.reuse ;  /* 0x0000000219197220 */ /* 0x080fe20000400000 */
[-C--:B------:R-:W-:Y:S01]  /*ece0*/  FMUL R27, R27, R2.reuse ;  /* 0x000000021b1b7220 */ /* 0x080fe20000400000 */
[-C--:B------:R-:W-:Y:S01]  /*ecf0*/  FMUL R29, R29, R2.reuse ;  /* 0x000000021d1d7220 */ /* 0x080fe20000400000 */
[----:B------:R-:W-:Y:S01]  /*ed00*/  FMUL R31, R30, R2 ;  /* 0x000000021e1f7220 */ /* 0x000fe20000400000 */
[----:B------:R-:W-:-:S02]  /*ed10*/  HADD2.F32 R30, -RZ, R5.H0_H0 ;  /* 0x20000005ff1e7230 */ /* 0x000fc40000004100 */
[-C--:B------:R-:W-:Y:S01]  /*ed20*/  FMUL R33, R28, R2.reuse ;  /* 0x000000021c217220 */ /* 0x080fe20000400000 */
[--C-:B------:R-:W-:Y:S02]  /*ed30*/  HADD2.F32 R28, -RZ, R4.reuse.H1_H1 ;  /* 0x30000004ff1c7230 */ /* 0x100fe40000004100 */
[-C--:B------:R-:W-:Y:S01]  /*ed40*/  FMUL R35, R26, R2.reuse ;  /* 0x000000021a237220 */ /* 0x080fe20000400000 */
[----:B------:R-:W-:Y:S02]  /*ed50*/  HADD2.F32 R26, -RZ, R4.H0_H0 ;  /* 0x20000004ff1a7230 */ /* 0x000fe40000004100 */
[----:B------:R-:W-:Y:S01]  /*ed60*/  FMUL R37, R12, R2 ;  /* 0x000000020c257220 */ /* 0x000fe20000400000 */
[----:B------:R-:W-:Y:S02]  /*ed70*/  HADD2.F32 R12, -RZ, R8.H0_H0 ;  /* 0x20000008ff0c7230 */ /* 0x000fe40000004100 */
[-C--:B------:R-:W-:Y:S01]  /*ed80*/  FFMA R31, R26, R0.reuse, R31 ;  /* 0x000000001a1f7223 */ /* 0x080fe2000000001f */
[----:B------:R-:W-:Y:S01]  /*ed90*/  FFMA R35, R30, R0, R35 ;  /* 0x000000001e237223 */ /* 0x000fe20000000023 */
[----:B------:R-:W-:Y:S01]  /*eda0*/  FMUL R39, R24, R2 ;  /* 0x0000000218277220 */ /* 0x000fe20000400000 */
[----:B------:R-:W-:-:S02]  /*edb0*/  HADD2.F32 R24, -RZ, R10.H1_H1 ;  /* 0x3000000aff187230 */ /* 0x000fc40000004100 */
[----:B------:R-:W-:Y:S01]  /*edc0*/  FFMA R13, R12, R0, R13 ;  /* 0x000000000c0d7223 */ /* 0x000fe2000000000d */
[----:B------:R-:W-:Y:S02]  /*edd0*/  HADD2.F32 R12, -RZ, R8.H1_H1 ;  /* 0x30000008ff0c7230 */ /* 0x000fe40000004100 */
[-C--:B------:R-:W-:Y:S01]  /*ede0*/  FMUL R41, R18, R2.reuse ;  /* 0x0000000212297220 */ /* 0x080fe20000400000 */
[----:B------:R-:W-:Y:S02]  /*edf0*/  HADD2.F32 R18, -RZ, R10.H0_H0 ;  /* 0x2000000aff127230 */ /* 0x000fe40000004100 */
[----:B------:R-:W-:Y:S02]  /*ee00*/  HADD2.F32 R26, -RZ, R5.H1_H1 ;  /* 0x30000005ff1a7230 */ /* 0x000fe40000004100 */
[----:B------:R-:W-:Y:S01]  /*ee10*/  FMUL R43, R16, R2 ;  /* 0x00000002102b7220 */ /* 0x000fe20000400000 */
[----:B------:R-:W-:Y:S02]  /*ee20*/  HADD2.F32 R16, -RZ, R9.H1_H1 ;  /* 0x30000009ff107230 */ /* 0x000fe40000004100 */
[----:B------:R-:W-:Y:S01]  /*ee30*/  FFMA R21, R18, R0, R21 ;  /* 0x0000000012157223 */ /* 0x000fe20000000015 */
[----:B------:R-:W-:-:S02]  /*ee40*/  HADD2.F32 R18, -RZ, R11.H0_H0 ;  /* 0x2000000bff127230 */ /* 0x000fc40000004100 */
[----:B------:R-:W-:Y:S01]  /*ee50*/  FMUL R45, R14, R2 ;  /* 0x000000020e2d7220 */ /* 0x000fe20000400000 */
[----:B------:R-:W-:Y:S02]  /*ee60*/  HADD2.F32 R14, -RZ, R9.H0_H0 ;  /* 0x20000009ff0e7230 */ /* 0x000fe40000004100 */
[-C--:B------:R-:W-:Y:S01]  /*ee70*/  FFMA R12, R12, R0.reuse, R15 ;  /* 0x000000000c0c7223 */ /* 0x080fe2000000000f */
[----:B------:R-:W-:Y:S02]  /*ee80*/  HADD2.F32 R30, -RZ, R6.H1_H1 ;  /* 0x30000006ff1e7230 */ /* 0x000fe40000004100 */
[-C--:B------:R-:W-:Y:S01]  /*ee90*/  FFMA R27, R18, R0.reuse, R27 ;  /* 0x00000000121b7223 */ /* 0x080fe2000000001b */
[-C--:B------:R-:W-:Y:S01]  /*eea0*/  FFMA R26, R26, R0.reuse, R37 ;  /* 0x000000001a1a7223 */ /* 0x080fe20000000025 */
[-C--:B------:R-:W-:Y:S01]  /*eeb0*/  FFMA R17, R14, R0.reuse, R17 ;  /* 0x000000000e117223 */ /* 0x080fe20000000011 */
[-C--:B------:R-:W-:Y:S01]  /*eec0*/  FFMA R14, R16, R0.reuse, R19 ;  /* 0x00000000100e7223 */ /* 0x080fe20000000013 */
[----:B------:R-:W-:Y:S01]  /*eed0*/  FFMA R16, R24, R0, R25 ;  /* 0x0000000018107223 */ /* 0x000fe20000000019 */
[----:B------:R-:W-:-:S02]  /*eee0*/  HADD2.F32 R24, -RZ, R11.H1_H1 ;  /* 0x3000000bff187230 */ /* 0x000fc40000004100 */
[-C--:B------:R-:W-:Y:S01]  /*eef0*/  FFMA R43, R32, R0.reuse, R43 ;  /* 0x00000000202b7223 */ /* 0x080fe2000000002b */
[----:B------:R-:W-:Y:S02]  /*ef00*/  F2FP.F16.F32.PACK_AB R12, R12, R13 ;  /* 0x0000000d0c0c723e */ /* 0x000fe400000000ff */
[----:B------:R-:W-:Y:S01]  /*ef10*/  F2FP.F16.F32.PACK_AB R13, R14, R17 ;  /* 0x000000110e0d723e */ /* 0x000fe200000000ff */
[-C--:B------:R-:W-:Y:S01]  /*ef20*/  FFMA R18, R24, R0.reuse, R29 ;  /* 0x0000000018127223 */ /* 0x080fe2000000001d */
[-C--:B------:R-:W-:Y:S01]  /*ef30*/  FFMA R24, R28, R0.reuse, R33 ;  /* 0x000000001c187223 */ /* 0x080fe20000000021 */
[----:B------:R-:W-:Y:S01]  /*ef40*/  HADD2.F32 R28, -RZ, R6.H0_H0 ;  /* 0x20000006ff1c7230 */ /* 0x000fe20000004100 */
[----:B------:R-:W-:Y:S02]  /*ef50*/  F2FP.F16.F32.PACK_AB R14, R16, R21 ;  /* 0x00000015100e723e */ /* 0x000fe400000000ff */
[----:B------:R-:W-:Y:S02]  /*ef60*/  F2FP.F16.F32.PACK_AB R15, R18, R27 ;  /* 0x0000001b120f723e */ /* 0x000fe400000000ff */
[-C--:B------:R-:W-:Y:S01]  /*ef70*/  FFMA R39, R28, R0.reuse, R39 ;  /* 0x000000001c277223 */ /* 0x080fe20000000027 */
[-C--:B------:R-:W-:Y:S01]  /*ef80*/  FFMA R28, R30, R0.reuse, R41 ;  /* 0x000000001e1c7223 */ /* 0x080fe20000000029 */
[----:B------:R-:W-:Y:S01]  /*ef90*/  FFMA R30, R34, R0, R45 ;  /* 0x00000000221e7223 */ /* 0x000fe2000000002d */
[----:B------:R-:W-:Y:S01]  /*efa0*/  F2FP.F16.F32.PACK_AB R25, R26, R35 ;  /* 0x000000231a19723e */ /* 0x000fe200000000ff */
[----:B------:R1:W-:Y:S01]  /*efb0*/  STSM.16.MT88.4 [R3+0x30000], R12 ;  /* 0x0300000c03007844 */ /* 0x0003e20000004200 */
        /* <DEDUP_REMOVED lines=18> */
.L_x_126:
[----:B------:R-:W-:Y:S05]  /*f0e0*/  BSYNC B0 ;  /* 0x0000000000007941 */ /* 0x000fea0003800000 */
.L_x_125:
[----:B------:R-:W-:Y:S06]  /*f0f0*/  BAR.SYNC.DEFER_BLOCKING 0x1, 0x80 ;  /* 0x0042000000007b1d */ /* 0x000fec0000010000 */
[----:B------:R-:W-:Y:S05]  /*f100*/  @!P0 BRA `(.L_x_127) ;  /* 0x0000000000048947 */ /* 0x000fea0003800000 */
[----:B------:R-:W-:Y:S01]  /*f110*/  BPT.TRAP 0x1 ;  /* 0x000000040000795c */ /* 0x000fe20000300000 */
.L_x_127:
[----:B------:R-:W-:Y:S01]  /*f120*/  SYNCS.ARRIVE.TRANS64.RED.A1T0 RZ, [UR10], RZ ;  /* 0x000000ffffff79a7 */ /* 0x000fe2000810040a */
[----:B------:R-:W-:Y:S05]  /*f130*/  @!P0 BRA `(.L_x_128) ;  /* 0x0000000000048947 */ /* 0x000fea0003800000 */
[----:B------:R-:W-:Y:S01]  /*f140*/  BPT.TRAP 0x1 ;  /* 0x000000040000795c */ /* 0x000fe20000300000 */
.L_x_128:
[----:B------:R-:W2:Y:S02]  /*f150*/  SYNCS.PHASECHK.TRANS64.TRYWAIT P3, [UR47+0x344c8], R20 ;  /* 0x0344c814ff0075a7 */ /* 0x000ea4000806016f */
[----:B--2---:R-:W-:Y:S05]  /*f160*/  @!P3 BRA `(.L_x_129) ;  /* 0x000000840080b947 */ /* 0x004fea0003800000 */
.L_x_376:
        /* <DEDUP_REMOVED lines=33> */
[--C-:B-1----:R-:W-:Y:S02]  /*f380*/  HADD2.F32 R26, -RZ, R4.reuse.H0_H0 ;  /* 0x20000004ff1a7230 */ /* 0x102fe40000004100 */
[-C--:B------:R-:W-:Y:S01]  /*f390*/  FFMA R19, R18, R0.reuse, R19 ;  /* 0x0000000012137223 */ /* 0x080fe20000000013 */
[----:B------:R-:W-:Y:S02]  /*f3a0*/  HADD2.F32 R28, -RZ, R4.H1_H1 ;  /* 0x30000004ff1c7230 */ /* 0x000fe40000004100 */
[----:B------:R-:W-:Y:S01]  /*f3b0*/  FFMA R18, R24, R0, R207 ;  /* 0x0000000018127223 */ /* 0x000fe200000000cf */
[----:B------:R-:W-:-:S02]  /*f3c0*/  HADD2.F32 R30, -RZ, R5.H0_H0 ;  /* 0x20000005ff1e7230 */ /* 0x000fc40000004100 */
[-C--:B------:R-:W-:Y:S01]  /*f3d0*/  FFMA R21, R26, R0.reuse, R21 ;  /* 0x000000001a157223 */ /* 0x080fe20000000015 */
[----:B------:R-:W-:Y:S02]  /*f3e0*/  HADD2.F32 R12, -RZ, R8.H1_H1 ;  /* 0x30000008ff0c7230 */ /* 0x000fe40000004100 */
        /* <DEDUP_REMOVED lines=37> */
.L_x_131:
[----:B------:R-:W-:Y:S05]  /*f640*/  BSYNC B0 ;  /* 0x0000000000007941 */ /* 0x000fea0003800000 */
.L_x_130:
[----:B------:R-:W-:Y:S06]  /*f650*/  BAR.SYNC.DEFER_BLOCKING 0x1, 0x80 ;  /* 0x0042000000007b1d */ /* 0x000fec0000010000 */
[----:B------:R-:W-:Y:S05]  /*f660*/  @!P0 BRA `(.L_x_132) ;  /* 0x0000000000048947 */ /* 0x000fea0003800000 */
[----:B------:R-:W-:Y:S01]  /*f670*/  BPT.TRAP 0x1 ;  /* 0x000000040000795c */ /* 0x000fe20000300000 */
.L_x_132:
[----:B------:R-:W-:Y:S01]  /*f680*/  SYNCS.ARRIVE.TRANS64.RED.A1T0 RZ, [UR7], RZ ;  /* 0x000000ffffff79a7 */ /* 0x000fe20008100407 */
[----:B------:R-:W-:Y:S05]  /*f690*/  @!P0 BRA `(.L_x_133) ;  /* 0x0000000000048947 */ /* 0x000fea0003800000 */
[----:B------:R-:W-:Y:S01]  /*f6a0*/  BPT.TRAP 0x1 ;  /* 0x000000040000795c */ /* 0x000fe20000300000 */
.L_x_133:
[----:B------:R-:W2:Y:S02]  /*f6b0*/  SYNCS.PHASECHK.TRANS64.TRYWAIT P3, [UR47+0x344d0], R20 ;  /* 0x0344d014ff0075a7 */ /* 0x000ea4000806016f */
[----:B--2---:R-:W-:Y:S05]  /*f6c0*/  @!P3 BRA `(.L_x_134) ;  /* 0x000000800040b947 */ /* 0x004fea0003800000 */
.L_x_377:
        /* <DEDUP_REMOVED lines=77> */
.L_x_136:
[----:B------:R-:W-:Y:S05]  /*fba0*/  BSYNC B0 ;  /* 0x0000000000007941 */ /* 0x000fea0003800000 */
.L_x_135:
[----:B------:R-:W-:Y:S06]  /*fbb0*/  BAR.SYNC.DEFER_BLOCKING 0x1, 0x80 ;  /* 0x0042000000007b1d */ /* 0x000fec0000010000 */
[----:B------:R-:W-:Y:S05]  /*fbc0*/  @!P0 BRA `(.L_x_137) ;  /* 0x0000000000048947 */ /* 0x000fea0003800000 */
[----:B------:R-:W-:Y:S01]  /*fbd0*/  BPT.TRAP 0x1 ;  /* 0x000000040000795c */ /* 0x000fe20000300000 */
.L_x_137:
[----:B------:R-:W-:Y:S01]  /*fbe0*/  SYNCS.ARRIVE.TRANS64.RED.A1T0 RZ, [UR8], RZ ;  /* 0x000000ffffff79a7 */ /* 0x000fe20008100408 */
[----:B------:R-:W-:Y:S05]  /*fbf0*/  @!P0 BRA `(.L_x_138) ;  /* 0x0000000000048947 */ /* 0x000fea0003800000 */
[----:B------:R-:W-:Y:S01]  /*fc00*/  BPT.TRAP 0x1 ;  /* 0x000000040000795c */ /* 0x000fe20000300000 */
.L_x_138:
[----:B------:R-:W2:Y:S02]  /*fc10*/  SYNCS.PHASECHK.TRANS64.TRYWAIT P3, [UR47+0x344d8], R20 ;  /* 0x0344d814ff0075a7 */ /* 0x000ea4000806016f */
[----:B--2---:R-:W-:Y:S05]  /*fc20*/  @!P3 BRA `(.L_x_139) ;  /* 0x0000007c0000b947 */ /* 0x004fea0003800000 */
.L_x_378:
[----:B------:R-:W-:Y:S05]  /*fc30*/  @P1 WARPSYNC.ALL ;  /* 0x0000000000001948 */ /* 0x000fea0003800000 */
[----:B------:R-:W2:Y:S01]  /*fc40*/  @P1 LDSM.16.MT88.4 R8, [R3+0x33000] ;  /* 0x033000000308183b */ /* 0x000ea20000004200 */
[-C--:B------:R-:W-:Y:S01]  /*fc50*/  FMUL R72, R72, R2.reuse ;  /* 0x0000000248487220 */ /* 0x080fe20000400000 */
[-C--:B-1----:R-:W-:Y:S01]  /*fc60*/  FMUL R12, R73, R2.reuse ;  /* 0x00000002490c7220 */ /* 0x082fe20000400000 */
        /* <DEDUP_REMOVED lines=35> */
[--C-:B------:R-:W-:Y:S02]  /*fea0*/  HADD2.F32 R27, -RZ, R4.reuse.H0_H0 ;  /* 0x20000004ff1b7230 */ /* 0x100fe40000004100 */
[-C--:B------:R-:W-:Y:S01]  /*feb0*/  FFMA R31, R31, R0.reuse, R82 ;  /* 0x000000001f1f7223 */ /* 0x080fe20000000052 */
[----:B------:R-:W-:Y:S02]  /*fec0*/  HADD2.F32 R29, -RZ, R4.H1_H1 ;  /* 0x30000004ff1d7230 */ /* 0x000fe40000004100 */
        /* <DEDUP_REMOVED lines=35> */
.L_x_141:
[----:B------:R-:W-:Y:S05]  /*10100*/  BSYNC B0 ;  /* 0x0000000000007941 */ /* 0x000fea0003800000 */
.L_x_140:
[----:B------:R-:W-:Y:S06]  /*10110*/  BAR.SYNC.DEFER_BLOCKING 0x1, 0x80 ;  /* 0x0042000000007b1d */ /* 0x000fec0000010000 */
[----:B------:R-:W-:Y:S05]  /*10120*/  @!P0 BRA `(.L_x_142) ;  /* 0x0000000000048947 */ /* 0x000fea0003800000 */
[----:B------:R-:W-:Y:S01]  /*10130*/  BPT.TRAP 0x1 ;  /* 0x000000040000795c */ /* 0x000fe20000300000 */
.L_x_142:
[----:B------:R-:W-:Y:S01]  /*10140*/  UISETP.NE.AND UP0, UPT, UR52, 0x3, UPT ;  /* 0x000000033400788c */ /* 0x000fe2000bf05270 */
[----:B------:R-:W-:Y:S05]  /*10150*/  SYNCS.ARRIVE.TRANS64.RED.A1T0 RZ, [UR9], RZ ;  /* 0x000000ffffff79a7 */ /* 0x000fea0008100409 */
[----:B------:R-:W-:-:S13]  /*10160*/  PLOP3.LUT P1, PT, PT, PT, UP0, 0x80, 0x0 ;  /* 0x000000000000781c */ /* 0x000fda0003f2f008 */
[----:B------:R-:W-:Y:S05]  /*10170*/  @!P1 BRA `(.L_x_143) ;  /* 0x0000000000049947 */ /* 0x000fea0003800000 */
[----:B------:R-:W-:Y:S01]  /*10180*/  BPT.TRAP 0x1 ;  /* 0x000000040000795c */ /* 0x000fe20000300000 */
.L_x_143:
[C---:B------:R-:W-:Y:S02]  /*10190*/  R2UR UR4, R22.reuse ;  /* 0x00000000160472ca */ /* 0x040fe400000e0000 */
[----:B------:R-:W-:Y:S02]  /*101a0*/  SHF.L.U32 R0, R23, 0x1f, RZ ;  /* 0x0000001f17007819 */ /* 0x000fe400000006ff */
[----:B------:R-:W-:-:S09]  /*101b0*/  LEA R19, R22, UR47, 0x4 ;  /* 0x0000002f16137c11 */ /* 0x000fd2000f8e20ff */
[----:B------:R-:W-:-:S09]  /*101c0*/  ULEA UR4, UR4, UR47, 0x3 ;  /* 0x0000002f04047291 */ /* 0x000fd2000f8e183f */
[----:B------:R-:W2:Y:S02]  /*101d0*/  SYNCS.PHASECHK.TRANS64.TRYWAIT P2, [UR4+0x34400], R0 ;  /* 0x03440000ff0075a7 */ /* 0x000ea40008040144 */
[----:B--2---:R-:W-:Y:S05]  /*101e0*/  @!P2 BRA `(.L_x_144) ;  /* 0x0000007400a8a947 */ /* 0x004fea0003800000 */
.L_x_379:
[----:B------:R-:W2:Y:S01]  /*101f0*/  LDS.128 R16, [R19+0x34530] ;  /* 0x0345300013107984 */ /* 0x000ea20000000c00 */
        /* <DEDUP_REMOVED lines=8> */
.L_x_145:
[----:B------:R-:W-:Y:S01]  /*10280*/  UIADD3 UR4, UR4, 0x34440, URZ ;  /* 0x0003444004047890 */ /* 0x000fe2000fffe03f */
[----:B--2---:R-:W-:Y:S01]  /*10290*/  ISETP.NE.AND P3, PT, R19, RZ, PT ;  /* 0x000000ff1300720c */ /* 0x004fe20003f65270 */
[----:B------:R-:W-:Y:S01]  /*102a0*/  VIADD R22, R22, 0x1 ;  /* 0x0000000116167836 */ /* 0x000fe20000000000 */
[----:B------:R-:W-:Y:S01]  /*102b0*/  MOV R19, RZ ;  /* 0x000000ff00137202 */ /* 0x000fe20000000f00 */
[----:B------:R-:W-:-:S03]  /*102c0*/  UPRMT UR4, UR57, 0x654, UR4 ;  /* 0x0000065439047896 */ /* 0x000fc60008000004 */
[----:B------:R-:W-:-:S04]  /*102d0*/  ISETP.NE.AND P2, PT, R22, 0x8, PT ;  /* 0x000000081600780c */ /* 0x000fc80003f45270 */
[----:B-1----:R-:W-:Y:S02]  /*102e0*/  SEL R0, RZ, 0x1, P2 ;  /* 0x00000001ff007807 */ /* 0x002fe40001000000 */
[----:B---3--:R-:W-:Y:S01]  /*102f0*/  SYNCS.ARRIVE.TRANS64.RED.A1T0 RZ, [UR4], RZ ;  /* 0x000000ffffff79a7 */ /* 0x008fe20008100404 */
[----:B------:R-:W-:Y:S02]  /*10300*/  SEL R22, R22, RZ, P2 ;  /* 0x000000ff16167207 */ /* 0x000fe40001000000 */
[----:B------:R-:W-:Y:S01]  /*10310*/  LOP3.LUT R23, R23, R0, RZ, 0x3c, !PT ;  /* 0x0000000017177212 */ /* 0x000fe200078e3cff */
[----:B------:R-:W-:Y:S06]  /*10320*/  @!P3 BRA `(.L_x_146) ;  /* 0x0000000000b0b947 */ /* 0x000fec0003800000 */
[----:B------:R-:W1:Y:S02]  /*10330*/  LDC.64 R2, c[0x0][0x290] ;  /* 0x0000a400ff027b82 */ /* 0x000e640000000a00 */
[----:B-1----:R-:W-:-:S06]  /*10340*/  IMAD.WIDE R2, R18, 0xc, R2 ;  /* 0x0000000c12027825 */ /* 0x002fcc00078e0202 */
[----:B------:R-:W2:Y:S02]  /*10350*/  LDG.E R2, desc[UR38][R2.64+0x8] ;  /* 0x0000082602027981 */ /* 0x000ea4000c1e1900 */
[----:B--2---:R-:W-:-:S13]  /*10360*/  R2UR UR4, R2 ;  /* 0x00000000020472ca */ /* 0x004fda00000e0000 */
[----:B------:R-:W-:-:S04]  /*10370*/  UIADD3 UR4, UR4, 0x7f, URZ ;  /* 0x0000007f04047890 */ /* 0x000fc8000fffe03f */
[----:B------:R-:W-:-:S04]  /*10380*/  USHF.R.S32.HI UR5, URZ, 0x1f, UR4 ;  /* 0x0000001f3f057899 */ /* 0x000fc80008011404 */
[----:B------:R-:W-:-:S04]  /*10390*/  ULEA.HI UR5, UR5, UR4, URZ, 0x7 ;  /* 0x0000000405057291 */ /* 0x000fc8000f8f383f */
[----:B------:R-:W-:-:S04]  /*103a0*/  USHF.R.S32.HI UR5, URZ, 0x7, UR5 ;  /* 0x000000073f057899 */ /* 0x000fc80008011405 */
[----:B------:R-:W-:-:S04]  /*103b0*/  UIADD3 UR40, UR40, UR5, URZ ;  /* 0x0000000528287290 */ /* 0x000fc8000fffe03f */
[----:B------:R-:W-:Y:S02]  /*103c0*/  USHF.R.U32.HI UR4, URZ, 0x2, UR40 ;  /* 0x000000023f047899 */ /* 0x000fe40008011628 */
[----:B------:R-:W-:Y:S02]  /*103d0*/  UISETP.GT.U32.AND UP0, UPT, UR40, 0x3, UPT ;  /* 0x000000032800788c */ /* 0x000fe4000bf04070 */
[----:B------:R-:W-:Y:S02]  /*103e0*/  ULOP3.LUT UR4, UR4, 0x1, URZ, 0xc0, !UPT ;  /* 0x0000000104047892 */ /* 0x000fe4000f8ec03f */
[----:B------:R-:W-:Y:S02]  /*103f0*/  UISETP.LT.U32.AND UP0, UPT, UR5, 0x4, UP0 ;  /* 0x000000040500788c */ /* 0x000fe40008701070 */
[----:B------:R-:W-:-:S04]  /*10400*/  UISETP.NE.U32.AND UP1, UPT, UR4, 0x1, UPT ;  /* 0x000000010400788c */ /* 0x000fc8000bf25070 */
[----:B------:R-:W-:Y:S02]  /*10410*/  UISETP.GT.U32.AND UP1, UPT, UR5, 0x3, !UP1 ;  /* 0x000000030500788c */ /* 0x000fe4000cf24070 */
[----:B------:R-:W-:Y:S02]  /*10420*/  USEL UR5, URZ, 0x1, !UP0 ;  /* 0x000000013f057887 */ /* 0x000fe4000c000000 */
[----:B------:R-:W-:-:S04]  /*10430*/  USEL UR4, URZ, 0x1, !UP1 ;  /* 0x000000013f047887 */ /* 0x000fc8000c800000 */
[----:B------:R-:W-:Y:S01]  /*10440*/  ULOP3.LUT UR41, UR4, UR41, UR5, 0x96, !UPT ;  /* 0x0000002904297292 */ /* 0x000fe2000f8e9605 */
[----:B------:R-:W-:Y:S11]  /*10450*/  @!P1 BRA `(.L_x_147) ;  /* 0x0000000000049947 */ /* 0x000ff60003800000 */
[----:B------:R-:W-:Y:S01]  /*10460*/  BPT.TRAP 0x1 ;  /* 0x000000040000795c */ /* 0x000fe20000300000 */
.L_x_147:
[C---:B------:R-:W-:Y:S02]  /*10470*/  R2UR UR4, R22.reuse ;  /* 0x00000000160472ca */ /* 0x040fe400000e0000 */
[----:B------:R-:W-:Y:S02]  /*10480*/  SHF.L.U32 R2, R23, 0x1f, RZ ;  /* 0x0000001f17027819 */ /* 0x000fe400000006ff */
[----:B------:R-:W-:-:S09]  /*10490*/  LEA R0, R22, UR47, 0x4 ;  /* 0x0000002f16007c11 */ /* 0x000fd2000f8e20ff */
[----:B------:R-:W-:-:S09]  /*104a0*/  ULEA UR4, UR4, UR47, 0x3 ;  /* 0x0000002f04047291 */ /* 0x000fd2000f8e183f */
[----:B------:R-:W1:Y:S02]  /*104b0*/  SYNCS.PHASECHK.TRANS64.TRYWAIT P2, [UR4+0x34400], R2 ;  /* 0x03440002ff0075a7 */ /* 0x000e640008040144 */
[----:B-1----:R-:W-:Y:S05]  /*104c0*/  @!P2 BRA `(.L_x_148) ;  /* 0x000000740008a947 */ /* 0x002fea0003800000 */
.L_x_380:
[----:B------:R2:W3:Y:S01]  /*104d0*/  LDS.128 R16, [R0+0x34530] ;  /* 0x0345300000107984 */ /* 0x0004e20000000c00 */
[----:B------:R-:W-:Y:S01]  /*104e0*/  @!PT LDS RZ, [RZ] ;  /* 0x00000000fffff984 */ /* 0x000fe20000000800 */
[----:B------:R-:W-:Y:S01]  /*104f0*/  @!PT LDS RZ, [RZ] ;  /* 0x00000000fffff984 */ /* 0x000fe20000000800 */
[----:B------:R-:W-:Y:S01]  /*10500*/  @!PT LDS RZ, [RZ] ;  /* 0x00000000fffff984 */ /* 0x000fe20000000800 */
[----:B------:R-:W-:Y:S01]  /*10510*/  @!PT LDS RZ, [RZ] ;  /* 0x00000000fffff984 */ /* 0x000fe20000000800 */
[----:B------:R4:W-:Y:S06]  /*10520*/  MEMBAR.ALL.CTA ;  /* 0x0000000000007992 */ /* 0x0009ec0000008000 */
[----:B----4-:R-:W4:Y:S01]  /*10530*/  FENCE.VIEW.ASYNC.S ;  /* 0x00000000000073c6 */ /* 0x010f220000000000 */
[----:B--2---:R-:W-:Y:S05]  /*10540*/  @!P1 BRA `(.L_x_149) ;  /* 0x0000000000049947 */ /* 0x004fea0003800000 */
[----:B------:R-:W-:Y:S01]  /*10550*/  BPT.TRAP 0x1 ;  /* 0x000000040000795c */ /* 0x000fe20000300000 */
.L_x_149:
[----:B------:R-:W-:Y:S01]  /*10560*/  UIADD3 UR4, UR4, 0x34440, URZ ;  /* 0x0003444004047890 */ /* 0x000fe2000fffe03f */
[----:B------:R-:W-:Y:S01]  /*10570*/  VIADD R22, R22, 0x1 ;  /* 0x0000000116167836 */ /* 0x000fe20000000000 */
[----:B------:R-:W-:Y:S02]  /*10580*/  ULOP3.LUT UR40, UR40, 0x3, URZ, 0xc0, !UPT ;  /* 0x0000000328287892 */ /* 0x000fe4000f8ec03f */
[----:B------:R-:W-:Y:S02]  /*10590*/  UPRMT UR4, UR57, 0x654, UR4 ;  /* 0x0000065439047896 */ /* 0x000fe40008000004 */
[----:B------:R-:W-:-:S04]  /*105a0*/  ISETP.NE.AND P1, PT, R22, 0x8, PT ;  /* 0x000000081600780c */ /* 0x000fc80003f25270 */
[----:B------:R-:W-:Y:S02]  /*105b0*/  SEL R0, RZ, 0x1, P1 ;  /* 0x00000001ff007807 */ /* 0x000fe40000800000 */
[----:B------:R-:W-:Y:S01]  /*105c0*/  SEL R22, R22, RZ, P1 ;  /* 0x000000ff16167207 */ /* 0x000fe20000800000 */
[----:B----4-:R-:W-:Y:S01]  /*105d0*/  SYNCS.ARRIVE.TRANS64.RED.A1T0 RZ, [UR4], RZ ;  /* 0x000000ffffff79a7 */ /* 0x010fe20008100404 */
[----:B------:R-:W-:-:S07]  /*105e0*/  LOP3.LUT R23, R23, R0, RZ, 0x3c, !PT ;  /* 0x0000000017177212 */ /* 0x000fce00078e3cff */
.L_x_146:
[----:B---3--:R-:W-:Y:S02]  /*105f0*/  ISETP.NE.AND P1, PT, R19, RZ, PT ;  /* 0x000000ff1300720c */ /* 0x008fe40003f25270 */
[CC--:B------:R-:W-:Y:S02]  /*10600*/  ISETP.NE.AND P2, PT, R218.reuse, R18.reuse, PT ;  /* 0x00000012da00720c */ /* 0x0c0fe40003f45270 */
[----:B------:R-:W-:-:S13]  /*10610*/  ISETP.EQ.OR P3, PT, R218, R18, !P1 ;  /* 0x00000012da00720c */ /* 0x000fda0004f62670 */
[----:B------:R-:W-:Y:S05]  /*10620*/  @P3 BRA `(.L_x_150) ;  /* 0x0000000000fc3947 */ /* 0x000fea0003800000 */
[----:B------:R-:W-:-:S13]  /*10630*/  ISETP.NE.AND P3, PT, RZ, UR51, PT ;  /* 0x00000033ff007c0c */ /* 0x000fda000bf65270 */
[----:B------:R-:W-:Y:S05]  /*10640*/  @P3 BRA `(.L_x_150) ;  /* 0x0000000000f43947 */ /* 0x000fea0003800000 */
[----:B------:R-:W2:Y:S01]  /*10650*/  S2R R0, SR_LANEID ;  /* 0x0000000000007919 */ /* 0x000ea20000000000 */
[----:B------:R-:W-:Y:S01]  /*10660*/  ELECT P3, URZ, PT ;  /* 0x00000000003f782f */ /* 0x000fe20003860000 */
[----:B------:R-:W-:Y:S01]  /*10670*/  BSSY B0, `(.L_x_151) ;  /* 0x000002f000007945 */ /* 0x000fe20003800000 */
[----:B--2---:R-:W-:-:S11]  /*10680*/  SHF.L.U32 R15, R0, 0x2, RZ ;  /* 0x00000002000f7819 */ /* 0x004fd600000006ff */
[----:B------:R-:W-:Y:S05]  /*10690*/  @!P3 BRA `(.L_x_152) ;  /* 0x0000000000b0b947 */ /* 0x000fea0003800000 */
[----:B------:R-:W-:Y:S01]  /*106a0*/  IMAD.SHL.U32 R0, R18, 0x8, RZ ;  /* 0x0000000812007824 */ /* 0x000fe200078e00ff */
[----:B-1----:R-:W-:Y:S01]  /*106b0*/  SHF.R.S32.HI R3, RZ, 0x1f, R18 ;  /* 0x0000001fff037819 */ /* 0x002fe20000011412 */
[----:B------:R-:W-:-:S03]  /*106c0*/  ULDC.64 UR4, c[0x0][0x820] ;  /* 0x0002080000047ab9 */ /* 0x000fc60000000a00 */
[----:B------:R-:W-:Y:S02]  /*106d0*/  SHF.L.U64.HI R8, R18, 0x3, R3 ;  /* 0x0000000312087819 */ /* 0x000fe40000010203 */
[----:B------:R-:W-:Y:S01]  /*106e0*/  IADD3 R4, P3, R0, UR4, RZ ;  /* 0x0000000400047c10 */ /* 0x000fe2000ff7e0ff */
[----:B------:R-:W1:Y:S03]  /*106f0*/  LDC.64 R2, c[0x0][0x290] ;  /* 0x0000a400ff027b82 */ /* 0x000e660000000a00 */
[----:B------:R-:W-:Y:S01]  /*10700*/  IADD3.X R5, R8, UR5, RZ, P3, !PT ;  /* 0x0000000508057c10 */ /* 0x000fe20009ffe4ff */
[----:B------:R-:W-:-:S05]  /*10710*/  ULDC.64 UR4, c[0x0][0x818] ;  /* 0x0002060000047ab9 */ /* 0x000fca0000000a00 */
[----:B------:R-:W2:Y:S01]  /*10720*/  LDG.E.64 R4, desc[UR38][R4.64] ;  /* 0x0000002604047981 */ /* 0x000ea2000c1e1b00 */
[----:B-1----:R-:W-:Y:S01]  /*10730*/  IMAD.WIDE R6, R18, 0xc, R2 ;  /* 0x0000000c12067825 */ /* 0x002fe200078e0202 */
[----:B------:R-:W-:Y:S02]  /*10740*/  IADD3 R2, P3, R0, UR4, RZ ;  /* 0x0000000400027c10 */ /* 0x000fe4000ff7e0ff */
[----:B------:R-:W1:Y:S02]  /*10750*/  LDS R0, [UR48+0x1c] ;  /* 0x00001c30ff007984 */ /* 0x000e640008000800 */
[----:B------:R-:W-:Y:S02]  /*10760*/  IADD3.X R3, R8, UR5, RZ, P3, !PT ;  /* 0x0000000508037c10 */ /* 0x000fe40009ffe4ff */
[----:B------:R-:W3:Y:S04]  /*10770*/  LDG.E R12, desc[UR38][R6.64] ;  /* 0x00000026060c7981 */ /* 0x000ee8000c1e1900 */
[----:B------:R4:W5:Y:S04]  /*10780*/  LDG.E R13, desc[UR38][R6.64+0x4] ;  /* 0x00000426060d7981 */ /* 0x000968000c1e1900 */
[----:B------:R-:W5:Y:S01]  /*10790*/  LDG.E.64 R2, desc[UR38][R2.64] ;  /* 0x0000002602027981 */ /* 0x000f62000c1e1b00 */
[----:B------:R-:W-:-:S03]  /*107a0*/  MOV R8, UR48 ;  /* 0x0000003000087c02 */ /* 0x000fc60008000f00 */
[----:B------:R-:W-:Y:S01]  /*107b0*/  STS [UR48+0x30], RZ ;  /* 0x000030ffff007988 */ /* 0x000fe20008000830 */
[----:B------:R-:W-:Y:S02]  /*107c0*/  SHF.R.U64 R8, R8, 0x4, RZ ;  /* 0x0000000408087819 */ /* 0x000fe400000012ff */
[----:B----4-:R-:W-:-:S03]  /*107d0*/  CS2R R6, SRZ ;  /* 0x0000000000067805 */ /* 0x010fc6000001ff00 */
[----:B------:R-:W-:Y:S04]  /*107e0*/  STS [UR48+0x10], R8 ;  /* 0x00001008ff007988 */ /* 0x000fe80008000830 */
[----:B------:R-:W-:Y:S01]  /*107f0*/  STS [UR48+0x14], R8 ;  /* 0x00001408ff007988 */ /* 0x000fe20008000830 */
[C---:B--2---:R-:W-:Y:S01]  /*10800*/  SHF.L.U64.HI R11, R4.reuse, 0x1, R5 ;  /* 0x00000001040b7819 */ /* 0x044fe20000010205 */
[----:B------:R-:W-:-:S03]  /*10810*/  IMAD.SHL.U32 R10, R4, 0x2, RZ ;  /* 0x00000002040a7824 */ /* 0x000fc600078e00ff */
[----:B------:R-:W-:Y:S02]  /*10820*/  LOP3.LUT R11, R11, 0x1fffffff, RZ, 0xc0, !PT ;  /* 0x1fffffff0b0b7812 */ /* 0x000fe400078ec0ff */
[----:B------:R-:W-:Y:S02]  /*10830*/  LOP3.LUT R10, R10, 0xfffffffe, RZ, 0xc0, !PT ;  /* 0xfffffffe0a0a7812 */ /* 0x000fe400078ec0ff */
[--C-:B------:R-:W-:Y:S02]  /*10840*/  SHF.R.U32.HI R5, RZ, 0x4, R11.reuse ;  /* 0x00000004ff057819 */ /* 0x100fe4000001160b */
[----:B------:R-:W-:Y:S02]  /*10850*/  SHF.R.U64 R10, R10, 0x4, R11 ;  /* 0x000000040a0a7819 */ /* 0x000fe4000000120b */
[----:B-1----:R-:W-:-:S03]  /*10860*/  LOP3.LUT R0, R0, 0xf, R5, 0xb8, !PT ;  /* 0x0000000f00007812 */ /* 0x002fc600078eb805 */
[----:B------:R-:W-:Y:S04]  /*10870*/  STS [UR48+0xc], R10 ;  /* 0x00000c0aff007988 */ /* 0x000fe80008000830 */
[----:B------:R-:W-:Y:S01]  /*10880*/  STS [UR48+0x1c], R0 ;  /* 0x00001c00ff007988 */ /* 0x000fe20008000830 */
[----:B---3--:R-:W-:-:S03]  /*10890*/  IADD3 R4, R12, -0x1, RZ ;  /* 0xffffffff0c047810 */ /* 0x008fc60007ffe0ff */
[----:B------:R-:W1:Y:S04]  /*108a0*/  LDS R5, [UR48+0x1c] ;  /* 0x00001c30ff057984 */ /* 0x000e680008000800 */
[----:B-----5:R-:W-:Y:S01]  /*108b0*/  STS.64 [UR48], R2 ;  /* 0x00000002ff007988 */ /* 0x020fe20008000a30 */
[----:B-1----:R-:W-:-:S05]  /*108c0*/  LOP3.LUT R5, R5, 0xf0, RZ, 0xb8, !PT ;  /* 0x000000f005057812 */ /* 0x002fca00078eb8ff */
[----:B------:R1:W-:Y:S04]  /*108d0*/  STS [UR48+0x1c], R5 ;  /* 0x00001c05ff007988 */ /* 0x0003e80008000830 */
[----:B------:R-:W2:Y:S01]  /*108e0*/  LDS R9, [UR48+0x1c] ;  /* 0x00001c30ff097984 */ /* 0x000ea20008000800 */
[----:B-1----:R-:W-:-:S05]  /*108f0*/  VIADD R5, R13, 0xffffffff ;  /* 0xffffffff0d057836 */ /* 0x002fca0000000000 */
[----:B------:R-:W-:Y:S01]  /*10900*/  STS.128 [UR48+0x20], R4 ;  /* 0x00002004ff007988 */ /* 0x000fe20008000c30 */
[----:B--2---:R-:W-:-:S05]  /*10910*/  LOP3.LUT R9, R9, 0xf00, RZ, 0xb8, !PT ;  /* 0x00000f0009097812 */ /* 0x004fca00078eb8ff */
[----:B------:R-:W-:Y:S04]  /*10920*/  STS.64 [UR48+0x18], R8 ;  /* 0x00001808ff007988 */ /* 0x000fe80008000a30 */
[----:B------:R-:W1:Y:S02]  /*10930*/  LDS R14, [UR48+0x1c] ;  /* 0x00001c30ff0e7984 */ /* 0x000e640008000800 */
[----:B-1----:R-:W-:-:S05]  /*10940*/  LOP3.LUT R0, R14, 0xf000, RZ, 0xb8, !PT ;  /* 0x0000f0000e007812 */ /* 0x002fca00078eb8ff */
[----:B------:R2:W-:Y:S02]  /*10950*/  STS [UR48+0x1c], R0 ;  /* 0x00001c00ff007988 */ /* 0x0005e40008000830 */
.L_x_152:
[----:B------:R-:W-:Y:S05]  /*10960*/  BSYNC B0 ;  /* 0x0000000000007941 */ /* 0x000fea0003800000 */
.L_x_151:
[----:B------:R-:W-:Y:S01]  /*10970*/  NOP ;  /* 0x0000000000007918 */ /* 0x000fe20000000000 */
[----:B------:R3:W4:Y:S01]  /*10980*/  LDS R5, [R15+UR48] ;  /* 0x000000300f057984 */ /* 0x0007220008000800 */
[----:B------:R-:W-:Y:S02]  /*10990*/  ELECT P3, URZ, PT ;  /* 0x00000000003f782f */ /* 0x000fe40003860000 */
[----:B-1----:R-:W-:Y:S01]  /*109a0*/  IADD3 R2, P4, R15, UR36, RZ ;  /* 0x000000240f027c10 */ /* 0x002fe2000ff9e0ff */
[----:B------:R-:W-:Y:S03]  /*109b0*/  BSSY B0, `(.L_x_153) ;  /* 0x0000005000007945 */ /* 0x000fe60003800000 */
[----:B------:R-:W-:-:S07]  /*109c0*/  IADD3.X R3, RZ, UR37, RZ, P4, !PT ;  /* 0x00000025ff037c10 */ /* 0x000fce000a7fe4ff */
[----:B---3--:R-:W-:Y:S05]  /*109d0*/  @!P3 BRA `(.L_x_154) ;  /* 0x000000000008b947 */ /* 0x008fea0003800000 */
[----:B------:R0:W-:Y:S01]  /*109e0*/  UTMACMDFLUSH ;  /* 0x00000000000079b7 */ /* 0x0001e20000000000 */
[----:B------:R-:W-:-:S04]  /*109f0*/  DEPBAR.LE SB0, 0x0 ;  /* 0x000080000000791a */ /* 0x000fc80000000000 */
.L_x_154:
[----:B------:R-:W-:Y:S05]  /*10a00*/  BSYNC B0 ;  /* 0x0000000000007941 */ /* 0x000fea0003800000 */
.L_x_153:
[----:B----4-:R3:W5:Y:S02]  /*10a10*/  ATOMG.E.EXCH.STRONG.GPU PT, RZ, [R2], R5 ;  /* 0x0000000502ff73a8 */ /* 0x01076400041ee100 */
.L_x_150:
[----:B------:R-:W-:-:S04]  /*10a20*/  DEPBAR.LE SB0, 0x0 ;  /* 0x000080000000791a */ /* 0x000fc80000000000 */
[----:B------:R-:W-:Y:S05]  /*10a30*/  @!P0 BRA `(.L_x_155) ;  /* 0x0000000000048947 */ /* 0x000fea0003800000 */
[----:B------:R-:W-:Y:S01]  /*10a40*/  BPT.TRAP 0x1 ;  /* 0x000000040000795c */ /* 0x000fe20000300000 */
.L_x_155:
[----:B--2---:R-:W-:Y:S01]  /*10a50*/  IMAD.U32 R0, RZ, RZ, UR53 ;  /* 0x00000035ff007e24 */ /* 0x004fe2000f8e00ff */
[----:B-----5:R-:W-:Y:S01]  /*10a60*/  SYNCS.ARRIVE.TRANS64.RED.A1T0 RZ, [UR10], RZ ;  /* 0x000000ffffff79a7 */ /* 0x020fe2000810040a */
[----:B---3--:R-:W-:Y:S02]  /*10a70*/  SEL R5, RZ, 0x1, !P2 ;  /* 0x00000001ff057807 */ /* 0x008fe40005000000 */
[----:B------:R-:W-:Y:S01]  /*10a80*/  LOP3.LUT R216, R216, 0x1, RZ, 0x3c, !PT ;  /* 0x00000001d8d87812 */ /* 0x000fe200078e3cff */
[----:B------:R2:W-:Y:S01]  /*10a90*/  SYNCS.ARRIVE.TRANS64.A1T0 RZ, [R0+UR49], RZ ;  /* 0x000000ff00ff79a7 */ /* 0x0005e20008100031 */
[----:B------:R-:W-:Y:S05]  /*10aa0*/  @P1 BRA `(.L_x_156) ;  /* 0xffffff2c00e01947 */ /* 0x000fea000383ffff */
[----:B------:R-:W-:Y:S05]  /*10ab0*/  EXIT ;  /* 0x000000000000794d */ /* 0x000fea0003800000 */
.L_x_23:
[----:B------:R-:W-:-:S08]  /*10ac0*/  NOP ;  /* 0x0000000000007918 */ /* 0x000fd00000000000 */
[----:B----45:R-:W1:-:S00]  /*10ad0*/  USETMAXREG.DEALLOC.CTAPOOL 0x28 ;  /* 0x00000028000079c8 */ /* 0x030e4000080e0500 */
[----:B------:R-:W-:-:S06]  /*10ae0*/  UISETP.NE.AND UP1, UPT, UR51, 0x3, UPT ;  /* 0x000000033300788c */ /* 0x000fcc000bf25270 */
[----:B------:R-:W-:-:S13]  /*10af0*/  PLOP3.LUT P1, PT, PT, PT, UP1, 0x80, 0x0 ;  /* 0x000000000000781c */ /* 0x000fda0003f2f018 */
[----:B-1----:R-:W-:Y:S05]  /*10b00*/  @!P1 BRA `(.L_x_157) ;  /* 0x00000040007c9947 */ /* 0x002fea0003800000 */
[----:B------:R-:W-:-:S13]  /*10b10*/  ISETP.NE.AND P0, PT, RZ, UR51, PT ;  /* 0x00000033ff007c0c */ /* 0x000fda000bf05270 */
[----:B------:R-:W-:Y:S05]  /*10b20*/  @!P0 BRA `(.L_x_158) ;  /* 0x0000002400b48947 */ /* 0x000fea0003800000 */
[----:B------:R-:W-:-:S06]  /*10b30*/  UISETP.NE.AND UP0, UPT, UR51, 0x2, UPT ;  /* 0x000000023300788c */ /* 0x000fcc000bf05270 */
[----:B------:R-:W-:-:S13]  /*10b40*/  PLOP3.LUT P0, PT, PT, PT, UP0, 0x80, 0x0 ;  /* 0x000000000000781c */ /* 0x000fda0003f0f008 */
[----:B--2---:R-:W-:Y:S05]  /*10b50*/  @P0 EXIT ;  /* 0x000000000000094d */ /* 0x004fea0003800000 */
[----:B------:R-:W1:Y:S01]  /*10b60*/  S2UR UR4, SR_CTAID.Y ;  /* 0x00000000000479c3 */ /* 0x000e620000002600 */
[----:B------:R-:W-:Y:S01]  /*10b70*/  ELECT P0, URZ, PT ;  /* 0x00000000003f782f */ /* 0x000fe20003800000 */
[----:B------:R-:W-:Y:S01]  /*10b80*/  BSSY B0, `(.L_x_159) ;  /* 0x0000023000007945 */ /* 0x000fe20003800000 */
[----:B-1----:R-:W-:-:S11]  /*10b90*/  UIMAD UR4, UR4, UR60, UR56 ;  /* 0x0000003c040472a4 */ /* 0x002fd6000f8e0238 */
[----:B------:R-:W-:Y:S05]  /*10ba0*/  @!P0 BRA `(.L_x_160) ;  /* 0x0000000000808947 */ /* 0x000fea0003800000 */
[----:B------:R-:W-:Y:S01]  /*10bb0*/  STL.64 [R1+0x110], R18 ;  /* 0x0001101201007387 */ /* 0x000fe20000100a00 */
[----:B------:R-:W1:Y:S01]  /*10bc0*/  LDC.64 R14, c[0x0][0x628] ;  /* 0x00018a00ff0e7b82 */ /* 0x000e620000000a00 */
[----:B------:R-:W-:Y:S02]  /*10bd0*/  UMOV UR5, 0x400 ;  /* 0x0000040000057882 */ /* 0x000fe40000000000 */
[----:B------:R2:W-:Y:S01]  /*10be0*/  STL.64 [R1+0x108], R16 ;  /* 0x0001081001007387 */ /* 0x0005e20000100a00 */
[----:B------:R-:W-:-:S03]  /*10bf0*/  ULEA UR5, UR58, UR5, 0x18 ;  /* 0x000000053a057291 */ /* 0x000fc6000f8ec03f */
[----:B------:R3:W-:Y:S01]  /*10c00*/  STL [R1+0x100], R13 ;  /* 0x0001000d01007387 */ /* 0x0007e20000100800 */
[----:B------:R-:W4:Y:S08]  /*10c10*/  LDC.64 R4, c[0x0][0x600] ;  /* 0x00018000ff047b82 */ /* 0x000f300000000a00 */
[----:B--2---:R-:W2:Y:S08]  /*10c20*/  LDC.64 R16, c[0x0][0x610] ;  /* 0x00018400ff107b82 */ /* 0x004eb00000000a00 */
[----:B------:R-:W2:Y:S08]  /*10c30*/  LDC.64 R18, c[0x0][0x618] ;  /* 0x00018600ff127b82 */ /* 0x000eb00000000a00 */
[----:B---3--:R-:W1:Y:S08]  /*10c40*/  LDC.64 R12, c[0x0][0x620] ;  /* 0x00018800ff0c7b82 */ /* 0x008e700000000a00 */
[----:B------:R-:W4:Y:S01]  /*10c50*/  LDC.64 R6, c[0x0][0x608] ;  /* 0x00018200ff067b82 */ /* 0x000f220000000a00 */
[----:B--2---:R2:W-:Y:S07]  /*10c60*/  STS.128 [UR5+0x34710], R16 ;  /* 0x03471010ff007988 */ /* 0x0045ee0008000c05 */
[----:B------:R-:W3:Y:S01]  /*10c70*/  LDC.64 R32, c[0x0][0x630] ;  /* 0x00018c00ff207b82 */ /* 0x000ee20000000a00 */
[----:B-1----:R1:W-:Y:S07]  /*10c80*/  STS.128 [UR5+0x34720], R12 ;  /* 0x0347200cff007988 */ /* 0x0023ee0008000c05 */
[----:B------:R-:W3:Y:S01]  /*10c90*/  LDC.64 R34, c[0x0][0x638] ;  /* 0x00018e00ff227b82 */ /* 0x000ee20000000a00 */
[----:B--2---:R2:W5:Y:S07]  /*10ca0*/  LDL.LU.64 R18, [R1+0x110] ;  /* 0x0001100001127983 */ /* 0x00456e0000300a00 */
[----:B------:R-:W2:Y:S01]  /*10cb0*/  LDC.64 R28, c[0x0][0x640] ;  /* 0x00019000ff1c7b82 */ /* 0x000ea20000000a00 */
[----:B------:R2:W5:Y:S04]  /*10cc0*/  LDL.LU.64 R16, [R1+0x108] ;  /* 0x0001080001107983 */ /* 0x0005680000300a00 */
[----:B-1----:R1:W5:Y:S03]  /*10cd0*/  LDL.LU R13, [R1+0x100] ;  /* 0x00010000010d7983 */ /* 0x0023660000300800 */
[----:B------:R-:W2:Y:S01]  /*10ce0*/  LDC.64 R30, c[0x0][0x648] ;  /* 0x00019200ff1e7b82 */ /* 0x000ea20000000a00 */
[----:B----4-:R4:W-:Y:S07]  /*10cf0*/  STS.128 [UR5+0x34700], R4 ;  /* 0x03470004ff007988 */ /* 0x0109ee0008000c05 */
[----:B------:R-:W1:Y:S08]  /*10d00*/  LDC.64 R24, c[0x0][0x650] ;  /* 0x00019400ff187b82 */ /* 0x000e700000000a00 */
[----:B------:R-:W1:Y:S08]  /*10d10*/  LDC.64 R26, c[0x0][0x658] ;  /* 0x00019600ff1a7b82 */ /* 0x000e700000000a00 */
[----:B------:R-:W1:Y:S08]  /*10d20*/  LDC.64 R8, c[0x0][0x660] ;  /* 0x00019800ff087b82 */ /* 0x000e700000000a00 */
[----:B------:R-:W1:Y:S08]  /*10d30*/  LDC.64 R10, c[0x0][0x668] ;  /* 0x00019a00ff0a7b82 */ /* 0x000e700000000a00 */
[----:B----4-:R-:W4:Y:S08]  /*10d40*/  LDC.64 R4, c[0x0][0x670] ;  /* 0x00019c00ff047b82 */ /* 0x010f300000000a00 */
[----:B------:R-:W4:Y:S01]  /*10d50*/  LDC.64 R6, c[0x0][0x678] ;  /* 0x00019e00ff067b82 */ /* 0x000f220000000a00 */
[----:B---3--:R3:W-:Y:S04]  /*10d60*/  STS.128 [UR5+0x34730], R32 ;  /* 0x03473020ff007988 */ /* 0x0087e80008000c05 */
[----:B--2---:R3:W-:Y:S04]  /*10d70*/  STS.128 [UR5+0x34740], R28 ;  /* 0x0347401cff007988 */ /* 0x0047e80008000c05 */
[----:B-1----:R3:W-:Y:S04]  /*10d80*/  STS.128 [UR5+0x34750], R24 ;  /* 0x03475018ff007988 */ /* 0x0027e80008000c05 */
[----:B------:R3:W-:Y:S04]  /*10d90*/  STS.128 [UR5+0x34760], R8 ;  /* 0x03476008ff007988 */ /* 0x0007e80008000c05 */
[----:B----4-:R3:W-:Y:S02]  /*10da0*/  STS.128 [UR5+0x34770], R4 ;  /* 0x03477004ff007988 */ /* 0x0107e40008000c05 */
.L_x_160:
[----:B------:R-:W-:Y:S05]  /*10db0*/  BSYNC B0 ;  /* 0x0000000000007941 */ /* 0x000fea0003800000 */
.L_x_159:
[----:B------:R-:W-:Y:S01]  /*10dc0*/  ELECT P0, URZ, PT ;  /* 0x00000000003f782f */ /* 0x000fe20003800000 */
[----:B------:R-:W-:Y:S01]  /*10dd0*/  NOP ;  /* 0x0000000000007918 */ /* 0x000fe20000000000 */
[----:B------:R-:W-:Y:S01]  /*10de0*/  ULDC UR5, c[0x0][0x884] ;  /* 0x0002210000057ab9 */ /* 0x000fe20000000800 */
[----:B------:R-:W-:Y:S01]  /*10df0*/  ULDC.64 UR12, c[0x0][0x800] ;  /* 0x00020000000c7ab9 */ /* 0x000fe20000000a00 */
[----:B------:R-:W-:Y:S01]  /*10e00*/  ULEA UR4, UR5, UR4, 0x1 ;  /* 0x0000000405047291 */ /* 0x000fe2000f8e083f */
[----:B------:R-:W-:Y:S03]  /*10e10*/  BSSY B0, `(.L_x_161) ;  /* 0x0000033000007945 */ /* 0x000fe60003800000 */
[----:B------:R-:W-:-:S05]  /*10e20*/  UIMAD.WIDE UR12, UR4, 0x80, UR12 ;  /* 0x00000080040c78a5 */ /* 0x000fca000f8e020c */
[----:B------:R-:W-:Y:S07]  /*10e30*/  @!P0 BRA `(.L_x_162) ;  /* 0x0000000000c08947 */ /* 0x000fee0003800000 */
[----:B------:R-:W-:Y:S01]  /*10e40*/  ULDC.64 UR4, c[0x0][0x808] ;  /* 0x0002020000047ab9 */ /* 0x000fe20000000a00 */
[----:B------:R-:W-:Y:S01]  /*10e50*/  ULDC.64 UR6, c[0x0][0x810] ;  /* 0x0002040000067ab9 */ /* 0x000fe20000000a00 */
[----:B------:R-:W-:Y:S02]  /*10e60*/  ISETP.NE.U32.AND P0, PT, RZ, UR4, PT ;  /* 0x00000004ff007c0c */ /* 0x000fe4000bf05070 */
[----:B------:R-:W-:Y:S02]  /*10e70*/  ISETP.NE.U32.AND P1, PT, RZ, UR6, PT ;  /* 0x00000006ff007c0c */ /* 0x000fe4000bf25070 */
[----:B------:R-:W-:Y:S02]  /*10e80*/  ISETP.NE.AND.EX P0, PT, RZ, UR5, PT, P0 ;  /* 0x00000005ff007c0c */ /* 0x000fe4000bf05300 */
[----:B------:R-:W-:-:S11]  /*10e90*/  ISETP.NE.AND.EX P1, PT, RZ, UR7, PT, P1 ;  /* 0x00000007ff007c0c */ /* 0x000fd6000bf25310 */
[----:B------:R-:W-:Y:S05]  /*10ea0*/  @!P0 BRA `(.L_x_163) ;  /* 0x0000000000188947 */ /* 0x000fea0003800000 */
[----:B------:R-:W1:Y:S02]  /*10eb0*/  LDC.64 R2, c[0x0][0x808] ;  /* 0x00020200ff027b82 */ /* 0x000e640000000a00 */
[----:B-1---5:R-:W-:-:S06]  /*10ec0*/  IMAD.WIDE R2, R18, 0x8, R2 ;  /* 0x0000000812027825 */ /* 0x022fcc00078e0202 */
[----:B------:R-:W2:Y:S01]  /*10ed0*/  LDG.E.64 R2, desc[UR38][R2.64] ;  /* 0x0000002602027981 */ /* 0x000ea2000c1e1b00 */
[----:B------:R-:W-:Y:S02]  /*10ee0*/  UMOV UR4, 0x400 ;  /* 0x0000040000047882 */ /* 0x000fe40000000000 */
[----:B------:R-:W-:-:S09]  /*10ef0*/  ULEA UR4, UR58, UR4, 0x18 ;  /* 0x000000043a047291 */ /* 0x000fd2000f8ec03f */
[----:B--2---:R1:W-:Y:S03]  /*10f00*/  STS.64 [UR4+0x34700], R2 ;  /* 0x03470002ff007988 */ /* 0x0043e60008000a04 */
.L_x_163:
[----:B------:R-:W-:Y:S05]  /*10f10*/  @!P1 BRA `(.L_x_162) ;  /* 0x0000000000889947 */ /* 0x000fea0003800000 */
[----:B-1----:R-:W1:Y:S02]  /*10f20*/  LDC.64 R2, c[0x0][0x810] ;  /* 0x00020400ff027b82 */ /* 0x002e640000000a00 */
[----:B-1---5:R-:W-:-:S06]  /*10f30*/  IMAD.WIDE R2, R18, 0x8, R2 ;  /* 0x0000000812027825 */ /* 0x022fcc00078e0202 */
[----:B------:R-:W2:Y:S01]  /*10f40*/  LDG.E.64 R2, desc[UR38][R2.64] ;  /* 0x0000002602027981 */ /* 0x000ea2000c1e1b00 */
[----:B------:R-:W-:Y:S01]  /*10f50*/  UMOV UR4, 0x400 ;  /* 0x0000040000047882 */ /* 0x000fe20000000000 */
[----:B---3--:R-:W-:Y:S01]  /*10f60*/  IADD3 R4, R13, -0x1, RZ ;  /* 0xffffffff0d047810 */ /* 0x008fe20007ffe0ff */
[----:B------:R-:W-:-:S04]  /*10f70*/  ULEA UR4, UR58, UR4, 0x18 ;  /* 0x000000043a047291 */ /* 0x000fc8000f8ec03f */
[----:B------:R-:W-:-:S05]  /*10f80*/  UIADD3 UR5, UR4, 0x34700, URZ ;  /* 0x0003470004057890 */ /* 0x000fca000fffe03f */
[----:B------:R-:W1:Y:S01]  /*10f90*/  LDS R0, [UR4+0x3471c] ;  /* 0x03471c04ff007984 */ /* 0x000e620008000800 */
[----:B------:R-:W-:-:S03]  /*10fa0*/  MOV R8, UR5 ;  /* 0x0000000500087c02 */ /* 0x000fc60008000f00 */
[----:B------:R-:W-:Y:S01]  /*10fb0*/  STS [UR4+0x34730], RZ ;  /* 0x034730ffff007988 */ /* 0x000fe20008000804 */
[----:B------:R-:W-:-:S05]  /*10fc0*/  SHF.R.U64 R8, R8, 0x4, RZ ;  /* 0x0000000408087819 */ /* 0x000fca00000012ff */
        /* <DEDUP_REMOVED lines=8> */
[----:B-1----:R-:W-:Y:S01]  /*11050*/  LOP3.LUT R0, R0, 0xf, R5, 0xb8, !PT ;  /* 0x0000000f00007812 */ /* 0x002fe200078eb805 */
[----:B------:R-:W-:Y:S02]  /*11060*/  VIADD R5, R19, 0xffffffff ;  /* 0xffffffff13057836 */ /* 0x000fe40000000000 */
[----:B------:R-:W-:Y:S04]  /*11070*/  STS [UR4+0x3470c], R2 ;  /* 0x03470c02ff007988 */ /* 0x000fe80008000804 */
[----:B------:R-:W-:Y:S04]  /*11080*/  STS [UR4+0x3471c], R0 ;  /* 0x03471c00ff007988 */ /* 0x000fe80008000804 */
[----:B------:R-:W1:Y:S02]  /*11090*/  LDS R6, [UR4+0x3471c] ;  /* 0x03471c04ff067984 */ /* 0x000e640008000800 */
[----:B-1----:R-:W-:-:S05]  /*110a0*/  LOP3.LUT R6, R6, 0xf0, RZ, 0xb8, !PT ;  /* 0x000000f006067812 */ /* 0x002fca00078eb8ff */
[----:B------:R1:W-:Y:S04]  /*110b0*/  STS [UR4+0x3471c], R6 ;  /* 0x03471c06ff007988 */ /* 0x0003e80008000804 */
[----:B------:R-:W2:Y:S01]  /*110c0*/  LDS R9, [UR4+0x3471c] ;  /* 0x03471c04ff097984 */ /* 0x000ea20008000800 */
[----:B-1----:R-:W-:-:S05]  /*110d0*/  CS2R R6, SRZ ;  /* 0x0000000000067805 */ /* 0x002fca000001ff00 */
[----:B------:R-:W-:Y:S01]  /*110e0*/  STS.128 [UR4+0x34720], R4 ;  /* 0x03472004ff007988 */ /* 0x000fe20008000c04 */
[----:B--2---:R-:W-:-:S05]  /*110f0*/  LOP3.LUT R9, R9, 0xf00, RZ, 0xb8, !PT ;  /* 0x00000f0009097812 */ /* 0x004fca00078eb8ff */
[----:B------:R-:W-:Y:S04]  /*11100*/  STS.64 [UR4+0x34718], R8 ;  /* 0x03471808ff007988 */ /* 0x000fe80008000a04 */
[----:B------:R-:W1:Y:S02]  /*11110*/  LDS R3, [UR4+0x3471c] ;  /* 0x03471c04ff037984 */ /* 0x000e640008000800 */
[----:B-1----:R-:W-:-:S05]  /*11120*/  LOP3.LUT R0, R3, 0xf000, RZ, 0xb8, !PT ;  /* 0x0000f00003007812 */ /* 0x002fca00078eb8ff */
[----:B------:R2:W-:Y:S02]  /*11130*/  STS [UR4+0x3471c], R0 ;  /* 0x03471c00ff007988 */ /* 0x0005e40008000804 */
.L_x_162:
[----:B------:R-:W-:Y:S05]  /*11140*/  BSYNC B0 ;  /* 0x0000000000007941 */ /* 0x000fea0003800000 */
.L_x_161:
[----:B--2---:R-:W2:Y:S01]  /*11150*/  S2R R0, SR_LANEID ;  /* 0x0000000000007919 */ /* 0x004ea20000000000 */
[----:B------:R-:W-:Y:S01]  /*11160*/  ELECT P0, URZ, PT ;  /* 0x00000000003f782f */ /* 0x000fe20003800000 */
[----:B------:R-:W-:Y:S01]  /*11170*/  NOP ;  /* 0x0000000000007918 */ /* 0x000fe20000000000 */
[----:B------:R-:W-:Y:S11]  /*11180*/  BSSY B0, `(.L_x_164) ;  /* 0x0000004000007945 */ /* 0x000ff60003800000 */
[----:B------:R-:W-:Y:S05]  /*11190*/  @!P0 BRA `(.L_x_165) ;  /* 0x0000000000088947 */ /* 0x000fea0003800000 */
[----:B------:R0:W-:Y:S01]  /*111a0*/  UTMACMDFLUSH ;  /* 0x00000000000079b7 */ /* 0x0001e20000000000 */
[----:B------:R-:W-:-:S04]  /*111b0*/  DEPBAR.LE SB0, 0x0 ;  /* 0x000080000000791a */ /* 0x000fc80000000000 */
.L_x_165:
[----:B------:R-:W-:Y:S05]  /*111c0*/  BSYNC B0 ;  /* 0x0000000000007941 */ /* 0x000fea0003800000 */
.L_x_164:
[----:B------:R-:W-:Y:S01]  /*111d0*/  UMOV UR6, 0x400 ;  /* 0x0000040000067882 */ /* 0x000fe20000000000 */
[----:B--23--:R-:W-:Y:S01]  /*111e0*/  SHF.L.U32 R4, R0, 0x2, RZ ;  /* 0x0000000200047819 */ /* 0x00cfe200000006ff */
[----:B------:R-:W-:-:S03]  /*111f0*/  ULEA UR6, UR58, UR6, 0x18 ;  /* 0x000000063a067291 */ /* 0x000fc6000f8ec03f */
[----:B-1----:R-:W-:Y:S01]  /*11200*/  IADD3 R2, P0, R4, UR12, RZ ;  /* 0x0000000c04027c10 */ /* 0x002fe2000ff1e0ff */
[----:B------:R-:W-:Y:S01]  /*11210*/  UIADD3 UR5, UR6, 0x34700, URZ ;  /* 0x0003470006057890 */ /* 0x000fe2000fffe03f */
[----:B------:R-:W-:-:S03]  /*11220*/  MOV R0, RZ ;  /* 0x000000ff00007202 */ /* 0x000fc60000000f00 */
[----:B------:R-:W-:-:S05]  /*11230*/  IMAD.X R3, RZ, RZ, UR13, P0 ;  /* 0x0000000dff037e24 */ /* 0x000fca00080e06ff */
[----:B------:R-:W1:Y:S01]  /*11240*/  LDS R5, [R4+UR5] ;  /* 0x0000000504057984 */ /* 0x000e620008000800 */
[----:B------:R-:W-:-:S03]  /*11250*/  SHF.L.U32 R0, R0, 0x1f, RZ ;  /* 0x0000001f00007819 */ /* 0x000fc600000006ff */
[----:B-1----:R1:W2:Y:S02]  /*11260*/  ATOMG.E.EXCH.STRONG.GPU PT, RZ, [R2], R5 ;  /* 0x0000000502ff73a8 */ /* 0x0022a400041ee100 */
[----:B--2---:R-:W2:Y:S01]  /*11270*/  SYNCS.PHASECHK.TRANS64.TRYWAIT P0, [UR6+0x34508], R0 ;  /* 0x03450800ff0075a7 */ /* 0x004ea20008000146 */
[----:B------:R-:W-:Y:S02]  /*11280*/  ULOP3.LUT UR4, UR59, 0x1, URZ, 0xfc, !UPT ;  /* 0x000000013b047892 */ /* 0x000fe4000f8efc3f */
[----:B------:R-:W-:Y:S01]  /*11290*/  ULOP3.LUT UR37, UR61, 0x2, URZ, 0xfc, !UPT ;  /* 0x000000023d257892 */ /* 0x000fe2000f8efc3f */
[----:B-12---:R-:W-:Y:S11]  /*112a0*/  @!P0 BRA `(.L_x_166) ;  /* 0x0000006400a88947 */ /* 0x006ff60003800000 */
.L_x_381:
[----:B------:R-:W-:Y:S01]  /*112b0*/  IMAD.MOV.U32 R2, RZ, RZ, 0x1 ;  /* 0x00000001ff027424 */ /* 0x000fe200078e00ff */
[----:B-1----:R-:W-:Y:S01]  /*112c0*/  MOV R0, RZ ;  /* 0x000000ff00007202 */ /* 0x002fe20000000f00 */
[----:B------:R-:W-:Y:S01]  /*112d0*/  ULDC UR40, c[0x0][0x598] ;  /* 0x0001660000287ab9 */ /* 0x000fe20000000800 */
[----:B------:R-:W-:Y:S01]  /*112e0*/  ULDC UR41, c[0x0][0x580] ;  /* 0x0001600000297ab9 */ /* 0x000fe20000000800 */
[----:B------:R-:W-:Y:S01]  /*112f0*/  ULDC.64 UR10, c[0x0][0x590] ;  /* 0x00016400000a7ab9 */ /* 0x000fe20000000a00 */
[----:B------:R-:W-:-:S05]  /*11300*/  ULDC.64 UR8, c[0x0][0x588] ;  /* 0x0001620000087ab9 */ /* 0x000fca0000000a00 */
.L_x_275:
[----:B------:R-:W-:-:S06]  /*11310*/  UISETP.NE.AND UP0, UPT, UR4, 0x3, UPT ;  /* 0x000000030400788c */ /* 0x000fcc000bf05270 */
[----:B------:R-:W-:-:S13]  /*11320*/  PLOP3.LUT P1, PT, PT, PT, UP0, 0x80, 0x0 ;  /* 0x000000000000781c */ /* 0x000fda0003f2f008 */
[----:B-----5:R-:W-:Y:S05]  /*11330*/  @!P1 BRA `(.L_x_167) ;  /* 0x0000000000049947 */ /* 0x020fea0003800000 */
[----:B------:R-:W-:Y:S01]  /*11340*/  BPT.TRAP 0x1 ;  /* 0x000000040000795c */ /* 0x000fe20000300000 */
.L_x_167:
[----:B------:R-:W-:Y:S02]  /*11350*/  R2UR UR7, R22 ;  /* 0x00000000160772ca */ /* 0x000fe400000e0000 */
[----:B------:R-:W-:Y:S02]  /*11360*/  SHF.L.U32 R3, R0, 0x1f, RZ ;  /* 0x0000001f00037819 */ /* 0x000fe400000006ff */
[----:B------:R-:W-:-:S09]  /*11370*/  LEA R4, R22, UR6, 0x4 ;  /* 0x0000000616047c11 */ /* 0x000fd2000f8e20ff */
[----:B------:R-:W-:-:S09]  /*11380*/  ULEA UR7, UR7, UR6, 0x3 ;  /* 0x0000000607077291 */ /* 0x000fd2000f8e183f */
[----:B------:R-:W1:Y:S02]  /*11390*/  SYNCS.PHASECHK.TRANS64.TRYWAIT P0, [UR7+0x34400], R3 ;  /* 0x03440003ff0075a7 */ /* 0x000e640008000147 */
[----:B-1----:R-:W-:Y:S05]  /*113a0*/  @!P0 BRA `(.L_x_168) ;  /* 0x0000006400808947 */ /* 0x002fea0003800000 */
.L_x_382:
[----:B-1----:R-:W1:Y:S01]  /*113b0*/  LDS.128 R4, [R4+0x34530] ;  /* 0x0345300004047984 */ /* 0x002e620000000c00 */
[----:B------:R-:W-:Y:S01]  /*113c0*/  @!PT LDS RZ, [RZ] ;  /* 0x00000000fffff984 */ /* 0x000fe20000000800 */
[----:B------:R-:W-:Y:S01]  /*113d0*/  @!PT LDS RZ, [RZ] ;  /* 0x00000000fffff984 */ /* 0x000fe20000000800 */
[----:B------:R-:W-:Y:S01]  /*113e0*/  @!PT LDS RZ, [RZ] ;  /* 0x00000000fffff984 */ /* 0x000fe20000000800 */
[----:B------:R-:W-:Y:S01]  /*113f0*/  @!PT LDS RZ, [RZ] ;  /* 0x00000000fffff984 */ /* 0x000fe20000000800 */
[----:B------:R2:W-:Y:S06]  /*11400*/  MEMBAR.ALL.CTA ;  /* 0x0000000000007992 */ /* 0x0005ec0000008000 */
[----:B--2---:R-:W2:Y:S01]  /*11410*/  FENCE.VIEW.ASYNC.S ;  /* 0x00000000000073c6 */ /* 0x004ea20000000000 */
[----:B------:R-:W-:Y:S05]  /*11420*/  @!P1 BRA `(.L_x_169) ;  /* 0x0000000000049947 */ /* 0x000fea0003800000 */
[----:B------:R-:W-:Y:S01]  /*11430*/  BPT.TRAP 0x1 ;  /* 0x000000040000795c */ /* 0x000fe20000300000 */
.L_x_169:
[----:B------:R-:W-:Y:S01]  /*11440*/  UIADD3 UR7, UR7, 0x34440, URZ ;  /* 0x0003444007077890 */ /* 0x000fe2000fffe03f */
[----:B-----5:R-:W-:Y:S02]  /*11450*/  R2UR UR18, R16 ;  /* 0x00000000101272ca */ /* 0x020fe400000e0000 */
[----:B------:R-:W-:Y:S01]  /*11460*/  R2UR UR19, R17 ;  /* 0x00000000111372ca */ /* 0x000fe200000e0000 */
[----:B------:R-:W-:Y:S01]  /*11470*/  UPRMT UR7, UR58, 0x654, UR7 ;  /* 0x000006543a077896 */ /* 0x000fe20008000007 */
[----:B------:R-:W-:Y:S02]  /*11480*/  LOP3.LUT P1, RZ, R2, 0xff, RZ, 0xc0, !PT ;  /* 0x000000ff02ff7812 */ /* 0x000fe4000782c0ff */
[----:B------:R-:W-:-:S04]  /*11490*/  ISETP.NE.U32.AND P0, PT, RZ, UR10, PT ;  /* 0x0000000aff007c0c */ /* 0x000fc8000bf05070 */
[----:B------:R-:W-:Y:S02]  /*114a0*/  ISETP.NE.AND.EX P0, PT, RZ, UR11, PT, P0 ;  /* 0x0000000bff007c0c */ /* 0x000fe4000bf05300 */
[----:B--2---:R-:W-:Y:S01]  /*114b0*/  SYNCS.ARRIVE.TRANS64.RED.A1T0 RZ, [UR7], RZ ;  /* 0x000000ffffff79a7 */ /* 0x004fe20008100407 */
[----:B------:R-:W-:Y:S02]  /*114c0*/  USHF.L.U32 UR18, UR18, 0x8, URZ ;  /* 0x0000000812127899 */ /* 0x000fe4000800063f */
[----:B------:R-:W-:Y:S02]  /*114d0*/  USHF.L.U32 UR19, UR19, 0x7, URZ ;  /* 0x0000000713137899 */ /* 0x000fe4000800063f */
[----:B------:R-:W-:Y:S10]  /*114e0*/  @!P1 BRA `(.L_x_170) ;  /* 0x00000000000c9947 */ /* 0x000ff40003800000 */
[----:B------:R-:W-:-:S04]  /*114f0*/  DEPBAR {5,4,3,2,1,0} ;  /* 0x0000003f0000791a */ /* 0x000fc80000000000 */
[----:B------:R2:W-:Y:S02]  /*11500*/  UTMACCTL.IV [UR12] ;  /* 0x000000000c0079b9 */ /* 0x0005e40008000000 */
[----:B--2---:R-:W-:Y:S01]  /*11510*/  NOP ;  /* 0x0000000000007918 */ /* 0x004fe20000000000 */
.L_x_170:
[----:B------:R-:W-:Y:S05]  /*11520*/  @!P0 BRA `(.L_x_171) ;  /* 0x0000000000188947 */ /* 0x000fea0003800000 */
[----:B------:R-:W2:Y:S02]  /*11530*/  LDC.64 R2, c[0x0][0x590] ;  /* 0x00016400ff027b82 */ /* 0x000ea40000000a00 */
[----:B--2---:R-:W-:-:S06]  /*11540*/  IMAD.WIDE R2, R18, 0x8, R2 ;  /* 0x0000000812027825 */ /* 0x004fcc00078e0202 */
[----:B------:R-:W2:Y:S04]  /*11550*/  LDG.E.64 R2, desc[UR38][R2.64] ;  /* 0x0000002602027981 */ /* 0x000ea8000c1e1b00 */
[----:B--2---:R-:W2:Y:S02]  /*11560*/  LD.E R8, desc[UR38][R2.64] ;  /* 0x0000002602087980 */ /* 0x004ea4000c101900 */
[----:B--2---:R-:W-:Y:S01]  /*11570*/  FSETP.NEU.AND P0, PT, R8, RZ, PT ;  /* 0x000000ff0800720b */ /* 0x004fe20003f0d000 */
[----:B------:R-:W-:-:S12]  /*11580*/  BRA `(.L_x_172) ;  /* 0x0000000000247947 */ /* 0x000fd80003800000 */
.L_x_171:
[----:B------:R-:W-:Y:S02]  /*11590*/  ISETP.NE.U32.AND P1, PT, RZ, UR8, PT ;  /* 0x00000008ff007c0c */ /* 0x000fe4000bf25070 */
[----:B------:R-:W-:Y:S02]  /*115a0*/  FSETP.NEU.AND P0, PT, RZ, UR41, PT ;  /* 0x00000029ff007c0b */ /* 0x000fe4000bf0d000 */
[----:B------:R-:W-:-:S13]  /*115b0*/  ISETP.NE.AND.EX P1, PT, RZ, UR9, PT, P1 ;  /* 0x00000009ff007c0c */ /* 0x000fda000bf25310 */
[----:B------:R-:W-:Y:S05]  /*115c0*/  @!P1 BRA `(.L_x_172) ;  /* 0x0000000000149947 */ /* 0x000fea0003800000 */
[----:B------:R-:W2:Y:S01]  /*115d0*/  LDC.64 R2, c[0x0][0x588] ;  /* 0x00016200ff027b82 */ /* 0x000ea20000000a00 */
[----:B------:R-:W-:-:S04]  /*115e0*/  IMAD R9, R18, UR40, RZ ;  /* 0x0000002812097c24 */ /* 0x000fc8000f8e02ff */
[----:B--2---:R-:W-:-:S06]  /*115f0*/  IMAD.WIDE R2, R9, 0x4, R2 ;  /* 0x0000000409027825 */ /* 0x004fcc00078e0202 */
[----:B------:R-:W2:Y:S02]  /*11600*/  LDG.E R2, desc[UR38][R2.64] ;  /* 0x0000002602027981 */ /* 0x000ea4000c1e1900 */
[----:B--2---:R-:W-:-:S13]  /*11610*/  FSETP.NEU.AND P0, PT, R2, RZ, PT ;  /* 0x000000ff0200720b */ /* 0x004fda0003f0d000 */
.L_x_172:
[----:B------:R-:W-:Y:S01]  /*11620*/  UISETP.NE.AND UP0, UPT, UR37, 0x3, UPT ;  /* 0x000000032500788c */ /* 0x000fe2000bf05270 */
[----:B------:R-:W-:-:S05]  /*11630*/  ELECT P1, URZ, PT ;  /* 0x00000000003f782f */ /* 0x000fca0003820000 */
[----:B------:R-:W-:Y:S02]  /*11640*/  PLOP3.LUT P2, PT, PT, PT, UP0, 0x80, 0x0 ;  /* 0x000000000000781c */ /* 0x000fe40003f4f008 */
[----:B------:R-:W-:-:S11]  /*11650*/  PLOP3.LUT P0, PT, P0, P1, PT, 0x2a, 0x0 ;  /* 0x000000000000781c */ /* 0x000fd60000702572 */
[----:B------:R-:W-:Y:S05]  /*11660*/  @!P2 BRA `(.L_x_173) ;  /* 0x000000000004a947 */ /* 0x000fea0003800000 */
[----:B------:R-:W-:Y:S01]  /*11670*/  BPT.TRAP 0x1 ;  /* 0x000000040000795c */ /* 0x000fe20000300000 */
.L_x_173:
[----:B------:R-:W-:-:S05]  /*11680*/  IMAD.MOV.U32 R8, RZ, RZ, 0x1 ;  /* 0x00000001ff087424 */ /* 0x000fca00078e00ff */
[----:B------:R-:W-:-:S04]  /*11690*/  SHF.L.U32 R8, R8, 0x1f, RZ ;  /* 0x0000001f08087819 */ /* 0x000fc800000006ff */
[----:B------:R-:W2:Y:S02]  /*116a0*/  SYNCS.PHASECHK.TRANS64.TRYWAIT P1, [UR6+0x344e0], R8 ;  /* 0x0344e008ff0075a7 */ /* 0x000ea40008020146 */
[----:B--2---:R-:W-:Y:S05]  /*116b0*/  @!P1 BRA `(.L_x_174) ;  /* 0x0000006000d49947 */ /* 0x004fea0003800000 */
.L_x_383:
[----:B------:R-:W-:Y:S04]  /*116c0*/  BSSY B0, `(.L_x_175) ;  /* 0x000000b000007945 */ /* 0x000fe80003800000 */
[----:B------:R-:W-:Y:S05]  /*116d0*/  @P0 BRA `(.L_x_176) ;  /* 0x0000000000240947 */ /* 0x000fea0003800000 */
[----:B------:R-:W-:Y:S02]  /*116e0*/  UIADD3 UR16, UR6, 0x30000, URZ ;  /* 0x0003000006107890 */ /* 0x000fe4000fffe03f */
[----:B------:R-:W-:Y:S01]  /*116f0*/  UIADD3 UR17, UR6, 0x344c0, URZ ;  /* 0x000344c006117890 */ /* 0x000fe2000fffe03f */
[----:B------:R-:W-:Y:S01]  /*11700*/  UMOV UR14, 0x0 ;  /* 0x00000000000e7882 */ /* 0x000fe20000000000 */
[----:B------:R-:W-:-:S07]  /*11710*/  UMOV UR15, 0x10000000 ;  /* 0x10000000000f7882 */ /* 0x000fce0000000000 */
[----:B------:R3:W-:Y:S02]  /*11720*/  UTMALDG.2D [UR16], [UR12], desc[UR14] ;  /* 0x00000e100c0075b4 */ /* 0x0007e40008009000 */
[----:B---3--:R-:W-:Y:S05]  /*11730*/  @!P2 BRA `(.L_x_177) ;  /* 0x000000000004a947 */ /* 0x008fea0003800000 */
[----:B------:R-:W-:Y:S01]  /*11740*/  BPT.TRAP 0x1 ;  /* 0x000000040000795c */ /* 0x000fe20000300000 */
.L_x_177:
[----:B------:R-:W3:Y:S02]  /*11750*/  LDC R2, c[0x0][0x828] ;  /* 0x00020a00ff027b82 */ /* 0x000ee40000000800 */
[----:B---3--:R3:W-:Y:S02]  /*11760*/  SYNCS.ARRIVE.TRANS64.RED.A0TR RZ, [UR6+0x344c0], R2 ;  /* 0x0344c002ffff79a7 */ /* 0x0087e40008300406 */
.L_x_176:
[----:B------:R-:W-:Y:S05]  /*11770*/  BSYNC B0 ;  /* 0x0000000000007941 */ /* 0x000fea0003800000 */
.L_x_175:
[----:B------:R-:W-:Y:S05]  /*11780*/  @!P2 BRA `(.L_x_178) ;  /* 0x000000000004a947 */ /* 0x000fea0003800000 */
[----:B------:R-:W-:Y:S01]  /*11790*/  BPT.TRAP 0x1 ;  /* 0x000000040000795c */ /* 0x000fe20000300000 */
.L_x_178:
[----:B------:R-:W-:-:S04]  /*117a0*/  UIADD3 UR21, UR6, 0x344c0, URZ ;  /* 0x000344c006157890 */ /* 0x000fc8000fffe03f */
[----:B------:R-:W-:-:S09]  /*117b0*/  UPRMT UR15, UR58, 0x654, UR21 ;  /* 0x000006543a0f7896 */ /* 0x000fd20008000015 */
[----:B------:R-:W-:Y:S01]  /*117c0*/  SYNCS.ARRIVE.TRANS64.RED.A1T0 RZ, [UR15], RZ ;  /* 0x000000ffffff79a7 */ /* 0x000fe2000810040f */
[----:B------:R-:W-:Y:S05]  /*117d0*/  @!P2 BRA `(.L_x_179) ;  /* 0x000000000004a947 */ /* 0x000fea0003800000 */
[----:B------:R-:W-:Y:S01]  /*117e0*/  BPT.TRAP 0x1 ;  /* 0x000000040000795c */ /* 0x000fe20000300000 */
.L_x_179:
[----:B------:R-:W4:Y:S02]  /*117f0*/  SYNCS.PHASECHK.TRANS64.TRYWAIT P1, [UR6+0x344e8], R8 ;  /* 0x0344e808ff0075a7 */ /* 0x000f240008020146 */
[----:B----4-:R-:W-:Y:S05]  /*11800*/  @!P1 BRA `(.L_x_180) ;  /* 0x0000006000989947 */ /* 0x010fea0003800000 */
.L_x_384:
[----:B------:R-:W-:Y:S04]  /*11810*/  BSSY B0, `(.L_x_181) ;  /* 0x000000d000007945 */ /* 0x000fe80003800000 */
[----:B------:R-:W-:Y:S05]  /*11820*/  @P0 BRA `(.L_x_182) ;  /* 0x00000000002c0947 */ /* 0x000fea0003800000 */
[----:B------:R-:W-:Y:S02]  /*11830*/  UIADD3 UR26, UR18, 0x40, URZ ;  /* 0x00000040121a7890 */ /* 0x000fe4000fffe03f */
[----:B------:R-:W-:Y:S02]  /*11840*/  UIADD3 UR24, UR6, 0x31000, URZ ;  /* 0x0003100006187890 */ /* 0x000fe4000fffe03f */
[----:B------:R-:W-:Y:S01]  /*11850*/  UIADD3 UR25, UR6, 0x344c8, URZ ;  /* 0x000344c806197890 */ /* 0x000fe2000fffe03f */
[----:B------:R-:W-:Y:S01]  /*11860*/  UMOV UR16, 0x0 ;  /* 0x0000000000107882 */ /* 0x000fe20000000000 */
[----:B------:R-:W-:Y:S01]  /*11870*/  UMOV UR17, 0x10000000 ;  /* 0x1000000000117882 */ /* 0x000fe20000000000 */
[----:B------:R-:W-:-:S06]  /*11880*/  UMOV UR27, UR19 ;  /* 0x00000013001b7c82 */ /* 0x000fcc0008000000 */
[----:B------:R4:W-:Y:S02]  /*11890*/  UTMALDG.2D [UR24], [UR12], desc[UR16] ;  /* 0x000010180c0075b4 */ /* 0x0009e40008009000 */
[----:B----4-:R-:W-:Y:S05]  /*118a0*/  @!P2 BRA `(.L_x_183) ;  /* 0x000000000004a947 */ /* 0x010fea0003800000 */
[----:B------:R-:W-:Y:S01]  /*118b0*/  BPT.TRAP 0x1 ;  /* 0x000000040000795c */ /* 0x000fe20000300000 */
.L_x_183:
[----:B---3--:R-:W3:Y:S02]  /*118c0*/  LDC R2, c[0x0][0x828] ;  /* 0x00020a00ff027b82 */ /* 0x008ee40000000800 */
[----:B---3--:R4:W-:Y:S02]  /*118d0*/  SYNCS.ARRIVE.TRANS64.RED.A0TR RZ, [UR6+0x344c8], R2 ;  /* 0x0344c802ffff79a7 */ /* 0x0089e40008300406 */
.L_x_182:
[----:B------:R-:W-:Y:S05]  /*118e0*/  BSYNC B0 ;  /* 0x0000000000007941 */ /* 0x000fea0003800000 */
.L_x_181:
[----:B------:R-:W-:Y:S05]  /*118f0*/  @!P2 BRA `(.L_x_184) ;  /* 0x000000000004a947 */ /* 0x000fea0003800000 */
[----:B------:R-:W-:Y:S01]  /*11900*/  BPT.TRAP 0x1 ;  /* 0x000000040000795c */ /* 0x000fe20000300000 */
.L_x_184:
[----:B------:R-:W-:-:S04]  /*11910*/  UIADD3 UR25, UR6, 0x344c8, URZ ;  /* 0x000344c806197890 */ /* 0x000fc8000fffe03f */
[----:B------:R-:W-:-:S09]  /*11920*/  UPRMT UR7, UR58, 0x654, UR25 ;  /* 0x000006543a077896 */ /* 0x000fd20008000019 */
[----:B------:R-:W-:Y:S01]  /*11930*/  SYNCS.ARRIVE.TRANS64.RED.A1T0 RZ, [UR7], RZ ;  /* 0x000000ffffff79a7 */ /* 0x000fe20008100407 */
[----:B------:R-:W-:Y:S05]  /*11940*/  @!P2 BRA `(.L_x_185) ;  /* 0x000000000004a947 */ /* 0x000fea0003800000 */
[----:B------:R-:W-:Y:S01]  /*11950*/  BPT.TRAP 0x1 ;  /* 0x000000040000795c */ /* 0x000fe20000300000 */
.L_x_185:
[----:B------:R-:W5:Y:S02]  /*11960*/  SYNCS.PHASECHK.TRANS64.TRYWAIT P1, [UR6+0x344f0], R8 ;  /* 0x0344f008ff0075a7 */ /* 0x000f640008020146 */
[----:B-----5:R-:W-:Y:S05]  /*11970*/  @!P1 BRA `(.L_x_186) ;  /* 0x0000006000549947 */ /* 0x020fea0003800000 */
.L_x_385:
        /* <DEDUP_REMOVED lines=9> */
[----:B-1----:R-:W-:Y:S05]  /*11a10*/  @!P2 BRA `(.L_x_189) ;  /* 0x000000000004a947 */ /* 0x002fea0003800000 */
[----:B------:R-:W-:Y:S01]  /*11a20*/  BPT.TRAP 0x1 ;  /* 0x000000040000795c */ /* 0x000fe20000300000 */
.L_x_189:
[----:B---34-:R-:W1:Y:S02]  /*11a30*/  LDC R2, c[0x0][0x828] ;  /* 0x00020a00ff027b82 */ /* 0x018e640000000800 */
[----:B-1----:R1:W-:Y:S02]  /*11a40*/  SYNCS.ARRIVE.TRANS64.RED.A0TR RZ, [UR6+0x344d0], R2 ;  /* 0x0344d002ffff79a7 */ /* 0x0023e40008300406 */
.L_x_188:
[----:B------:R-:W-:Y:S05]  /*11a50*/  BSYNC B0 ;  /* 0x0000000000007941 */ /* 0x000fea0003800000 */
.L_x_187:
[----:B------:R-:W-:Y:S05]  /*11a60*/  @!P2 BRA `(.L_x_190) ;  /* 0x000000000004a947 */ /* 0x000fea0003800000 */
[----:B------:R-:W-:Y:S01]  /*11a70*/  BPT.TRAP 0x1 ;  /* 0x000000040000795c */ /* 0x000fe20000300000 */
.L_x_190:
[----:B------:R-:W-:-:S04]  /*11a80*/  UIADD3 UR29, UR6, 0x344d0, URZ ;  /* 0x000344d0061d7890 */ /* 0x000fc8000fffe03f */
[----:B------:R-:W-:-:S09]  /*11a90*/  UPRMT UR14, UR58, 0x654, UR29 ;  /* 0x000006543a0e7896 */ /* 0x000fd2000800001d */
[----:B------:R-:W-:Y:S01]  /*11aa0*/  SYNCS.ARRIVE.TRANS64.RED.A1T0 RZ, [UR14], RZ ;  /* 0x000000ffffff79a7 */ /* 0x000fe2000810040e */
[----:B------:R-:W-:Y:S05]  /*11ab0*/  @!P2 BRA `(.L_x_191) ;  /* 0x000000000004a947 */ /* 0x000fea0003800000 */
[----:B------:R-:W-:Y:S01]  /*11ac0*/  BPT.TRAP 0x1 ;  /* 0x000000040000795c */ /* 0x000fe20000300000 */
.L_x_191:
[----:B------:R-:W5:Y:S02]  /*11ad0*/  SYNCS.PHASECHK.TRANS64.TRYWAIT P1, [UR6+0x344f8], R8 ;  /* 0x0344f808ff0075a7 */ /* 0x000f640008020146 */
[----:B-----5:R-:W-:Y:S05]  /*11ae0*/  @!P1 BRA `(.L_x_192) ;  /* 0x0000006000109947 */ /* 0x020fea0003800000 */
.L_x_386:
        /* <DEDUP_REMOVED lines=11> */
.L_x_195:
[----:B---34-:R-:W1:Y:S02]  /*11ba0*/  LDC R2, c[0x0][0x828] ;  /* 0x00020a00ff027b82 */ /* 0x018e640000000800 */
[----:B-1----:R1:W-:Y:S02]  /*11bb0*/  SYNCS.ARRIVE.TRANS64.RED.A0TR RZ, [UR6+0x344d8], R2 ;  /* 0x0344d802ffff79a7 */ /* 0x0023e40008300406 */
.L_x_194:
[----:B------:R-:W-:Y:S05]  /*11bc0*/  BSYNC B0 ;  /* 0x0000000000007941 */ /* 0x000fea0003800000 */
.L_x_193:
[----:B------:R-:W-:Y:S05]  /*11bd0*/  @!P2 BRA `(.L_x_196) ;  /* 0x000000000004a947 */ /* 0x000fea0003800000 */
[----:B------:R-:W-:Y:S01]  /*11be0*/  BPT.TRAP 0x1 ;  /* 0x000000040000795c */ /* 0x000fe20000300000 */
.L_x_196:
[----:B------:R-:W-:Y:S02]  /*11bf0*/  UIADD3 UR33, UR6, 0x344d8, URZ ;  /* 0x000344d806217890 */ /* 0x000fe4000fffe03f */
[----:B------:R-:W-:Y:S02]  /*11c00*/  UIADD3 UR23, UR19, 0x20, URZ ;  /* 0x0000002013177890 */ /* 0x000fe4000fffe03f */
[----:B------:R-:W-:-:S09]  /*11c10*/  UPRMT UR36, UR58, 0x654, UR33 ;  /* 0x000006543a247896 */ /* 0x000fd20008000021 */
[----:B------:R-:W-:Y:S01]  /*11c20*/  SYNCS.ARRIVE.TRANS64.RED.A1T0 RZ, [UR36], RZ ;  /* 0x000000ffffff79a7 */ /* 0x000fe20008100424 */
[----:B------:R-:W-:Y:S05]  /*11c30*/  @!P2 BRA `(.L_x_197) ;  /* 0x000000000004a947 */ /* 0x000fea0003800000 */
[----:B------:R-:W-:Y:S01]  /*11c40*/  BPT.TRAP 0x1 ;  /* 0x000000040000795c */ /* 0x000fe20000300000 */
.L_x_197:
[----:B-1-34-:R-:W-:-:S04]  /*11c50*/  SHF.L.U32 R2, RZ, 0x1f, RZ ;  /* 0x0000001fff027819 */ /* 0x01afc800000006ff */
[----:B------:R-:W1:Y:S02]  /*11c60*/  SYNCS.PHASECHK.TRANS64.TRYWAIT P1, [UR6+0x344e0], R2 ;  /* 0x0344e002ff0075a7 */ /* 0x000e640008020146 */
[----:B-1----:R-:W-:Y:S05]  /*11c70*/  @!P1 BRA `(.L_x_198) ;  /* 0x0000005c00c49947 */ /* 0x002fea0003800000 */
.L_x_387:
[----:B------:R-:W-:Y:S04]  /*11c80*/  BSSY B0, `(.L_x_199) ;  /* 0x000000b000007945 */ /* 0x000fe80003800000 */
[----:B------:R-:W-:Y:S05]  /*11c90*/  @P0 BRA `(.L_x_200) ;  /* 0x0000000000240947 */ /* 0x000fea0003800000 */
[----:B------:R-:W-:Y:S01]  /*11ca0*/  UIADD3 UR20, UR6, 0x30000, URZ ;  /* 0x0003000006147890 */ /* 0x000fe2000fffe03f */
[----:B------:R-:W-:Y:S01]  /*11cb0*/  UMOV UR16, 0x0 ;  /* 0x0000000000107882 */ /* 0x000fe20000000000 */
[----:B------:R-:W-:Y:S01]  /*11cc0*/  UMOV UR17, 0x10000000 ;  /* 0x1000000000117882 */ /* 0x000fe20000000000 */
[----:B------:R-:W-:-:S06]  /*11cd0*/  UMOV UR22, UR18 ;  /* 0x0000001200167c82 */ /* 0x000fcc0008000000 */
[----:B------:R3:W-:Y:S02]  /*11ce0*/  UTMALDG.2D [UR20], [UR12], desc[UR16] ;  /* 0x000010140c0075b4 */ /* 0x0007e40008009000 */
[----:B---3--:R-:W-:Y:S05]  /*11cf0*/  @!P2 BRA `(.L_x_201) ;  /* 0x000000000004a947 */ /* 0x008fea0003800000 */
[----:B------:R-:W-:Y:S01]  /*11d00*/  BPT.TRAP 0x1 ;  /* 0x000000040000795c */ /* 0x000fe20000300000 */
.L_x_201:
[----:B-12---:R-:W1:Y:S02]  /*11d10*/  LDC R3, c[0x0][0x828] ;  /* 0x00020a00ff037b82 */ /* 0x006e640000000800 */
[----:B-1----:R3:W-:Y:S02]  /*11d20*/  SYNCS.ARRIVE.TRANS64.RED.A0TR RZ, [UR6+0x344c0], R3 ;  /* 0x0344c003ffff79a7 */ /* 0x0027e40008300406 */
.L_x_200:
[----:B------:R-:W-:Y:S05]  /*11d30*/  BSYNC B0 ;  /* 0x0000000000007941 */ /* 0x000fea0003800000 */
.L_x_199:
[----:B------:R-:W-:Y:S05]  /*11d40*/  @!P2 BRA `(.L_x_202) ;  /* 0x000000000004a947 */ /* 0x000fea0003800000 */
[----:B------:R-:W-:Y:S01]  /*11d50*/  BPT.TRAP 0x1 ;  /* 0x000000040000795c */ /* 0x000fe20000300000 */
.L_x_202:
[----:B------:R-:W-:Y:S01]  /*11d60*/  SYNCS.ARRIVE.TRANS64.RED.A1T0 RZ, [UR15], RZ ;  /* 0x000000ffffff79a7 */ /* 0x000fe2000810040f */
[----:B------:R-:W-:Y:S05]  /*11d70*/  @!P2 BRA `(.L_x_203) ;  /* 0x000000000004a947 */ /* 0x000fea0003800000 */
[----:B------:R-:W-:Y:S01]  /*11d80*/  BPT.TRAP 0x1 ;  /* 0x000000040000795c */ /* 0x000fe20000300000 */
.L_x_203:
[----:B------:R-:W4:Y:S02]  /*11d90*/  SYNCS.PHASECHK.TRANS64.TRYWAIT P1, [UR6+0x344e8], R2 ;  /* 0x0344e802ff0075a7 */ /* 0x000f240008020146 */
[----:B----4-:R-:W-:Y:S05]  /*11da0*/  @!P1 BRA `(.L_x_204) ;  /* 0x0000005c00909947 */ /* 0x010fea0003800000 */
.L_x_388:
[----:B------:R-:W-:Y:S04]  /*11db0*/  BSSY B0, `(.L_x_205) ;  /* 0x000000c000007945 */ /* 0x000fe80003800000 */
[----:B------:R-:W-:Y:S05]  /*11dc0*/  @P0 BRA `(.L_x_206) ;  /* 0x0000000000280947 */ /* 0x000fea0003800000 */
        /* <DEDUP_REMOVED lines=8> */
.L_x_207:
[----:B-123--:R-:W1:Y:S02]  /*11e50*/  LDC R3, c[0x0][0x828] ;  /* 0x00020a00ff037b82 */ /* 0x00ee640000000800 */
[----:B-1----:R4:W-:Y:S02]  /*11e60*/  SYNCS.ARRIVE.TRANS64.RED.A0TR RZ, [UR6+0x344c8], R3 ;  /* 0x0344c803ffff79a7 */ /* 0x0029e40008300406 */
.L_x_206:
[----:B------:R-:W-:Y:S05]  /*11e70*/  BSYNC B0 ;  /* 0x0000000000007941 */ /* 0x000fea0003800000 */
.L_x_205:
[----:B------:R-:W-:Y:S05]  /*11e80*/  @!P2 BRA `(.L_x_208) ;  /* 0x000000000004a947 */ /* 0x000fea0003800000 */
[----:B------:R-:W-:Y:S01]  /*11e90*/  BPT.TRAP 0x1 ;  /* 0x000000040000795c */ /* 0x000fe20000300000 */
.L_x_208:
[----:B------:R-:W-:Y:S01]  /*11ea0*/  SYNCS.ARRIVE.TRANS64.RED.A1T0 RZ, [UR7], RZ ;  /* 0x000000ffffff79a7 */ /* 0x000fe20008100407 */
[----:B------:R-:W-:Y:S05]  /*11eb0*/  @!P2 BRA `(.L_x_209) ;  /* 0x000000000004a947 */ /* 0x000fea0003800000 */
[----:B------:R-:W-:Y:S01]  /*11ec0*/  BPT.TRAP 0x1 ;  /* 0x000000040000795c */ /* 0x000fe20000300000 */
.L_x_209:
[----:B------:R-:W5:Y:S02]  /*11ed0*/  SYNCS.PHASECHK.TRANS64.TRYWAIT P1, [UR6+0x344f0], R2 ;  /* 0x0344f002ff0075a7 */ /* 0x000f640008020146 */
[----:B-----5:R-:W-:Y:S05]  /*11ee0*/  @!P1 BRA `(.L_x_210) ;  /* 0x0000005c00589947 */ /* 0x020fea0003800000 */
.L_x_389:
        /* <DEDUP_REMOVED lines=10> */
.L_x_213:
[----:B--234-:R-:W1:Y:S02]  /*11f90*/  LDC R3, c[0x0][0x828] ;  /* 0x00020a00ff037b82 */ /* 0x01ce640000000800 */
[----:B-1----:R1:W-:Y:S02]  /*11fa0*/  SYNCS.ARRIVE.TRANS64.RED.A0TR RZ, [UR6+0x344d0], R3 ;  /* 0x0344d003ffff79a7 */ /* 0x0023e40008300406 */
.L_x_212:
[----:B------:R-:W-:Y:S05]  /*11fb0*/  BSYNC B0 ;  /* 0x0000000000007941 */ /* 0x000fea0003800000 */
.L_x_211:
[----:B------:R-:W-:Y:S05]  /*11fc0*/  @!P2 BRA `(.L_x_214) ;  /* 0x000000000004a947 */ /* 0x000fea0003800000 */
[----:B------:R-:W-:Y:S01]  /*11fd0*/  BPT.TRAP 0x1 ;  /* 0x000000040000795c */ /* 0x000fe20000300000 */
.L_x_214:
[----:B------:R-:W-:Y:S01]  /*11fe0*/  SYNCS.ARRIVE.TRANS64.RED.A1T0 RZ, [UR14], RZ ;  /* 0x000000ffffff79a7 */ /* 0x000fe2000810040e */
[----:B------:R-:W-:Y:S05]  /*11ff0*/  @!P2 BRA `(.L_x_215) ;  /* 0x000000000004a947 */ /* 0x000fea0003800000 */
[----:B------:R-:W-:Y:S01]  /*12000*/  BPT.TRAP 0x1 ;  /* 0x000000040000795c */ /* 0x000fe20000300000 */
.L_x_215:
[----:B------:R-:W5:Y:S02]  /*12010*/  SYNCS.PHASECHK.TRANS64.TRYWAIT P1, [UR6+0x344f8], R2 ;  /* 0x0344f802ff0075a7 */ /* 0x000f640008020146 */
[----:B-----5:R-:W-:Y:S05]  /*12020*/  @!P1 BRA `(.L_x_216) ;  /* 0x0000005c00209947 */ /* 0x020fea0003800000 */
.L_x_390:
        /* <DEDUP_REMOVED lines=10> */
.L_x_219:
[----:B--234-:R-:W1:Y:S02]  /*120d0*/  LDC R3, c[0x0][0x828] ;  /* 0x00020a00ff037b82 */ /* 0x01ce640000000800 */
[----:B-1----:R1:W-:Y:S02]  /*120e0*/  SYNCS.ARRIVE.TRANS64.RED.A0TR RZ, [UR6+0x344d8], R3 ;  /* 0x0344d803ffff79a7 */ /* 0x0023e40008300406 */
.L_x_218:
[----:B------:R-:W-:Y:S05]  /*120f0*/  BSYNC B0 ;  /* 0x0000000000007941 */ /* 0x000fea0003800000 */
.L_x_217:
[----:B------:R-:W-:Y:S05]  /*12100*/  @!P2 BRA `(.L_x_220) ;  /* 0x000000000004a947 */ /* 0x000fea0003800000 */
[----:B------:R-:W-:Y:S01]  /*12110*/  BPT.TRAP 0x1 ;  /* 0x000000040000795c */ /* 0x000fe20000300000 */
.L_x_220:
[----:B------:R-:W-:Y:S01]  /*12120*/  SYNCS.ARRIVE.TRANS64.RED.A1T0 RZ, [UR36], RZ ;  /* 0x000000ffffff79a7 */ /* 0x000fe20008100424 */
[----:B------:R-:W-:Y:S01]  /*12130*/  UIADD3 UR23, UR19, 0x40, URZ ;  /* 0x0000004013177890 */ /* 0x000fe2000fffe03f */
[----:B------:R-:W-:Y:S11]  /*12140*/  @!P2 BRA `(.L_x_221) ;  /* 0x000000000004a947 */ /* 0x000ff60003800000 */
[----:B------:R-:W-:Y:S01]  /*12150*/  BPT.TRAP 0x1 ;  /* 0x000000040000795c */ /* 0x000fe20000300000 */
.L_x_221:
[----:B------:R-:W5:Y:S02]  /*12160*/  SYNCS.PHASECHK.TRANS64.TRYWAIT P1, [UR6+0x344e0], R8 ;  /* 0x0344e008ff0075a7 */ /* 0x000f640008020146 */
[----:B-----5:R-:W-:Y:S05]  /*12170*/  @!P1 BRA `(.L_x_222) ;  /* 0x0000005800e49947 */ /* 0x020fea0003800000 */
.L_x_391:
[----:B------:R-:W-:Y:S04]  /*12180*/  BSSY B0, `(.L_x_223) ;  /* 0x000000b000007945 */ /* 0x000fe80003800000 */
[----:B------:R-:W-:Y:S05]  /*12190*/  @P0 BRA `(.L_x_224) ;  /* 0x0000000000240947 */ /* 0x000fea0003800000 */
[----:B------:R-:W-:Y:S01]  /*121a0*/  UIADD3 UR20, UR6, 0x30000, URZ ;  /* 0x0003000006147890 */ /* 0x000fe2000fffe03f */
[----:B------:R-:W-:Y:S01]  /*121b0*/  UMOV UR16, 0x0 ;  /* 0x0000000000107882 */ /* 0x000fe20000000000 */
[----:B------:R-:W-:Y:S01]  /*121c0*/  UMOV UR17, 0x10000000 ;  /* 0x1000000000117882 */ /* 0x000fe20000000000 */
[----:B------:R-:W-:-:S06]  /*121d0*/  UMOV UR22, UR18 ;  /* 0x0000001200167c82 */ /* 0x000fcc0008000000 */
[----:B------:R1:W-:Y:S02]  /*121e0*/  UTMALDG.2D [UR20], [UR12], desc[UR16] ;  /* 0x000010140c0075b4 */ /* 0x0003e40008009000 */
[----:B-1----:R-:W-:Y:S05]  /*121f0*/  @!P2 BRA `(.L_x_225) ;  /* 0x000000000004a947 */ /* 0x002fea0003800000 */
[----:B------:R-:W-:Y:S01]  /*12200*/  BPT.TRAP 0x1 ;  /* 0x000000040000795c */ /* 0x000fe20000300000 */
.L_x_225:
[----:B--234-:R-:W1:Y:S02]  /*12210*/  LDC R3, c[0x0][0x828] ;  /* 0x00020a00ff037b82 */ /* 0x01ce640000000800 */
[----:B-1----:R1:W-:Y:S02]  /*12220*/  SYNCS.ARRIVE.TRANS64.RED.A0TR RZ, [UR6+0x344c0], R3 ;  /* 0x0344c003ffff79a7 */ /* 0x0023e40008300406 */
.L_x_224:
[----:B------:R-:W-:Y:S05]  /*12230*/  BSYNC B0 ;  /* 0x0000000000007941 */ /* 0x000fea0003800000 */
.L_x_223:
[----:B------:R-:W-:Y:S05]  /*12240*/  @!P2 BRA `(.L_x_226) ;  /* 0x000000000004a947 */ /* 0x000fea0003800000 */
[----:B------:R-:W-:Y:S01]  /*12250*/  BPT.TRAP 0x1 ;  /* 0x000000040000795c */ /* 0x000fe20000300000 */
.L_x_226:
[----:B------:R-:W-:Y:S01]  /*12260*/  SYNCS.ARRIVE.TRANS64.RED.A1T0 RZ, [UR15], RZ ;  /* 0x000000ffffff79a7 */ /* 0x000fe2000810040f */
[----:B------:R-:W-:Y:S05]  /*12270*/  @!P2 BRA `(.L_x_227) ;  /* 0x000000000004a947 */ /* 0x000fea0003800000 */
[----:B------:R-:W-:Y:S01]  /*12280*/  BPT.TRAP 0x1 ;  /* 0x000000040000795c */ /* 0x000fe20000300000 */
.L_x_227:
[----:B------:R-:W5:Y:S02]  /*12290*/  SYNCS.PHASECHK.TRANS64.TRYWAIT P1, [UR6+0x344e8], R8 ;  /* 0x0344e808ff0075a7 */ /* 0x000f640008020146 */
[----:B-----5:R-:W-:Y:S05]  /*122a0*/  @!P1 BRA `(.L_x_228) ;  /* 0x0000005800b09947 */ /* 0x020fea0003800000 */
.L_x_392:
        /* <DEDUP_REMOVED lines=10> */
.L_x_231:
[----:B--234-:R-:W1:Y:S02]  /*12350*/  LDC R3, c[0x0][0x828] ;  /* 0x00020a00ff037b82 */ /* 0x01ce640000000800 */
[----:B-1----:R1:W-:Y:S02]  /*12360*/  SYNCS.ARRIVE.TRANS64.RED.A0TR RZ, [UR6+0x344c8], R3 ;  /* 0x0344c803ffff79a7 */ /* 0x0023e40008300406 */
.L_x_230:
[----:B------:R-:W-:Y:S05]  /*12370*/  BSYNC B0 ;  /* 0x0000000000007941 */ /* 0x000fea0003800000 */
.L_x_229:
[----:B------:R-:W-:Y:S05]  /*12380*/  @!P2 BRA `(.L_x_232) ;  /* 0x000000000004a947 */ /* 0x000fea0003800000 */
[----:B------:R-:W-:Y:S01]  /*12390*/  BPT.TRAP 0x1 ;  /* 0x000000040000795c */ /* 0x000fe20000300000 */
.L_x_232:
[----:B------:R-:W-:Y:S01]  /*123a0*/  SYNCS.ARRIVE.TRANS64.RED.A1T0 RZ, [UR7], RZ ;  /* 0x000000ffffff79a7 */ /* 0x000fe20008100407 */
[----:B------:R-:W-:Y:S05]  /*123b0*/  @!P2 BRA `(.L_x_233) ;  /* 0x000000000004a947 */ /* 0x000fea0003800000 */
[----:B------:R-:W-:Y:S01]  /*123c0*/  BPT.TRAP 0x1 ;  /* 0x000000040000795c */ /* 0x000fe20000300000 */
.L_x_233:
[----:B------:R-:W5:Y:S02]  /*123d0*/  SYNCS.PHASECHK.TRANS64.TRYWAIT P1, [UR6+0x344f0], R8 ;  /* 0x0344f008ff0075a7 */ /* 0x000f640008020146 */
[----:B-----5:R-:W-:Y:S05]  /*123e0*/  @!P1 BRA `(.L_x_234) ;  /* 0x0000005800789947 */ /* 0x020fea0003800000 */
.L_x_393:
        /* <DEDUP_REMOVED lines=10> */
.L_x_237:
[----:B--234-:R-:W1:Y:S02]  /*12490*/  LDC R3, c[0x0][0x828] ;  /* 0x00020a00ff037b82 */ /* 0x01ce640000000800 */
[----:B-1----:R1:W-:Y:S02]  /*124a0*/  SYNCS.ARRIVE.TRANS64.RED.A0TR RZ, [UR6+0x344d0], R3 ;  /* 0x0344d003ffff79a7 */ /* 0x0023e40008300406 */
.L_x_236:
[----:B------:R-:W-:Y:S05]  /*124b0*/  BSYNC B0 ;  /* 0x0000000000007941 */ /* 0x000fea0003800000 */
.L_x_235:
[----:B------:R-:W-:Y:S05]  /*124c0*/  @!P2 BRA `(.L_x_238) ;  /* 0x000000000004a947 */ /* 0x000fea0003800000 */
[----:B------:R-:W-:Y:S01]  /*124d0*/  BPT.TRAP 0x1 ;  /* 0x000000040000795c */ /* 0x000fe20000300000 */
.L_x_238:
[----:B------:R-:W-:Y:S01]  /*124e0*/  SYNCS.ARRIVE.TRANS64.RED.A1T0 RZ, [UR14], RZ ;  /* 0x000000ffffff79a7 */ /* 0x000fe2000810040e */
[----:B------:R-:W-:Y:S05]  /*124f0*/  @!P2 BRA `(.L_x_239) ;  /* 0x000000000004a947 */ /* 0x000fea0003800000 */
[----:B------:R-:W-:Y:S01]  /*12500*/  BPT.TRAP 0x1 ;  /* 0x000000040000795c */ /* 0x000fe20000300000 */
.L_x_239:
[----:B------:R-:W5:Y:S02]  /*12510*/  SYNCS.PHASECHK.TRANS64.TRYWAIT P1, [UR6+0x344f8], R8 ;  /* 0x0344f808ff0075a7 */ /* 0x000f640008020146 */
[----:B-----5:R-:W-:Y:S05]  /*12520*/  @!P1 BRA `(.L_x_240) ;  /* 0x0000005800409947 */ /* 0x020fea0003800000 */
.L_x_394:
        /* <DEDUP_REMOVED lines=10> */
.L_x_243:
[----:B--234-:R-:W1:Y:S02]  /*125d0*/  LDC R3, c[0x0][0x828] ;  /* 0x00020a00ff037b82 */ /* 0x01ce640000000800 */
[----:B-1----:R1:W-:Y:S02]  /*125e0*/  SYNCS.ARRIVE.TRANS64.RED.A0TR RZ, [UR6+0x344d8], R3 ;  /* 0x0344d803ffff79a7 */ /* 0x0023e40008300406 */
.L_x_242:
[----:B------:R-:W-:Y:S05]  /*125f0*/  BSYNC B0 ;  /* 0x0000000000007941 */ /* 0x000fea0003800000 */
.L_x_241:
[----:B------:R-:W-:Y:S05]  /*12600*/  @!P2 BRA `(.L_x_244) ;  /* 0x000000000004a947 */ /* 0x000fea0003800000 */
[----:B------:R-:W-:Y:S01]  /*12610*/  BPT.TRAP 0x1 ;  /* 0x000000040000795c */ /* 0x000fe20000300000 */
.L_x_244:
[----:B------:R-:W-:Y:S01]  /*12620*/  SYNCS.ARRIVE.TRANS64.RED.A1T0 RZ, [UR36], RZ ;  /* 0x000000ffffff79a7 */ /* 0x000fe20008100424 */
[----:B------:R-:W-:Y:S01]  /*12630*/  UIADD3 UR19, UR19, 0x60, URZ ;  /* 0x0000006013137890 */ /* 0x000fe2000fffe03f */
[----:B------:R-:W-:Y:S11]  /*12640*/  @!P2 BRA `(.L_x_245) ;  /* 0x000000000004a947 */ /* 0x000ff60003800000 */
[----:B------:R-:W-:Y:S01]  /*12650*/  BPT.TRAP 0x1 ;  /* 0x000000040000795c */ /* 0x000fe20000300000 */
.L_x_245:
[----:B------:R-:W5:Y:S02]  /*12660*/  SYNCS.PHASECHK.TRANS64.TRYWAIT P1, [UR6+0x344e0], R2 ;  /* 0x0344e002ff0075a7 */ /* 0x000f640008020146 */
[----:B-----5:R-:W-:Y:S05]  /*12670*/  @!P1 BRA `(.L_x_246) ;  /* 0x0000005800049947 */ /* 0x020fea0003800000 */
.L_x_395:
        /* <DEDUP_REMOVED lines=9> */
.L_x_249:
[----:B--234-:R-:W1:Y:S02]  /*12710*/  LDC R3, c[0x0][0x828] ;  /* 0x00020a00ff037b82 */ /* 0x01ce640000000800 */
[----:B-1----:R1:W-:Y:S02]  /*12720*/  SYNCS.ARRIVE.TRANS64.RED.A0TR RZ, [UR6+0x344c0], R3 ;  /* 0x0344c003ffff79a7 */ /* 0x0023e40008300406 */
.L_x_248:
[----:B------:R-:W-:Y:S05]  /*12730*/  BSYNC B0 ;  /* 0x0000000000007941 */ /* 0x000fea0003800000 */
.L_x_247:
[----:B------:R-:W-:Y:S05]  /*12740*/  @!P2 BRA `(.L_x_250) ;  /* 0x000000000004a947 */ /* 0x000fea0003800000 */
[----:B------:R-:W-:Y:S01]  /*12750*/  BPT.TRAP 0x1 ;  /* 0x000000040000795c */ /* 0x000fe20000300000 */
.L_x_250:
[----:B------:R-:W-:Y:S01]  /*12760*/  SYNCS.ARRIVE.TRANS64.RED.A1T0 RZ, [UR15], RZ ;  /* 0x000000ffffff79a7 */ /* 0x000fe2000810040f */
[----:B------:R-:W-:Y:S05]  /*12770*/  @!P2 BRA `(.L_x_251) ;  /* 0x000000000004a947 */ /* 0x000fea0003800000 */
[----:B------:R-:W-:Y:S01]  /*12780*/  BPT.TRAP 0x1 ;  /* 0x000000040000795c */ /* 0x000fe20000300000 */
.L_x_251:
[----:B------:R-:W5:Y:S02]  /*12790*/  SYNCS.PHASECHK.TRANS64.TRYWAIT P1, [UR6+0x344e8], R2 ;  /* 0x0344e802ff0075a7 */ /* 0x000f640008020146 */
[----:B-----5:R-:W-:Y:S05]  /*127a0*/  @!P1 BRA `(.L_x_252) ;  /* 0x0000005400d09947 */ /* 0x020fea0003800000 */
.L_x_396:
[----:B------:R-:W-:Y:S04]  /*127b0*/  BSSY B0, `(.L_x_253) ;  /* 0x000000d000007945 */ /* 0x000fe80003800000 */
[----:B------:R-:W-:Y:S05]  /*127c0*/  @P0 BRA `(.L_x_254) ;  /* 0x00000000002c0947 */ /* 0x000fea0003800000 */
[----:B------:R-:W-:Y:S02]  /*127d0*/  UIADD3 UR22, UR18, 0x40, URZ ;  /* 0x0000004012167890 */ /* 0x000fe4000fffe03f */
[----:B------:R-:W-:Y:S01]  /*127e0*/  UIADD3 UR20, UR6, 0x31000, URZ ;  /* 0x0003100006147890 */ /* 0x000fe2000fffe03f */
[----:B------:R-:W-:Y:S01]  /*127f0*/  UMOV UR16, 0x0 ;  /* 0x0000000000107882 */ /* 0x000fe20000000000 */
[----:B------:R-:W-:Y:S01]  /*12800*/  UMOV UR17, 0x10000000 ;  /* 0x1000000000117882 */ /* 0x000fe20000000000 */
[----:B------:R-:W-:Y:S01]  /*12810*/  UMOV UR21, UR25 ;  /* 0x0000001900157c82 */ /* 0x000fe20008000000 */
[----:B------:R-:W-:-:S05]  /*12820*/  UMOV UR23, UR19 ;  /* 0x0000001300177c82 */ /* 0x000fca0008000000 */
[----:B------:R1:W-:Y:S02]  /*12830*/  UTMALDG.2D [UR20], [UR12], desc[UR16] ;  /* 0x000010140c0075b4 */ /* 0x0003e40008009000 */
[----:B-1----:R-:W-:Y:S05]  /*12840*/  @!P2 BRA `(.L_x_255) ;  /* 0x000000000004a947 */ /* 0x002fea0003800000 */
[----:B------:R-:W-:Y:S01]  /*12850*/  BPT.TRAP 0x1 ;  /* 0x000000040000795c */ /* 0x000fe20000300000 */
.L_x_255:
[----:B--234-:R-:W1:Y:S02]  /*12860*/  LDC R3, c[0x0][0x828] ;  /* 0x00020a00ff037b82 */ /* 0x01ce640000000800 */
[----:B-1----:R1:W-:Y:S02]  /*12870*/  SYNCS.ARRIVE.TRANS64.RED.A0TR RZ, [UR6+0x344c8], R3 ;  /* 0x0344c803ffff79a7 */ /* 0x0023e40008300406 */
.L_x_254:
[----:B------:R-:W-:Y:S05]  /*12880*/  BSYNC B0 ;  /* 0x0000000000007941 */ /* 0x000fea0003800000 */
.L_x_253:
[----:B------:R-:W-:Y:S05]  /*12890*/  @!P2 BRA `(.L_x_256) ;  /* 0x000000000004a947 */ /* 0x000fea0003800000 */
[----:B------:R-:W-:Y:S01]  /*128a0*/  BPT.TRAP 0x1 ;  /* 0x000000040000795c */ /* 0x000fe20000300000 */
.L_x_256:
[----:B------:R-:W-:Y:S01]  /*128b0*/  SYNCS.ARRIVE.TRANS64.RED.A1T0 RZ, [UR7], RZ ;  /* 0x000000ffffff79a7 */ /* 0x000fe20008100407 */
[----:B------:R-:W-:Y:S05]  /*128c0*/  @!P2 BRA `(.L_x_257) ;  /* 0x000000000004a947 */ /* 0x000fea0003800000 */
[----:B------:R-:W-:Y:S01]  /*128d0*/  BPT.TRAP 0x1 ;  /* 0x000000040000795c */ /* 0x000fe20000300000 */
.L_x_257:
[----:B------:R-:W5:Y:S02]  /*128e0*/  SYNCS.PHASECHK.TRANS64.TRYWAIT P1, [UR6+0x344f0], R2 ;  /* 0x0344f002ff0075a7 */ /* 0x000f640008020146 */
[----:B-----5:R-:W-:Y:S05]  /*128f0*/  @!P1 BRA `(.L_x_258) ;  /* 0x0000005400949947 */ /* 0x020fea0003800000 */
.L_x_397:
        /* <DEDUP_REMOVED lines=11> */
.L_x_261:
[----:B--234-:R-:W1:Y:S02]  /*129b0*/  LDC R3, c[0x0][0x828] ;  /* 0x00020a00ff037b82 */ /* 0x01ce640000000800 */
[----:B-1----:R1:W-:Y:S02]  /*129c0*/  SYNCS.ARRIVE.TRANS64.RED.A0TR RZ, [UR6+0x344d0], R3 ;  /* 0x0344d003ffff79a7 */ /* 0x0023e40008300406 */
.L_x_260:
[----:B------:R-:W-:Y:S05]  /*129d0*/  BSYNC B0 ;  /* 0x0000000000007941 */ /* 0x000fea0003800000 */
.L_x_259:
[----:B------:R-:W-:Y:S05]  /*129e0*/  @!P2 BRA `(.L_x_262) ;  /* 0x000000000004a947 */ /* 0x000fea0003800000 */
[----:B------:R-:W-:Y:S01]  /*129f0*/  BPT.TRAP 0x1 ;  /* 0x000000040000795c */ /* 0x000fe20000300000 */
.L_x_262:
[----:B------:R-:W-:Y:S01]  /*12a00*/  SYNCS.ARRIVE.TRANS64.RED.A1T0 RZ, [UR14], RZ ;  /* 0x000000ffffff79a7 */ /* 0x000fe2000810040e */
[----:B------:R-:W-:Y:S05]  /*12a10*/  @!P2 BRA `(.L_x_263) ;  /* 0x000000000004a947 */ /* 0x000fea0003800000 */
[----:B------:R-:W-:Y:S01]  /*12a20*/  BPT.TRAP 0x1 ;  /* 0x000000040000795c */ /* 0x000fe20000300000 */
.L_x_263:
[----:B------:R-:W5:Y:S02]  /*12a30*/  SYNCS.PHASECHK.TRANS64.TRYWAIT P1, [UR6+0x344f8], R2 ;  /* 0x0344f802ff0075a7 */ /* 0x000f640008020146 */
[----:B-----5:R-:W-:Y:S05]  /*12a40*/  @!P1 BRA `(.L_x_264) ;  /* 0x0000005400589947 */ /* 0x020fea0003800000 */
.L_x_398:
        /* <DEDUP_REMOVED lines=11> */
.L_x_267:
[----:B------:R-:W1:Y:S02]  /*12b00*/  LDC R2, c[0x0][0x828] ;  /* 0x00020a00ff027b82 */ /* 0x000e640000000800 */
[----:B-1----:R1:W-:Y:S02]  /*12b10*/  SYNCS.ARRIVE.TRANS64.RED.A0TR RZ, [UR6+0x344d8], R2 ;  /* 0x0344d802ffff79a7 */ /* 0x0023e40008300406 */
.L_x_266:
[----:B------:R-:W-:Y:S05]  /*12b20*/  BSYNC B0 ;  /* 0x0000000000007941 */ /* 0x000fea0003800000 */
.L_x_265:
[----:B------:R-:W-:Y:S05]  /*12b30*/  @!P2 BRA `(.L_x_268) ;  /* 0x000000000004a947 */ /* 0x000fea0003800000 */
[----:B------:R-:W-:Y:S01]  /*12b40*/  BPT.TRAP 0x1 ;  /* 0x000000040000795c */ /* 0x000fe20000300000 */
.L_x_268:
[----:B------:R-:W-:Y:S01]  /*12b50*/  ISETP.NE.AND P0, PT, R7, RZ, PT ;  /* 0x000000ff0700720c */ /* 0x000fe20003f05270 */
[----:B------:R-:W-:Y:S01]  /*12b60*/  SYNCS.ARRIVE.TRANS64.RED.A1T0 RZ, [UR36], RZ ;  /* 0x000000ffffff79a7 */ /* 0x000fe20008100424 */
[CC--:B------:R-:W-:Y:S02]  /*12b70*/  ISETP.NE.AND P3, PT, R18.reuse, R6.reuse, PT ;  /* 0x000000061200720c */ /* 0x0c0fe40003f65270 */
[----:B------:R-:W-:-:S13]  /*12b80*/  ISETP.EQ.OR P0, PT, R18, R6, !P0 ;  /* 0x000000061200720c */ /* 0x000fda0004702670 */
[----:B------:R-:W-:Y:S05]  /*12b90*/  @P0 BRA `(.L_x_269) ;  /* 0x0000000400040947 */ /* 0x000fea0003800000 */
[----:B------:R-:W-:Y:S01]  /*12ba0*/  ELECT P0, URZ, PT ;  /* 0x00000000003f782f */ /* 0x000fe20003800000 */
[----:B------:R-:W-:-:S12]  /*12bb0*/  BSSY B0, `(.L_x_270) ;  /* 0x0000032000007945 */ /* 0x000fd80003800000 */
[----:B------:R-:W-:Y:S05]  /*12bc0*/  @!P0 BRA `(.L_x_271) ;  /* 0x0000000000c08947 */ /* 0x000fea0003800000 */
[----:B-1234-:R-:W1:Y:S08]  /*12bd0*/  LDC.64 R2, c[0x0][0x290] ;  /* 0x0000a400ff027b82 */ /* 0x01ee700000000a00 */
[----:B------:R-:W2:Y:S08]  /*12be0*/  LDC.64 R10, c[0x0][0x808] ;  /* 0x00020200ff0a7b82 */ /* 0x000eb00000000a00 */
[----:B------:R-:W3:Y:S01]  /*12bf0*/  LDC.64 R14, c[0x0][0x810] ;  /* 0x00020400ff0e7b82 */ /* 0x000ee20000000a00 */
[----:B-1----:R-:W-:-:S05]  /*12c00*/  IMAD.WIDE R2, R6, 0xc, R2 ;  /* 0x0000000c06027825 */ /* 0x002fca00078e0202 */
[----:B------:R1:W5:Y:S04]  /*12c10*/  LDG.E R12, desc[UR38][R2.64] ;  /* 0x00000026020c7981 */ /* 0x000368000c1e1900 */
[----:B------:R1:W5:Y:S01]  /*12c20*/  LDG.E R13, desc[UR38][R2.64+0x4] ;  /* 0x00000426020d7981 */ /* 0x000362000c1e1900 */
[----:B--2---:R-:W-:Y:S02]  /*12c30*/  ISETP.NE.U32.AND P0, PT, R10, RZ, PT ;  /* 0x000000ff0a00720c */ /* 0x004fe40003f05070 */
[----:B------:R-:W-:Y:S02]  /*12c40*/  SHF.R.S32.HI R9, RZ, 0x1f, R6 ;  /* 0x0000001fff097819 */ /* 0x000fe40000011406 */
[----:B------:R-:W-:Y:S02]  /*12c50*/  ISETP.NE.AND.EX P0, PT, R11, RZ, PT, P0 ;  /* 0x000000ff0b00720c */ /* 0x000fe40003f05300 */
[----:B---3--:R-:W-:-:S04]  /*12c60*/  ISETP.NE.U32.AND P1, PT, R14, RZ, PT ;  /* 0x000000ff0e00720c */ /* 0x008fc80003f25070 */
[----:B------:R-:W-:-:S07]  /*12c70*/  ISETP.NE.AND.EX P1, PT, R15, RZ, PT, P1 ;  /* 0x000000ff0f00720c */ /* 0x000fce0003f25310 */
[----:B-1----:R-:W-:Y:S06]  /*12c80*/  @!P0 BRA `(.L_x_272) ;  /* 0x0000000000108947 */ /* 0x002fec0003800000 */
[----:B------:R-:W-:-:S04]  /*12c90*/  LEA R2, P0, R6, R10, 0x3 ;  /* 0x0000000a06027211 */ /* 0x000fc800078018ff */
[----:B------:R-:W-:-:S06]  /*12ca0*/  LEA.HI.X R3, R6, R11, R9, 0x3, P0 ;  /* 0x0000000b06037211 */ /* 0x000fcc00000f1c09 */
[----:B------:R-:W2:Y:S04]  /*12cb0*/  LDG.E.64 R2, desc[UR38][R2.64] ;  /* 0x0000002602027981 */ /* 0x000ea8000c1e1b00 */
[----:B--2---:R1:W-:Y:S02]  /*12cc0*/  STS.64 [UR5], R2 ;  /* 0x00000002ff007988 */ /* 0x0043e40008000a05 */
.L_x_272:
[----:B------:R-:W-:Y:S05]  /*12cd0*/  @!P1 BRA `(.L_x_271) ;  /* 0x00000000007c9947 */ /* 0x000fea0003800000 */
[----:B-1----:R-:W-:-:S04]  /*12ce0*/  LEA R2, P0, R6, R14, 0x3 ;  /* 0x0000000e06027211 */ /* 0x002fc800078018ff */
[----:B------:R-:W-:Y:S02]  /*12cf0*/  LEA.HI.X R3, R6, R15, R9, 0x3, P0 ;  /* 0x0000000f06037211 */ /* 0x000fe400000f1c09 */
[----:B------:R-:W1:Y:S04]  /*12d00*/  LDS R9, [UR5+0x1c] ;  /* 0x00001c05ff097984 */ /* 0x000e680008000800 */
[----:B------:R-:W2:Y:S01]  /*12d10*/  LDG.E.64 R2, desc[UR38][R2.64] ;  /* 0x0000002602027981 */ /* 0x000ea2000c1e1b00 */
[----:B------:R-:W-:Y:S01]  /*12d20*/  MOV R18, UR5 ;  /* 0x0000000500127c02 */ /* 0x000fe20008000f00 */
[----:B-----5:R-:W-:Y:S01]  /*12d30*/  VIADD R13, R13, 0xffffffff ;  /* 0xffffffff0d0d7836 */ /* 0x020fe20000000000 */
[----:B------:R-:W-:Y:S02]  /*12d40*/  IADD3 R12, R12, -0x1, RZ ;  /* 0xffffffff0c0c7810 */ /* 0x000fe40007ffe0ff */
[----:B------:R-:W-:-:S02]  /*12d50*/  CS2R R14, SRZ ;  /* 0x00000000000e7805 */ /* 0x000fc4000001ff00 */
[----:B------:R-:W-:Y:S01]  /*12d60*/  SHF.R.U64 R18, R18, 0x4, RZ ;  /* 0x0000000412127819 */ /* 0x000fe200000012ff */
[----:B------:R-:W-:Y:S04]  /*12d70*/  STS [UR5+0x30], RZ ;  /* 0x000030ffff007988 */ /* 0x000fe80008000805 */
[----:B------:R-:W-:Y:S04]  /*12d80*/  STS.128 [UR5+0x20], R12 ;  /* 0x0000200cff007988 */ /* 0x000fe80008000c05 */
        /* <DEDUP_REMOVED lines=10> */
[----:B------:R-:W-:Y:S04]  /*12e30*/  STS [UR5+0x1c], R9 ;  /* 0x00001c09ff007988 */ /* 0x000fe80008000805 */
[----:B------:R-:W1:Y:S02]  /*12e40*/  LDS R10, [UR5+0x1c] ;  /* 0x00001c05ff0a7984 */ /* 0x000e640008000800 */
[----:B-1----:R-:W-:-:S05]  /*12e50*/  LOP3.LUT R10, R10, 0xf0, RZ, 0xb8, !PT ;  /* 0x000000f00a0a7812 */ /* 0x002fca00078eb8ff */
[----:B------:R-:W-:Y:S04]  /*12e60*/  STS [UR5+0x1c], R10 ;  /* 0x00001c0aff007988 */ /* 0x000fe80008000805 */
[----:B------:R-:W1:Y:S02]  /*12e70*/  LDS R11, [UR5+0x1c] ;  /* 0x00001c05ff0b7984 */ /* 0x000e640008000800 */
[----:B-1----:R-:W-:-:S05]  /*12e80*/  LOP3.LUT R19, R11, 0xf00, RZ, 0xb8, !PT ;  /* 0x00000f000b137812 */ /* 0x002fca00078eb8ff */
[----:B------:R-:W-:Y:S04]  /*12e90*/  STS.64 [UR5+0x18], R18 ;  /* 0x00001812ff007988 */ /* 0x000fe80008000a05 */
[----:B------:R-:W1:Y:S02]  /*12ea0*/  LDS R11, [UR5+0x1c] ;  /* 0x00001c05ff0b7984 */ /* 0x000e640008000800 */
[----:B-1----:R-:W-:-:S05]  /*12eb0*/  LOP3.LUT R2, R11, 0xf000, RZ, 0xb8, !PT ;  /* 0x0000f0000b027812 */ /* 0x002fca00078eb8ff */
[----:B------:R1:W-:Y:S02]  /*12ec0*/  STS [UR5+0x1c], R2 ;  /* 0x00001c02ff007988 */ /* 0x0003e40008000805 */
.L_x_271:
[----:B------:R-:W-:Y:S05]  /*12ed0*/  BSYNC B0 ;  /* 0x0000000000007941 */ /* 0x000fea0003800000 */
.L_x_270:
[----:B-1----:R-:W1:Y:S01]  /*12ee0*/  S2R R2, SR_LANEID ;  /* 0x0000000000027919 */ /* 0x002e620000000000 */
[----:B------:R-:W-:Y:S01]  /*12ef0*/  NOP ;  /* 0x0000000000007918 */ /* 0x000fe20000000000 */
[----:B------:R-:W-:Y:S01]  /*12f00*/  ELECT P0, URZ, PT ;  /* 0x00000000003f782f */ /* 0x000fe20003800000 */
[----:B------:R-:W-:Y:S01]  /*12f10*/  BSSY B0, `(.L_x_273) ;  /* 0x0000008000007945 */ /* 0x000fe20003800000 */
[----:B-1----:R-:W-:-:S04]  /*12f20*/  SHF.L.U32 R10, R2, 0x2, RZ ;  /* 0x00000002020a7819 */ /* 0x002fc800000006ff */
[----:B------:R-:W-:Y:S01]  /*12f30*/  IADD3 R2, P1, R10, UR12, RZ ;  /* 0x0000000c0a027c10 */ /* 0x000fe2000ff3e0ff */
[----:B------:R1:W1:Y:S04]  /*12f40*/  LDS R9, [R10+UR5] ;  /* 0x000000050a097984 */ /* 0x0002680008000800 */
[----:B--234-:R-:W-:Y:S02]  /*12f50*/  IMAD.X R3, RZ, RZ, UR13, P1 ;  /* 0x0000000dff037e24 */ /* 0x01cfe400088e06ff */
[----:B------:R-:W-:Y:S06]  /*12f60*/  @!P0 BRA `(.L_x_274) ;  /* 0x0000000000088947 */ /* 0x000fec0003800000 */
[----:B------:R0:W-:Y:S01]  /*12f70*/  UTMACMDFLUSH ;  /* 0x00000000000079b7 */ /* 0x0001e20000000000 */
[----:B------:R-:W-:-:S04]  /*12f80*/  DEPBAR.LE SB0, 0x0 ;  /* 0x000080000000791a */ /* 0x000fc80000000000 */
.L_x_274:
[----:B------:R-:W-:Y:S05]  /*12f90*/  BSYNC B0 ;  /* 0x0000000000007941 */ /* 0x000fea0003800000 */
.L_x_273:
[----:B-1----:R1:W5:Y:S02]  /*12fa0*/  ATOMG.E.EXCH.STRONG.GPU PT, RZ, [R2], R9 ;  /* 0x0000000902ff73a8 */ /* 0x00236400041ee100 */
.L_x_269:
[----:B------:R-:W-:Y:S01]  /*12fb0*/  ISETP.NE.AND P1, PT, R7, RZ, PT ;  /* 0x000000ff0700720c */ /* 0x000fe20003f25270 */
[----:B------:R-:W-:Y:S01]  /*12fc0*/  IMAD.MOV.U32 R16, RZ, RZ, R4 ;  /* 0x000000ffff107224 */ /* 0x000fe200078e0004 */
[----:B------:R-:W-:Y:S01]  /*12fd0*/  IADD3 R22, R22, 0x1, RZ ;  /* 0x0000000116167810 */ /* 0x000fe20007ffe0ff */
[----:B------:R-:W-:Y:S01]  /*12fe0*/  IMAD.MOV.U32 R18, RZ, RZ, R6 ;  /* 0x000000ffff127224 */ /* 0x000fe200078e0006 */
[----:B-1----:R-:W-:Y:S02]  /*12ff0*/  SEL R2, RZ, 0x1, !P3 ;  /* 0x00000001ff027807 */ /* 0x002fe40005800000 */
[----:B------:R-:W-:Y:S02]  /*13000*/  ISETP.NE.AND P0, PT, R22, 0x8, PT ;  /* 0x000000081600780c */ /* 0x000fe40003f05270 */
[----:B------:R-:W-:Y:S02]  /*13010*/  MOV R17, R5 ;  /* 0x0000000500117202 */ /* 0x000fe40000000f00 */
[----:B--234-:R-:W-:-:S02]  /*13020*/  SEL R3, RZ, 0x1, P0 ;  /* 0x00000001ff037807 */ /* 0x01cfc40000000000 */
[----:B------:R-:W-:Y:S02]  /*13030*/  SEL R22, R22, RZ, P0 ;  /* 0x000000ff16167207 */ /* 0x000fe40000000000 */
[----:B------:R-:W-:Y:S01]  /*13040*/  LOP3.LUT R0, R0, R3, RZ, 0x3c, !PT ;  /* 0x0000000300007212 */ /* 0x000fe200078e3cff */
[----:B------:R-:W-:Y:S06]  /*13050*/  @P1 BRA `(.L_x_275) ;  /* 0xffffffe000ac1947 */ /* 0x000fec000383ffff */
[----:B-----5:R-:W-:Y:S01]  /*13060*/  ELECT P0, URZ, PT ;  /* 0x00000000003f782f */ /* 0x020fe20003800000 */
[----:B------:R-:W-:-:S12]  /*13070*/  BSSY B0, `(.L_x_276) ;  /* 0x0000017000007945 */ /* 0x000fd80003800000 */
[----:B------:R-:W-:Y:S05]  /*13080*/  @!P0 BRA `(.L_x_277) ;  /* 0x0000000000548947 */ /* 0x000fea0003800000 */
[----:B------:R-:W-:Y:S05]  /*13090*/  @!P2 BRA `(.L_x_278) ;  /* 0x000000000004a947 */ /* 0x000fea0003800000 */
[----:B------:R-:W-:Y:S01]  /*130a0*/  BPT.TRAP 0x1 ;  /* 0x000000040000795c */ /* 0x000fe20000300000 */
.L_x_278:
[----:B------:R-:W1:Y:S02]  /*130b0*/  SYNCS.PHASECHK.TRANS64.TRYWAIT P0, [UR6+0x344e0], R8 ;  /* 0x0344e008ff0075a7 */ /* 0x000e640008000146 */
[----:B-1----:R-:W-:Y:S05]  /*130c0*/  @!P0 BRA `(.L_x_279) ;  /* 0x0000004c00d08947 */ /* 0x002fea0003800000 */
.L_x_399:
[----:B------:R-:W-:Y:S05]  /*130d0*/  @!P2 BRA `(.L_x_280) ;  /* 0x000000000004a947 */ /* 0x000fea0003800000 */
[----:B------:R-:W-:Y:S01]  /*130e0*/  BPT.TRAP 0x1 ;  /* 0x000000040000795c */ /* 0x000fe20000300000 */
.L_x_280:
[----:B------:R-:W2:Y:S02]  /*130f0*/  SYNCS.PHASECHK.TRANS64.TRYWAIT P0, [UR6+0x344e8], R8 ;  /* 0x0344e808ff0075a7 */ /* 0x000ea40008000146 */
[----:B--2---:R-:W-:Y:S05]  /*13100*/  @!P0 BRA `(.L_x_281) ;  /* 0x0000004c00d88947 */ /* 0x004fea0003800000 */
.L_x_400:
[----:B------:R-:W-:Y:S05]  /*13110*/  @!P2 BRA `(.L_x_282) ;  /* 0x000000000004a947 */ /* 0x000fea0003800000 */
[----:B------:R-:W-:Y:S01]  /*13120*/  BPT.TRAP 0x1 ;  /* 0x000000040000795c */ /* 0x000fe20000300000 */
.L_x_282:
[----:B------:R-:W2:Y:S02]  /*13130*/  SYNCS.PHASECHK.TRANS64.TRYWAIT P0, [UR6+0x344f0], R8 ;  /* 0x0344f008ff0075a7 */ /* 0x000ea40008000146 */
[----:B--2---:R-:W-:Y:S05]  /*13140*/  @!P0 BRA `(.L_x_283) ;  /* 0x0000004c00e08947 */ /* 0x004fea0003800000 */
.L_x_401:
[----:B------:R-:W-:Y:S05]  /*13150*/  @!P2 BRA `(.L_x_284) ;  /* 0x000000000004a947 */ /* 0x000fea0003800000 */
[----:B------:R-:W-:Y:S01]  /*13160*/  BPT.TRAP 0x1 ;  /* 0x000000040000795c */ /* 0x000fe20000300000 */
.L_x_284:
[----:B------:R-:W-:-:S04]  /*13170*/  MOV R0, 0x1 ;  /* 0x0000000100007802 */ /* 0x000fc80000000f00 */
[----:B------:R-:W-:-:S07]  /*13180*/  SHF.L.U32 R0, R0, 0x1f, RZ ;  /* 0x0000001f00007819 */ /* 0x000fce00000006ff */
.L_x_285:
[----:B-1----:R-:W-:-:S04]  /*13190*/  IMAD.U32 R3, RZ, RZ, UR6 ;  /* 0x00000006ff037e24 */ /* 0x002fc8000f8e00ff */
[----:B------:R1:W2:Y:S03]  /*131a0*/  SYNCS.PHASECHK.TRANS64.TRYWAIT P0, [R3+URZ+0x344f8], R0 ;  /* 0x0344f800030075a7 */ /* 0x0002a6000800017f */
[----:B--2---:R-:W-:Y:S05]  /*131b0*/  @!P0 NANOSLEEP.SYNCS 0x989680 ;  /* 0x009896800000895d */ /* 0x004fea0003900000 */
[----:B------:R-:W2:Y:S02]  /*131c0*/  @!P0 SYNCS.PHASECHK.TRANS64 P0, [R3+URZ+0x344f8], R0 ;  /* 0x0344f800030085a7 */ /* 0x000ea4000800007f */
[----:B--2---:R-:W-:Y:S05]  /*131d0*/  @!P0 BRA `(.L_x_285) ;  /* 0xfffffffc00ec8947 */ /* 0x004fea000383ffff */
.L_x_277:
[----:B------:R-:W-:Y:S05]  /*131e0*/  BSYNC B0 ;  /* 0x0000000000007941 */ /* 0x000fea0003800000 */
.L_x_276:
[----:B------:R-:W-:Y:S05]  /*131f0*/  EXIT ;  /* 0x000000000000794d */ /* 0x000fea0003800000 */
.L_x_158:
[----:B------:R-:W1:Y:S01]  /*13200*/  S2UR UR4, SR_CTAID.Y ;  /* 0x00000000000479c3 */ /* 0x000e620000002600 */
[----:B------:R-:W3:Y:S01]  /*13210*/  S2R R0, SR_LANEID ;  /* 0x0000000000007919 */ /* 0x000ee20000000000 */
[----:B------:R-:W-:Y:S01]  /*13220*/  ELECT P0, URZ, PT ;  /* 0x00000000003f782f */ /* 0x000fe20003800000 */
[----:B------:R-:W-:Y:S01]  /*13230*/  BSSY B0, `(.L_x_286) ;  /* 0x000003b000007945 */ /* 0x000fe20003800000 */
[----:B------:R-:W-:Y:S01]  /*13240*/  ULDC.64 UR12, c[0x0][0x508] ;  /* 0x00014200000c7ab9 */ /* 0x000fe20000000a00 */
[----:B-1----:R-:W-:-:S04]  /*13250*/  UIMAD UR4, UR4, UR60, UR56 ;  /* 0x0000003c040472a4 */ /* 0x002fc8000f8e0238 */
[----:B------:R-:W-:-:S06]  /*13260*/  UIMAD.WIDE UR12, UR4, 0x80, UR12 ;  /* 0x00000080040c78a5 */ /* 0x000fcc000f8e020c */
[----:B------:R-:W-:Y:S06]  /*13270*/  @!P0 BRA `(.L_x_287) ;  /* 0x0000000000d88947 */ /* 0x000fec0003800000 */
[----:B------:R1:W-:Y:S01]  /*13280*/  STL [R1+0x104], R13 ;  /* 0x0001040d01007387 */ /* 0x0003e20000100800 */
[----:B------:R-:W4:Y:S01]  /*13290*/  LDC.64 R14, c[0x0][0x358] ;  /* 0x0000d600ff0e7b82 */ /* 0x000f220000000a00 */
[----:B------:R-:W-:Y:S02]  /*132a0*/  UMOV UR4, 0x400 ;  /* 0x0000040000047882 */ /* 0x000fe40000000000 */
[----:B------:R3:W-:Y:S01]  /*132b0*/  STL [R1+0x100], R11 ;  /* 0x0001000b01007387 */ /* 0x0007e20000100800 */
[----:B--2---:R-:W-:-:S04]  /*132c0*/  ULEA UR4, UR58, UR4, 0x18 ;  /* 0x000000043a047291 */ /* 0x004fc8000f8ec03f */
[----:B------:R-:W2:Y:S08]  /*132d0*/  LDC.64 R8, c[0x0][0x340] ;  /* 0x0000d000ff087b82 */ /* 0x000eb00000000a00 */
[----:B-1----:R-:W4:Y:S08]  /*132e0*/  LDC.64 R12, c[0x0][0x350] ;  /* 0x0000d400ff0c7b82 */ /* 0x002f300000000a00 */
[----:B---3--:R-:W2:Y:S08]  /*132f0*/  LDC.64 R10, c[0x0][0x348] ;  /* 0x0000d200ff0a7b82 */ /* 0x008eb00000000a00 */
[----:B------:R-:W1:Y:S01]  /*13300*/  LDC.64 R32, c[0x0][0x300] ;  /* 0x0000c000ff207b82 */ /* 0x000e620000000a00 */
[----:B----4-:R3:W-:Y:S07]  /*13310*/  STS.128 [UR4+0x34650], R12 ;  /* 0x0346500cff007988 */ /* 0x0107ee0008000c04 */
[----:B------:R-:W1:Y:S01]  /*13320*/  LDC.64 R34, c[0x0][0x308] ;  /* 0x0000c200ff227b82 */ /* 0x000e620000000a00 */
[----:B--2---:R2:W-:Y:S07]  /*13330*/  STS.128 [UR4+0x34640], R8 ;  /* 0x03464008ff007988 */ /* 0x0045ee0008000c04 */
[----:B------:R-:W4:Y:S08]  /*13340*/  LDC.64 R28, c[0x0][0x310] ;  /* 0x0000c400ff1c7b82 */ /* 0x000f300000000a00 */
[----:B---3--:R-:W3:Y:S08]  /*13350*/  LDC.64 R12, c[0x0][0x420] ;  /* 0x00010800ff0c7b82 */ /* 0x008ef00000000a00 */
[----:B------:R-:W3:Y:S01]  /*13360*/  LDC.64 R14, c[0x0][0x428] ;  /* 0x00010a00ff0e7b82 */ /* 0x000ee20000000a00 */
[----:B-1----:R-:W-:Y:S07]  /*13370*/  STS.128 [UR4+0x34600], R32 ;  /* 0x03460020ff007988 */ /* 0x002fee0008000c04 */
[----:B--2---:R-:W1:Y:S08]  /*13380*/  LDC.64 R8, c[0x0][0x430] ;  /* 0x00010c00ff087b82 */ /* 0x004e700000000a00 */
[----:B------:R-:W1:Y:S01]  /*13390*/  LDC.64 R10, c[0x0][0x438] ;  /* 0x00010e00ff0a7b82 */ /* 0x000e620000000a00 */
[----:B---3--:R2:W-:Y:S07]  /*133a0*/  STS.128 [UR4+0x346a0], R12 ;  /* 0x0346a00cff007988 */ /* 0x0085ee0008000c04 */
[----:B------:R-:W4:Y:S08]  /*133b0*/  LDC.64 R30, c[0x0][0x318] ;  /* 0x0000c600ff1e7b82 */ /* 0x000f300000000a00 */
[----:B------:R-:W3:Y:S01]  /*133c0*/  LDC.64 R24, c[0x0][0x320] ;  /* 0x0000c800ff187b82 */ /* 0x000ee20000000a00 */
[----:B--2---:R2:W5:Y:S07]  /*133d0*/  LDL.LU R13, [R1+0x104] ;  /* 0x00010400010d7983 */ /* 0x00456e0000300800 */
[----:B------:R-:W3:Y:S01]  /*133e0*/  LDC.64 R26, c[0x0][0x328] ;  /* 0x0000ca00ff1a7b82 */ /* 0x000ee20000000a00 */
[----:B-1----:R1:W-:Y:S07]  /*133f0*/  STS.128 [UR4+0x346b0], R8 ;  /* 0x0346b008ff007988 */ /* 0x0023ee0008000c04 */
[----:B------:R-:W2:Y:S01]  /*13400*/  LDC.64 R4, c[0x0][0x330] ;  /* 0x0000cc00ff047b82 */ /* 0x000ea20000000a00 */
[----:B----4-:R4:W-:Y:S04]  /*13410*/  STS.128 [UR4+0x34610], R28 ;  /* 0x0346101cff007988 */ /* 0x0109e80008000c04 */
[----:B-1----:R1:W5:Y:S03]  /*13420*/  LDL.LU R11, [R1+0x100] ;  /* 0x00010000010b7983 */ /* 0x0023660000300800 */
[----:B------:R-:W2:Y:S01]  /*13430*/  LDC.64 R6, c[0x0][0x338] ;  /* 0x0000ce00ff067b82 */ /* 0x000ea20000000a00 */
[----:B---3--:R3:W-:Y:S07]  /*13440*/  STS.128 [UR4+0x34620], R24 ;  /* 0x03462018ff007988 */ /* 0x0087ee0008000c04 */
[----:B------:R-:W1:Y:S08]  /*13450*/  LDC.64 R32, c[0x0][0x360] ;  /* 0x0000d800ff207b82 */ /* 0x000e700000000a00 */
[----:B------:R-:W1:Y:S01]  /*13460*/  LDC.64 R34, c[0x0][0x368] ;  /* 0x0000da00ff227b82 */ /* 0x000e620000000a00 */
[----:B--2---:R2:W-:Y:S07]  /*13470*/  STS.128 [UR4+0x34630], R4 ;  /* 0x03463004ff007988 */ /* 0x0045ee0008000c04 */
[----:B----4-:R-:W4:Y:S08]  /*13480*/  LDC.64 R28, c[0x0][0x370] ;  /* 0x0000dc00ff1c7b82 */ /* 0x010f300000000a00 */
[----:B------:R-:W4:Y:S08]  /*13490*/  LDC.64 R30, c[0x0][0x378] ;  /* 0x0000de00ff1e7b82 */ /* 0x000f300000000a00 */
[----:B---3--:R-:W3:Y:S01]  /*134a0*/  LDC.64 R24, c[0x0][0x400] ;  /* 0x00010000ff187b82 */ /* 0x008ee20000000a00 */
[----:B-1----:R1:W-:Y:S07]  /*134b0*/  STS.128 [UR4+0x34660], R32 ;  /* 0x03466020ff007988 */ /* 0x0023ee0008000c04 */
[----:B------:R-:W3:Y:S08]  /*134c0*/  LDC.64 R26, c[0x0][0x408] ;  /* 0x00010200ff1a7b82 */ /* 0x000ef00000000a00 */
[----:B--2---:R-:W2:Y:S01]  /*134d0*/  LDC.64 R4, c[0x0][0x410] ;  /* 0x00010400ff047b82 */ /* 0x004ea20000000a00 */
[----:B----4-:R4:W-:Y:S07]  /*134e0*/  STS.128 [UR4+0x34670], R28 ;  /* 0x0346701cff007988 */ /* 0x0109ee0008000c04 */
[----:B------:R-:W2:Y:S01]  /*134f0*/  LDC.64 R6, c[0x0][0x418] ;  /* 0x00010600ff067b82 */ /* 0x000ea20000000a00 */
[----:B---3--:R3:W-:Y:S07]  /*13500*/  STS.128 [UR4+0x34680], R24 ;  /* 0x03468018ff007988 */ /* 0x0087ee0008000c04 */
[----:B-1----:R-:W1:Y:S08]  /*13510*/  LDC.64 R32, c[0x0][0x440] ;  /* 0x00011000ff207b82 */ /* 0x002e700000000a00 */
[----:B------:R-:W1:Y:S01]  /*13520*/  LDC.64 R34, c[0x0][0x448] ;  /* 0x00011200ff227b82 */ /* 0x000e620000000a00 */
[----:B--2---:R2:W-:Y:S07]  /*13530*/  STS.128 [UR4+0x34690], R4 ;  /* 0x03469004ff007988 */ /* 0x0045ee0008000c04 */
[----:B----4-:R-:W4:Y:S08]  /*13540*/  LDC.64 R28, c[0x0][0x450] ;  /* 0x00011400ff1c7b82 */ /* 0x010f300000000a00 */
[----:B------:R-:W4:Y:S08]  /*13550*/  LDC.64 R30, c[0x0][0x458] ;  /* 0x00011600ff1e7b82 */ /* 0x000f300000000a00 */
[----:B---3--:R-:W3:Y:S08]  /*13560*/  LDC.64 R24, c[0x0][0x460] ;  /* 0x00011800ff187b82 */ /* 0x008ef00000000a00 */
[----:B------:R-:W3:Y:S08]  /*13570*/  LDC.64 R26, c[0x0][0x468] ;  /* 0x00011a00ff1a7b82 */ /* 0x000ef00000000a00 */
[----:B--2---:R-:W2:Y:S08]  /*13580*/  LDC.64 R4, c[0x0][0x470] ;  /* 0x00011c00ff047b82 */ /* 0x004eb00000000a00 */
[----:B------:R-:W2:Y:S01]  /*13590*/  LDC.64 R6, c[0x0][0x478] ;  /* 0x00011e00ff067b82 */ /* 0x000ea20000000a00 */
[----:B-1----:R1:W-:Y:S04]  /*135a0*/  STS.128 [UR4+0x346c0], R32 ;  /* 0x0346c020ff007988 */ /* 0x0023e80008000c04 */
[----:B----4-:R1:W-:Y:S04]  /*135b0*/  STS.128 [UR4+0x346d0], R28 ;  /* 0x0346d01cff007988 */ /* 0x0103e80008000c04 */
[----:B---3--:R1:W-:Y:S04]  /*135c0*/  STS.128 [UR4+0x346e0], R24 ;  /* 0x0346e018ff007988 */ /* 0x0083e80008000c04 */
[----:B--2---:R1:W-:Y:S02]  /*135d0*/  STS.128 [UR4+0x346f0], R4 ;  /* 0x0346f004ff007988 */ /* 0x0043e40008000c04 */
.L_x_287:
[----:B--2---:R-:W-:Y:S05]  /*135e0*/  BSYNC B0 ;  /* 0x0000000000007941 */ /* 0x004fea0003800000 */
.L_x_286:
[----:B------:R-:W-:Y:S01]  /*135f0*/  ELECT P0, URZ, PT ;  /* 0x00000000003f782f */ /* 0x000fe20003800000 */
[----:B------:R-:W-:Y:S01]  /*13600*/  NOP ;  /* 0x0000000000007918 */ /* 0x000fe20000000000 */
[----:B------:R-:W-:Y:S11]  /*13610*/  BSSY B0, `(.L_x_288) ;  /* 0x0000044000007945 */ /* 0x000ff60003800000 */
[----:B------:R-:W-:Y:S05]  /*13620*/  @!P0 BRA `(.L_x_289) ;  /* 0x0000000400088947 */ /* 0x000fea0003800000 */
[----:B-1----:R-:W1:Y:S08]  /*13630*/  LDC.64 R4, c[0x0][0x518] ;  /* 0x00014600ff047b82 */ /* 0x002e700000000a00 */
[----:B------:R-:W2:Y:S08]  /*13640*/  LDC.64 R2, c[0x0][0x528] ;  /* 0x00014a00ff027b82 */ /* 0x000eb00000000a00 */
[----:B------:R-:W4:Y:S01]  /*13650*/  LDC.64 R8, c[0x0][0x510] ;  /* 0x00014400ff087b82 */ /* 0x000f220000000a00 */
[----:B-1----:R-:W-:-:S07]  /*13660*/  IMAD.WIDE R4, R18, 0x8, R4 ;  /* 0x0000000812047825 */ /* 0x002fce00078e0204 */
[----:B------:R-:W1:Y:S01]  /*13670*/  LDC.64 R6, c[0x0][0x520] ;  /* 0x00014800ff067b82 */ /* 0x000e620000000a00 */
[----:B------:R-:W3:Y:S01]  /*13680*/  LDG.E.64 R4, desc[UR38][R4.64] ;  /* 0x0000002604047981 */ /* 0x000ee2000c1e1b00 */
[----:B--2---:R-:W-:-:S06]  /*13690*/  IMAD.WIDE R2, R18, 0x8, R2 ;  /* 0x0000000812027825 */ /* 0x004fcc00078e0202 */
[----:B------:R-:W2:Y:S01]  /*136a0*/  LDG.E.64 R2, desc[UR38][R2.64] ;  /* 0x0000002602027981 */ /* 0x000ea2000c1e1b00 */
[----:B----4-:R-:W-:-:S06]  /*136b0*/  IMAD.WIDE R8, R18, 0x8, R8 ;  /* 0x0000000812087825 */ /* 0x010fcc00078e0208 */
[----:B------:R-:W4:Y:S01]  /*136c0*/  LDG.E.64 R8, desc[UR38][R8.64] ;  /* 0x0000002608087981 */ /* 0x000f22000c1e1b00 */
[----:B-1----:R-:W-:-:S06]  /*136d0*/  IMAD.WIDE R6, R18, 0x8, R6 ;  /* 0x0000000812067825 */ /* 0x002fcc00078e0206 */
[----:B------:R-:W4:Y:S01]  /*136e0*/  LDG.E.64 R6, desc[UR38][R6.64] ;  /* 0x0000002606067981 */ /* 0x000f22000c1e1b00 */
[----:B------:R-:W-:Y:S02]  /*136f0*/  UMOV UR4, 0x400 ;  /* 0x0000040000047882 */ /* 0x000fe40000000000 */
[----:B------:R-:W-:-:S09]  /*13700*/  ULEA UR4, UR58, UR4, 0x18 ;  /* 0x000000043a047291 */ /* 0x000fd2000f8ec03f */
[----:B------:R-:W1:Y:S04]  /*13710*/  LDS R10, [UR4+0x3461c] ;  /* 0x03461c04ff0a7984 */ /* 0x000e680008000800 */
[----:B------:R-:W1:Y:S01]  /*13720*/  LDS R12, [UR4+0x3469c] ;  /* 0x03469c04ff0c7984 */ /* 0x000e620008000800 */
[----:B------:R-:W-:Y:S02]  /*13730*/  UIADD3 UR6, UR4, 0x34680, URZ ;  /* 0x0003468004067890 */ /* 0x000fe4000fffe03f */
[----:B------:R-:W-:-:S04]  /*13740*/  UIADD3 UR5, UR4, 0x34600, URZ ;  /* 0x0003460004057890 */ /* 0x000fc8000fffe03f */
[----:B------:R-:W-:Y:S02]  /*13750*/  IMAD.U32 R26, RZ, RZ, UR6 ;  /* 0x00000006ff1a7e24 */ /* 0x000fe4000f8e00ff */
[----:B------:R-:W-:-:S03]  /*13760*/  MOV R24, UR5 ;  /* 0x0000000500187c02 */ /* 0x000fc60008000f00 */
[----:B------:R-:W-:Y:S02]  /*13770*/  SHF.R.U64 R26, R26, 0x4, RZ ;  /* 0x000000041a1a7819 */ /* 0x000fe400000012ff */
[----:B------:R-:W-:Y:S02]  /*13780*/  SHF.R.U64 R24, R24, 0x4, RZ ;  /* 0x0000000418187819 */ /* 0x000fe400000012ff */
[----:B-----5:R-:W-:Y:S01]  /*13790*/  IADD3 R13, R13, -0x1, RZ ;  /* 0xffffffff0d0d7810 */ /* 0x020fe20007ffe0ff */
[----:B------:R-:W-:Y:S04]  /*137a0*/  STS [UR4+0x34690], R26 ;  /* 0x0346901aff007988 */ /* 0x000fe80008000804 */
[----:B------:R-:W-:Y:S04]  /*137b0*/  STS [UR4+0x34610], R24 ;  /* 0x03461018ff007988 */ /* 0x000fe80008000804 */
[----:B------:R-:W-:Y:S04]  /*137c0*/  STS [UR4+0x34614], R24 ;  /* 0x03461418ff007988 */ /* 0x000fe80008000804 */
[----:B------:R-:W-:Y:S04]  /*137d0*/  STS [UR4+0x34694], R26 ;  /* 0x0346941aff007988 */ /* 0x000fe80008000804 */
[----:B------:R-:W-:Y:S04]  /*137e0*/  STS [UR4+0x34630], RZ ;  /* 0x034630ffff007988 */ /* 0x000fe80008000804 */
[----:B------:R-:W-:Y:S01]  /*137f0*/  STS [UR4+0x346b0], RZ ;  /* 0x0346b0ffff007988 */ /* 0x000fe20008000804 */
[----:B---3--:R-:W-:-:S04]  /*13800*/  LOP3.LUT R5, R5, 0x1fffffff, RZ, 0xc0, !PT ;  /* 0x1fffffff05057812 */ /* 0x008fc800078ec0ff */
[----:B------:R-:W-:Y:S02]  /*13810*/  SHF.R.U32.HI R15, RZ, 0x4, R5 ;  /* 0x00000004ff0f7819 */ /* 0x000fe40000011605 */
[----:B--2---:R-:W-:Y:S02]  /*13820*/  LOP3.LUT R3, R3, 0x1fffffff, RZ, 0xc0, !PT ;  /* 0x1fffffff03037812 */ /* 0x004fe400078ec0ff */
[----:B-1----:R-:W-:Y:S02]  /*13830*/  LOP3.LUT R10, R10, 0xf, R15, 0xb8, !PT ;  /* 0x0000000f0a0a7812 */ /* 0x002fe400078eb80f */
[----:B------:R-:W-:-:S04]  /*13840*/  SHF.R.U32.HI R15, RZ, 0x4, R3 ;  /* 0x00000004ff0f7819 */ /* 0x000fc80000011603 */
[----:B------:R-:W-:Y:S01]  /*13850*/  LOP3.LUT R14, R12, 0xf, R15, 0xb8, !PT ;  /* 0x0000000f0c0e7812 */ /* 0x000fe200078eb80f */
[----:B------:R-:W-:Y:S04]  /*13860*/  STS [UR4+0x3461c], R10 ;  /* 0x03461c0aff007988 */ /* 0x000fe80008000804 */
[----:B------:R-:W-:Y:S04]  /*13870*/  STS [UR4+0x3469c], R14 ;  /* 0x03469c0eff007988 */ /* 0x000fe80008000804 */
[----:B------:R-:W1:Y:S04]  /*13880*/  LDS R12, [UR4+0x3461c] ;  /* 0x03461c04ff0c7984 */ /* 0x000e680008000800 */
[----:B------:R-:W2:Y:S01]  /*13890*/  LDS R15, [UR4+0x3469c] ;  /* 0x03469c04ff0f7984 */ /* 0x000ea20008000800 */
[----:B-1----:R-:W-:-:S02]  /*138a0*/  LOP3.LUT R12, R12, 0xf0, RZ, 0xb8, !PT ;  /* 0x000000f00c0c7812 */ /* 0x002fc400078eb8ff */
[----:B--2---:R-:W-:-:S03]  /*138b0*/  LOP3.LUT R15, R15, 0xf0, RZ, 0xb8, !PT ;  /* 0x000000f00f0f7812 */ /* 0x004fc600078eb8ff */
[----:B------:R-:W-:Y:S04]  /*138c0*/  STS [UR4+0x3461c], R12 ;  /* 0x03461c0cff007988 */ /* 0x000fe80008000804 */
[----:B------:R-:W-:Y:S04]  /*138d0*/  STS [UR4+0x3469c], R15 ;  /* 0x03469c0fff007988 */ /* 0x000fe80008000804 */
[----:B------:R-:W1:Y:S04]  /*138e0*/  LDS R25, [UR4+0x3461c] ;  /* 0x03461c04ff197984 */ /* 0x000e680008000800 */
[----:B------:R-:W2:Y:S01]  /*138f0*/  LDS R27, [UR4+0x3469c] ;  /* 0x03469c04ff1b7984 */ /* 0x000ea20008000800 */
[----:B-1----:R-:W-:-:S02]  /*13900*/  LOP3.LUT R25, R25, 0xf00, RZ, 0xb8, !PT ;  /* 0x00000f0019197812 */ /* 0x002fc400078eb8ff */
[----:B--2---:R-:W-:-:S03]  /*13910*/  LOP3.LUT R27, R27, 0xf00, RZ, 0xb8, !PT ;  /* 0x00000f001b1b7812 */ /* 0x004fc600078eb8ff */
[----:B------:R-:W-:Y:S04]  /*13920*/  STS.64 [UR4+0x34618], R24 ;  /* 0x03461818ff007988 */ /* 0x000fe80008000a04 */
[----:B------:R-:W-:Y:S04]  /*13930*/  STS.64 [UR4+0x34698], R26 ;  /* 0x0346981aff007988 */ /* 0x000fe80008000a04 */
[----:B------:R-:W1:Y:S04]  /*13940*/  LDS R10, [UR4+0x3461c] ;  /* 0x03461c04ff0a7984 */ /* 0x000e680008000800 */
[----:B------:R-:W2:Y:S01]  /*13950*/  LDS R23, [UR4+0x3469c] ;  /* 0x03469c04ff177984 */ /* 0x000ea20008000800 */
[----:B------:R-:W-:Y:S01]  /*13960*/  VIADD R12, R11, 0xffffffff ;  /* 0xffffffff0b0c7836 */ /* 0x000fe20000000000 */
[----:B------:R-:W-:-:S02]  /*13970*/  CS2R R14, SRZ ;  /* 0x00000000000e7805 */ /* 0x000fc4000001ff00 */
[----:B------:R-:W-:Y:S02]  /*13980*/  SHF.R.U64 R5, R4, 0x4, R5 ;  /* 0x0000000404057819 */ /* 0x000fe40000001205 */
[----:B------:R-:W-:Y:S01]  /*13990*/  SHF.R.U64 R4, R2, 0x4, R3 ;  /* 0x0000000402047819 */ /* 0x000fe20000001203 */
[----:B------:R3:W-:Y:S04]  /*139a0*/  STS.128 [UR4+0x34620], R12 ;  /* 0x0346200cff007988 */ /* 0x0007e80008000c04 */
[----:B------:R1:W-:Y:S04]  /*139b0*/  STS [UR4+0x3460c], R5 ;  /* 0x03460c05ff007988 */ /* 0x0003e80008000804 */
[----:B------:R1:W-:Y:S01]  /*139c0*/  STS [UR4+0x3468c], R4 ;  /* 0x03468c04ff007988 */ /* 0x0003e20008000804 */
[----:B---3--:R-:W-:-:S03]  /*139d0*/  IADD3 R13, R19, -0x1, RZ ;  /* 0xffffffff130d7810 */ /* 0x008fc60007ffe0ff */
[----:B----4-:R4:W-:Y:S04]  /*139e0*/  STS.64 [UR4+0x34600], R8 ;  /* 0x03460008ff007988 */ /* 0x0109e80008000a04 */
[----:B------:R4:W-:Y:S04]  /*139f0*/  STS.128 [UR4+0x346a0], R12 ;  /* 0x0346a00cff007988 */ /* 0x0009e80008000c04 */
[----:B------:R4:W-:Y:S01]  /*13a00*/  STS.64 [UR4+0x34680], R6 ;  /* 0x03468006ff007988 */ /* 0x0009e20008000a04 */
[----:B-1----:R-:W-:Y:S02]  /*13a10*/  LOP3.LUT R2, R10, 0xf000, RZ, 0xb8, !PT ;  /* 0x0000f0000a027812 */ /* 0x002fe400078eb8ff */
[----:B--2---:R-:W-:-:S03]  /*13a20*/  LOP3.LUT R3, R23, 0xf000, RZ, 0xb8, !PT ;  /* 0x0000f00017037812 */ /* 0x004fc600078eb8ff */
[----:B------:R4:W-:Y:S04]  /*13a30*/  STS [UR4+0x3461c], R2 ;  /* 0x03461c02ff007988 */ /* 0x0009e80008000804 */
[----:B------:R4:W-:Y:S02]  /*13a40*/  STS [UR4+0x3469c], R3 ;  /* 0x03469c03ff007988 */ /* 0x0009e40008000804 */
.L_x_289:
[----:B------:R-:W-:Y:S05]  /*13a50*/  BSYNC B0 ;  /* 0x0000000000007941 */ /* 0x000fea0003800000 */
.L_x_288:
[----:B------:R-:W-:Y:S01]  /*13a60*/  ELECT P0, URZ, PT ;  /* 0x00000000003f782f */ /* 0x000fe20003800000 */
[----:B------:R-:W-:Y:S01]  /*13a70*/  NOP ;  /* 0x0000000000007918 */ /* 0x000fe20000000000 */
[----:B------:R-:W-:Y:S11]  /*13a80*/  BSSY B0, `(.L_x_290) ;  /* 0x0000004000007945 */ /* 0x000ff60003800000 */
[----:B------:R-:W-:Y:S05]  /*13a90*/  @!P0 BRA `(.L_x_291) ;  /* 0x0000000000088947 */ /* 0x000fea0003800000 */
[----:B------:R0:W-:Y:S01]  /*13aa0*/  UTMACMDFLUSH ;  /* 0x00000000000079b7 */ /* 0x0001e20000000000 */
[----:B------:R-:W-:-:S04]  /*13ab0*/  DEPBAR.LE SB0, 0x0 ;  /* 0x000080000000791a */ /* 0x000fc80000000000 */
.L_x_291:
[----:B------:R-:W-:Y:S05]  /*13ac0*/  BSYNC B0 ;  /* 0x0000000000007941 */ /* 0x000fea0003800000 */
.L_x_290:
[----:B------:R-:W-:Y:S01]  /*13ad0*/  UMOV UR4, 0x400 ;  /* 0x0000040000047882 */ /* 0x000fe20000000000 */
[----:B---3--:R-:W-:Y:S01]  /*13ae0*/  IMAD.SHL.U32 R0, R0, 0x4, RZ ;  /* 0x0000000400007824 */ /* 0x008fe200078e00ff */
[----:B------:R-:W-:Y:S01]  /*13af0*/  ULEA UR16, UR58, UR4, 0x18 ;  /* 0x000000043a107291 */ /* 0x000fe2000f8ec03f */
[----:B------:R-:W-:-:S03]  /*13b00*/  ULDC UR14, c[0x0][0x884] ;  /* 0x00022100000e7ab9 */ /* 0x000fc60000000800 */
[----:B------:R-:W-:Y:S01]  /*13b10*/  UIADD3 UR18, UR16, 0x34600, URZ ;  /* 0x0003460010127890 */ /* 0x000fe2000fffe03f */
[----:B-1----:R-:W-:Y:S01]  /*13b20*/  IADD3 R4, P0, R0, UR12, RZ ;  /* 0x0000000c00047c10 */ /* 0x002fe2000ff1e0ff */
[----:B------:R-:W-:Y:S01]  /*13b30*/  UIMAD.WIDE UR14, UR14, 0x80, UR12 ;  /* 0x000000800e0e78a5 */ /* 0x000fe2000f8e020c */
[----:B----4-:R-:W-:Y:S02]  /*13b40*/  IMAD.MOV.U32 R6, RZ, RZ, 0x1 ;  /* 0x00000001ff067424 */ /* 0x010fe400078e00ff */
[----:B------:R-:W-:-:S03]  /*13b50*/  IADD3.X R5, RZ, UR13, RZ, P0, !PT ;  /* 0x0000000dff057c10 */ /* 0x000fc600087fe4ff */
[----:B------:R-:W-:Y:S01]  /*13b60*/  IADD3 R2, P1, R0, UR14, RZ ;  /* 0x0000000e00027c10 */ /* 0x000fe2000ff3e0ff */
[----:B------:R-:W1:Y:S04]  /*13b70*/  LDS R7, [R0+UR18] ;  /* 0x0000001200077984 */ /* 0x000e680008000800 */
[----:B------:R2:W3:Y:S01]  /*13b80*/  LDS R9, [R0+UR18+0x80] ;  /* 0x0000801200097984 */ /* 0x0004e20008000800 */
[----:B------:R-:W-:Y:S01]  /*13b90*/  IMAD.X R3, RZ, RZ, UR15, P1 ;  /* 0x0000000fff037e24 */ /* 0x000fe200088e06ff */
[----:B------:R-:W-:Y:S02]  /*13ba0*/  LOP3.LUT P1, RZ, R21, 0x7f, RZ, 0xc0, !PT ;  /* 0x0000007f15ff7812 */ /* 0x000fe4000782c0ff */
[----:B------:R-:W-:Y:S01]  /*13bb0*/  MOV R8, 0x1 ;  /* 0x0000000100087802 */ /* 0x000fe20000000f00 */
[----:B------:R-:W-:Y:S01]  /*13bc0*/  BSSY B0, `(.L_x_292) ;  /* 0x00000e4000007945 */ /* 0x000fe20003800000 */
[----:B------:R-:W-:-:S02]  /*13bd0*/  ISETP.EQ.OR P2, PT, R20, RZ, P1 ;  /* 0x000000ff1400720c */ /* 0x000fc40000f42670 */
[----:B------:R-:W-:Y:S01]  /*13be0*/  MOV R10, RZ ;  /* 0x000000ff000a7202 */ /* 0x000fe20000000f00 */
[----:B--2---:R-:W-:Y:S01]  /*13bf0*/  IMAD.MOV.U32 R0, RZ, RZ, 0x1 ;  /* 0x00000001ff007424 */ /* 0x004fe200078e00ff */
[----:B------:R-:W-:Y:S01]  /*13c00*/  MOV R19, RZ ;  /* 0x000000ff00137202 */ /* 0x000fe20000000f00 */
[----:B------:R-:W-:Y:S02]  /*13c10*/  ULOP3.LUT UR20, UR59, 0x1, URZ, 0xfc, !UPT ;  /* 0x000000013b147892 */ /* 0x000fe4000f8efc3f */
[----:B------:R-:W-:Y:S02]  /*13c20*/  ULOP3.LUT UR17, UR42, 0x2, URZ, 0xfc, !UPT ;  /* 0x000000022a117892 */ /* 0x000fe4000f8efc3f */
[----:B------:R-:W-:Y:S01]  /*13c30*/  UIADD3 UR19, UR16, 0x34680, URZ ;  /* 0x0003468010137890 */ /* 0x000fe2000fffe03f */
[----:B-1----:R-:W5:Y:S04]  /*13c40*/  ATOMG.E.EXCH.STRONG.GPU PT, RZ, [R4], R7 ;  /* 0x0000000704ff73a8 */ /* 0x002f6800041ee100 */
[----:B---3--:R1:W5:Y:S02]  /*13c50*/  ATOMG.E.EXCH.STRONG.GPU PT, RZ, [R2], R9 ;  /* 0x0000000902ff73a8 */ /* 0x00836400041ee100 */
[----:B-1----:R-:W-:-:S02]  /*13c60*/  PRMT R2, R6, 0x7610, R2 ;  /* 0x0000761006027816 */ /* 0x002fc40000000002 */
[----:B------:R-:W-:-:S07]  /*13c70*/  PRMT R3, R8, 0x7610, R3 ;  /* 0x0000761008037816 */ /* 0x000fce0000000003 */
.L_x_312:
[----:B------:R-:W-:Y:S01]  /*13c80*/  LOP3.LUT P0, RZ, R3, 0xff, RZ, 0xc0, !PT ;  /* 0x000000ff03ff7812 */ /* 0x000fe2000780c0ff */
[----:B-----5:R-:W-:Y:S01]  /*13c90*/  VIADD R4, R11, 0x7f ;  /* 0x0000007f0b047836 */ /* 0x020fe20000000000 */
[----:B------:R-:W-:Y:S05]  /*13ca0*/  YIELD ;  /* 0x0000000000007946 */ /* 0x000fea0003800000 */
[----:B------:R-:W-:Y:S01]  /*13cb0*/  SHF.R.S32.HI R5, RZ, 0x1f, R4 ;  /* 0x0000001fff057819 */ /* 0x000fe20000011404 */
[----:B------:R-:W-:Y:S03]  /*13cc0*/  BSSY B1, `(.L_x_293) ;  /* 0x0000008000017945 */ /* 0x000fe60003800000 */
[----:B------:R-:W-:-:S02]  /*13cd0*/  LEA.HI R5, R5, R4, RZ, 0x7 ;  /* 0x0000000405057211 */ /* 0x000fc400078f38ff */
[----:B------:R-:W-:Y:S05]  /*13ce0*/  @!P0 BRA `(.L_x_294) ;  /* 0x0000000000148947 */ /* 0x000fea0003800000 */
[----:B------:R-:W-:-:S04]  /*13cf0*/  DEPBAR {5,4,3,2,1,0} ;  /* 0x0000003f0000791a */ /* 0x000fc80000000000 */
[----:B------:R1:W-:Y:S01]  /*13d00*/  UTMACCTL.IV [UR12] ;  /* 0x000000000c0079b9 */ /* 0x0003e20008000000 */
[----:B------:R-:W-:-:S04]  /*13d10*/  DEPBAR {5,4,3,2,1,0} ;  /* 0x0000003f0000791a */ /* 0x000fc80000000000 */
[----:B------:R1:W-:Y:S02]  /*13d20*/  UTMACCTL.IV [UR14] ;  /* 0x000000000e0079b9 */ /* 0x0003e40008000000 */
[----:B-1----:R-:W-:Y:S01]  /*13d30*/  NOP ;  /* 0x0000000000007918 */ /* 0x002fe20000000000 */
.L_x_294:
[----:B------:R-:W-:Y:S05]  /*13d40*/  BSYNC B1 ;  /* 0x0000000000017941 */ /* 0x000fea0003800000 */
.L_x_293:
[----:B------:R-:W-:Y:S01]  /*13d50*/  UMOV UR4, 0xffffffff ;  /* 0xffffffff00047882 */ /* 0x000fe20000000000 */
[----:B------:R-:W-:Y:S02]  /*13d60*/  SHF.R.S32.HI R7, RZ, 0x7, R5 ;  /* 0x00000007ff077819 */ /* 0x000fe40000011405 */
[----:B------:R-:W-:Y:S05]  /*13d70*/  BRA.DIV UR4, `(.L_x_295) ;  /* 0x0000004204ec7947 */ /* 0x000fea000b800000 */
[----:B------:R-:W-:-:S13]  /*13d80*/  ELECT P6, URZ, PT ;  /* 0x00000000003f782f */ /* 0x000fda00038c0000 */
.L_x_404:
[----:B------:R-:W-:Y:S01]  /*13d90*/  ISETP.LT.OR P6, PT, R11, 0x1, !P6 ;  /* 0x000000010b00780c */ /* 0x000fe200077c1670 */
[----:B------:R-:W-:-:S12]  /*13da0*/  BSSY B1, `(.L_x_296) ;  /* 0x000002e000017945 */ /* 0x000fd80003800000 */
[----:B------:R-:W-:Y:S05]  /*13db0*/  @P6 BRA `(.L_x_297) ;  /* 0x0000000000b06947 */ /* 0x000fea0003800000 */
[----:B------:R-:W-:Y:S01]  /*13dc0*/  SHF.L.U32 R17, R17, 0x7, RZ ;  /* 0x0000000711117819 */ /* 0x000fe200000006ff */
[----:B------:R-:W-:Y:S01]  /*13dd0*/  IMAD.SHL.U32 R16, R16, 0x100, RZ ;  /* 0x0000010010107824 */ /* 0x000fe200078e00ff */
[----:B------:R-:W-:Y:S01]  /*13de0*/  IADD3 R9, R7, 0x1, RZ ;  /* 0x0000000107097810 */ /* 0x000fe20007ffe0ff */
[----:B------:R-:W-:Y:S01]  /*13df0*/  IMAD.MOV.U32 R12, RZ, RZ, RZ ;  /* 0x000000ffff0c7224 */ /* 0x000fe200078e00ff */
[----:B------:R-:W-:Y:S01]  /*13e00*/  MOV R3, R0 ;  /* 0x0000000000037202 */ /* 0x000fe20000000f00 */
[----:B------:R-:W-:-:S07]  /*13e10*/  IMAD.MOV.U32 R4, RZ, RZ, R10 ;  /* 0x000000ffff047224 */ /* 0x000fce00078e000a */
.L_x_301:
[----:B--2---:R-:W-:Y:S01]  /*13e20*/  LEA R8, R4, UR16, 0x3 ;  /* 0x0000001004087c11 */ /* 0x004fe2000f8e18ff */
[----:B------:R-:W-:Y:S05]  /*13e30*/  YIELD ;  /* 0x0000000000007946 */ /* 0x000fea0003800000 */
[----:B------:R-:W-:Y:S01]  /*13e40*/  SHF.L.U32 R5, R3, 0x1f, RZ ;  /* 0x0000001f03057819 */ /* 0x000fe200000006ff */
[----:B------:R-:W1:Y:S03]  /*13e50*/  @!P1 LDC R6, c[0x0][0x500] ;  /* 0x00014000ff069b82 */ /* 0x000e660000000800 */
[----:B------:R-:W2:Y:S02]  /*13e60*/  SYNCS.PHASECHK.TRANS64.TRYWAIT P0, [R8+URZ+0x344a0], R5 ;  /* 0x0344a005080075a7 */ /* 0x000ea4000800017f */
[----:B--2---:R-:W-:Y:S05]  /*13e70*/  @!P0 BRA `(.L_x_298) ;  /* 0x0000004000cc8947 */ /* 0x004fea0003800000 */
.L_x_405:
[----:B------:R-:W-:Y:S01]  /*13e80*/  UPRMT UR4, UR17, 0x9910, URZ ;  /* 0x0000991011047896 */ /* 0x000fe2000800003f */
[----:B-1----:R1:W-:Y:S03]  /*13e90*/  @!P1 SYNCS.ARRIVE.TRANS64 RZ, [R8+URZ+0x34480], R6 ;  /* 0x0344800608ff99a7 */ /* 0x0023e6000800003f */
[----:B------:R-:W-:-:S06]  /*13ea0*/  UISETP.NE.AND UP0, UPT, UR4, 0x2, UPT ;  /* 0x000000020400788c */ /* 0x000fcc000bf05270 */
[----:B------:R-:W-:-:S13]  /*13eb0*/  PLOP3.LUT P0, PT, PT, PT, UP0, 0x80, 0x0 ;  /* 0x000000000000781c */ /* 0x000fda0003f0f008 */
[----:B-1----:R-:W-:Y:S05]  /*13ec0*/  @P0 BRA `(.L_x_299) ;  /* 0x0000000000040947 */ /* 0x002fea0003800000 */
[----:B------:R-:W-:Y:S01]  /*13ed0*/  BPT.TRAP 0x1 ;  /* 0x000000040000795c */ /* 0x000fe20000300000 */
.L_x_299:
[----:B------:R-:W-:Y:S05]  /*13ee0*/  @P2 BRA `(.L_x_300) ;  /* 0x0000000000042947 */ /* 0x000fea0003800000 */
[----:B------:R-:W-:Y:S01]  /*13ef0*/  BPT.TRAP 0x1 ;  /* 0x000000040000795c */ /* 0x000fe20000300000 */
.L_x_300:
[----:B------:R-:W-:Y:S01]  /*13f00*/  R2UR UR8, R4 ;  /* 0x00000000040872ca */ /* 0x000fe200000e0000 */
[----:B------:R-:W-:Y:S01]  /*13f10*/  VIADD R9, R9, 0xffffffff ;  /* 0xffffffff09097836 */ /* 0x000fe20000000000 */
[----:B------:R-:W-:Y:S01]  /*13f20*/  R2UR UR9, R8 ;  /* 0x00000000080972ca */ /* 0x000fe200000e0000 */
[----:B------:R-:W-:Y:S01]  /*13f30*/  UMOV UR22, 0x0 ;  /* 0x0000000000167882 */ /* 0x000fe20000000000 */
[----:B------:R-:W-:Y:S01]  /*13f40*/  R2UR UR10, R12 ;  /* 0x000000000c0a72ca */ /* 0x000fe200000e0000 */
[----:B------:R-:W-:Y:S01]  /*13f50*/  UMOV UR23, 0x10000000 ;  /* 0x1000000000177882 */ /* 0x000fe20000000000 */
[----:B------:R-:W-:Y:S02]  /*13f60*/  R2UR UR11, R16 ;  /* 0x00000000100b72ca */ /* 0x000fe400000e0000 */
[----:B------:R-:W-:Y:S02]  /*13f70*/  R2UR UR7, R17 ;  /* 0x00000000110772ca */ /* 0x000fe400000e0000 */
[----:B------:R-:W-:-:S02]  /*13f80*/  ISETP.GT.AND P3, PT, R9, 0x1, PT ;  /* 0x000000010900780c */ /* 0x000fc40003f64270 */
[----:B------:R-:W-:Y:S01]  /*13f90*/  IADD3 R4, R4, 0x1, RZ ;  /* 0x0000000104047810 */ /* 0x000fe20007ffe0ff */
[----:B------:R-:W-:Y:S01]  /*13fa0*/  ULEA UR4, UR8, UR16, 0xe ;  /* 0x0000001008047291 */ /* 0x000fe2000f8e703f */
[----:B------:R-:W-:Y:S01]  /*13fb0*/  IADD3 R12, R12, 0x80, RZ ;  /* 0x000000800c0c7810 */ /* 0x000fe20007ffe0ff */
[----:B------:R-:W-:Y:S01]  /*13fc0*/  ULEA UR8, UR8, UR16, 0xf ;  /* 0x0000001008087291 */ /* 0x000fe2000f8e783f */
[C---:B------:R-:W-:Y:S01]  /*13fd0*/  ISETP.NE.AND P0, PT, R4.reuse, 0x4, PT ;  /* 0x000000040400780c */ /* 0x040fe20003f05270 */
[----:B------:R-:W-:Y:S02]  /*13fe0*/  UIADD3 UR9, UR9, 0x34480, URZ ;  /* 0x0003448009097890 */ /* 0x000fe4000fffe03f */
[----:B------:R-:W-:Y:S01]  /*13ff0*/  UIADD3 UR4, UR4, 0x20000, URZ ;  /* 0x0002000004047890 */ /* 0x000fe2000fffe03f */
[----:B------:R-:W-:Y:S01]  /*14000*/  SEL R6, RZ, 0x1, P0 ;  /* 0x00000001ff067807 */ /* 0x000fe20000000000 */
[----:B------:R-:W-:Y:S01]  /*14010*/  UMOV UR6, UR10 ;  /* 0x0000000a00067c82 */ /* 0x000fe20008000000 */
[----:B------:R-:W-:-:S02]  /*14020*/  SEL R4, R4, RZ, P0 ;  /* 0x000000ff04047207 */ /* 0x000fc40000000000 */
[----:B------:R-:W-:Y:S01]  /*14030*/  UMOV UR5, UR9 ;  /* 0x0000000900057c82 */ /* 0x000fe20008000000 */
[----:B------:R-:W-:Y:S01]  /*14040*/  LOP3.LUT R3, R3, R6, RZ, 0x3c, !PT ;  /* 0x0000000603037212 */ /* 0x000fe200078e3cff */
[----:B------:R1:W-:Y:S02]  /*14050*/  UTMALDG.2D [UR8], [UR12], desc[UR22] ;  /* 0x000016080c0075b4 */ /* 0x0003e40008009000 */
[----:B------:R1:W-:Y:S02]  /*14060*/  UTMALDG.2D [UR4], [UR14], desc[UR22] ;  /* 0x000016040e0075b4 */ /* 0x0003e40008009000 */
[----:B-1----:R-:W-:Y:S05]  /*14070*/  @P3 BRA `(.L_x_301) ;  /* 0xfffffffc00683947 */ /* 0x002fea000383ffff */
.L_x_297:
[----:B------:R-:W-:Y:S05]  /*14080*/  BSYNC B1 ;  /* 0x0000000000017941 */ /* 0x000fea0003800000 */
.L_x_296:
[----:B------:R-:W-:Y:S01]  /*14090*/  IMAD.IADD R10, R7, 0x1, R10 ;  /* 0x00000001070a7824 */ /* 0x000fe200078e020a */
[----:B------:R-:W-:-:S04]  /*140a0*/  LOP3.LUT P0, RZ, R2, 0xff, RZ, 0xc0, !PT ;  /* 0x000000ff02ff7812 */ /* 0x000fc8000780c0ff */
[----:B------:R-:W-:-:S04]  /*140b0*/  SHF.R.U32.HI R2, RZ, 0x2, R10 ;  /* 0x00000002ff027819 */ /* 0x000fc8000001160a */
[----:B------:R-:W-:-:S04]  /*140c0*/  LOP3.LUT R2, R2, 0x1, RZ, 0xc0, !PT ;  /* 0x0000000102027812 */ /* 0x000fc800078ec0ff */
[----:B------:R-:W-:Y:S01]  /*140d0*/  ISETP.NE.U32.AND P3, PT, R2, 0x1, PT ;  /* 0x000000010200780c */ /* 0x000fe20003f65070 */
[----:B------:R-:W-:Y:S01]  /*140e0*/  @P0 SYNCS.ARRIVE.TRANS64.A1T0 RZ, [UR16+0x34508], RZ ;  /* 0x034508ffffff09a7 */ /* 0x000fe20008100010 */
[----:B------:R-:W-:Y:S02]  /*140f0*/  MOV R2, UR20 ;  /* 0x0000001400027c02 */ /* 0x000fe40008000f00 */
[----:B------:R-:W-:Y:S02]  /*14100*/  ISETP.GT.U32.AND P0, PT, R10, 0x3, PT ;  /* 0x000000030a00780c */ /* 0x000fe40003f04070 */
[----:B------:R-:W-:Y:S02]  /*14110*/  ISETP.NE.AND P4, PT, R2, 0x3, PT ;  /* 0x000000030200780c */ /* 0x000fe40003f85270 */
[C---:B------:R-:W-:Y:S02]  /*14120*/  ISETP.LT.U32.AND P0, PT, R7.reuse, 0x4, P0 ;  /* 0x000000040700780c */ /* 0x040fe40000701070 */
[----:B------:R-:W-:-:S02]  /*14130*/  ISETP.GT.U32.AND P3, PT, R7, 0x3, !P3 ;  /* 0x000000030700780c */ /* 0x000fc40005f64070 */
[----:B------:R-:W-:Y:S02]  /*14140*/  SEL R3, RZ, 0x1, !P0 ;  /* 0x00000001ff037807 */ /* 0x000fe40004000000 */
[----:B------:R-:W-:Y:S02]  /*14150*/  SEL R2, RZ, 0x1, !P3 ;  /* 0x00000001ff027807 */ /* 0x000fe40005800000 */
[----:B------:R-:W-:Y:S02]  /*14160*/  LOP3.LUT R10, R10, 0x3, RZ, 0xc0, !PT ;  /* 0x000000030a0a7812 */ /* 0x000fe400078ec0ff */
[----:B------:R-:W-:Y:S01]  /*14170*/  LOP3.LUT R0, R2, R0, R3, 0x96, !PT ;  /* 0x0000000002007212 */ /* 0x000fe200078e9603 */
[----:B------:R-:W-:Y:S06]  /*14180*/  @!P4 BRA `(.L_x_302) ;  /* 0x000000000004c947 */ /* 0x000fec0003800000 */
[----:B------:R-:W-:Y:S01]  /*14190*/  BPT.TRAP 0x1 ;  /* 0x000000040000795c */ /* 0x000fe20000300000 */
.L_x_302:
[C---:B------:R-:W-:Y:S01]  /*141a0*/  LEA R3, R22.reuse, UR16, 0x3 ;  /* 0x0000001016037c11 */ /* 0x040fe2000f8e18ff */
[----:B------:R-:W-:Y:S01]  /*141b0*/  BSSY B1, `(.L_x_303) ;  /* 0x0000005000017945 */ /* 0x000fe20003800000 */
[----:B------:R-:W-:Y:S02]  /*141c0*/  SHF.L.U32 R2, R19, 0x1f, RZ ;  /* 0x0000001f13027819 */ /* 0x000fe400000006ff */
[----:B------:R-:W-:Y:S02]  /*141d0*/  LEA R4, R22, UR16, 0x4 ;  /* 0x0000001016047c11 */ /* 0x000fe4000f8e20ff */
[----:B------:R-:W1:Y:S02]  /*141e0*/  SYNCS.PHASECHK.TRANS64.TRYWAIT P0, [R3+URZ+0x34400], R2 ;  /* 0x03440002030075a7 */ /* 0x000e64000800017f */
[----:B-1----:R-:W-:Y:S05]  /*141f0*/  @!P0 BRA `(.L_x_304) ;  /* 0x0000004000008947 */ /* 0x002fea0003800000 */
.L_x_406:
[----:B------:R-:W-:Y:S05]  /*14200*/  BSYNC B1 ;  /* 0x0000000000017941 */ /* 0x000fea0003800000 */
.L_x_303:
[----:B--2---:R-:W2:Y:S01]  /*14210*/  LDS.128 R4, [R4+0x34530] ;  /* 0x0345300004047984 */ /* 0x004ea20000000c00 */
[----:B------:R-:W-:Y:S01]  /*14220*/  @!PT LDS RZ, [RZ] ;  /* 0x00000000fffff984 */ /* 0x000fe20000000800 */
[----:B------:R-:W-:Y:S01]  /*14230*/  @!PT LDS RZ, [RZ] ;  /* 0x00000000fffff984 */ /* 0x000fe20000000800 */
[----:B------:R-:W-:Y:S01]  /*14240*/  @!PT LDS RZ, [RZ] ;  /* 0x00000000fffff984 */ /* 0x000fe20000000800 */
[----:B------:R-:W-:Y:S01]  /*14250*/  @!PT LDS RZ, [RZ] ;  /* 0x00000000fffff984 */ /* 0x000fe20000000800 */
[----:B------:R3:W-:Y:S06]  /*14260*/  MEMBAR.ALL.CTA ;  /* 0x0000000000007992 */ /* 0x0007ec0000008000 */
[----:B---3--:R-:W3:Y:S01]  /*14270*/  FENCE.VIEW.ASYNC.S ;  /* 0x00000000000073c6 */ /* 0x008ee20000000000 */
[----:B--2---:R-:W-:Y:S01]  /*14280*/  IMAD.MOV.U32 R17, RZ, RZ, R5 ;  /* 0x000000ffff117224 */ /* 0x004fe200078e0005 */
[----:B------:R-:W-:Y:S01]  /*14290*/  MOV R16, R4 ;  /* 0x0000000400107202 */ /* 0x000fe20000000f00 */
[----:B---3--:R-:W-:Y:S06]  /*142a0*/  @!P4 BRA `(.L_x_305) ;  /* 0x000000000004c947 */ /* 0x008fec0003800000 */
[----:B------:R-:W-:Y:S01]  /*142b0*/  BPT.TRAP 0x1 ;  /* 0x000000040000795c */ /* 0x000fe20000300000 */
.L_x_305:
[----:B------:R-:W2:Y:S01]  /*142c0*/  S2R R5, SR_CgaCtaId ;  /* 0x0000000000057919 */ /* 0x000ea20000008800 */
[----:B------:R-:W-:Y:S01]  /*142d0*/  ISETP.NE.AND P0, PT, R7, RZ, PT ;  /* 0x000000ff0700720c */ /* 0x000fe20003f05270 */
[----:B-1----:R-:W-:Y:S01]  /*142e0*/  VIADD R2, R3, 0x34440 ;  /* 0x0003444003027836 */ /* 0x002fe20000000000 */
[CC--:B------:R-:W-:Y:S02]  /*142f0*/  ISETP.NE.AND P3, PT, R6.reuse, R18.reuse, PT ;  /* 0x000000120600720c */ /* 0x0c0fe40003f65270 */
[----:B------:R-:W-:Y:S02]  /*14300*/  ISETP.EQ.OR P0, PT, R6, R18, !P0 ;  /* 0x000000120600720c */ /* 0x000fe40004702670 */
[----:B--2---:R-:W-:-:S04]  /*14310*/  PRMT R2, R5, 0x654, R2 ;  /* 0x0000065405027816 */ /* 0x004fc80000000002 */
[----:B------:R1:W-:Y:S07]  /*14320*/  SYNCS.ARRIVE.TRANS64.RED.A1T0 RZ, [R2+URZ], RZ ;  /* 0x000000ff02ff79a7 */ /* 0x0003ee000810043f */
[----:B------:R-:W-:Y:S05]  /*14330*/  @P0 BRA `(.L_x_306) ;  /* 0x00000004008c0947 */ /* 0x000fea0003800000 */
[----:B-1----:R-:W1:Y:S02]  /*14340*/  LDC.64 R2, c[0x0][0x290] ;  /* 0x0000a400ff027b82 */ /* 0x002e640000000a00 */
[----:B-1----:R-:W-:-:S05]  /*14350*/  IMAD.WIDE R2, R6, 0xc, R2 ;  /* 0x0000000c06027825 */ /* 0x002fca00078e0202 */
[----:B------:R1:W5:Y:S01]  /*14360*/  LDG.E R11, desc[UR38][R2.64+0x8] ;  /* 0x00000826020b7981 */ /* 0x000362000c1e1900 */
[----:B------:R-:W-:-:S03]  /*14370*/  UMOV UR4, 0xffffffff ;  /* 0xffffffff00047882 */ /* 0x000fc60000000000 */
[----:B------:R-:W-:Y:S05]  /*14380*/  BRA.DIV UR4, `(.L_x_307) ;  /* 0x0000003e04b07947 */ /* 0x000fea000b800000 */
[----:B------:R-:W-:-:S13]  /*14390*/  ELECT P6, URZ, PT ;  /* 0x00000000003f782f */ /* 0x000fda00038c0000 */
.L_x_409:
[----:B------:R-:W-:Y:S04]  /*143a0*/  BSSY B1, `(.L_x_308) ;  /* 0x0000049000017945 */ /* 0x000fe80003800000 */
[----:B------:R-:W-:Y:S05]  /*143b0*/  @!P6 BRA `(.L_x_309) ;  /* 0x00000004001ce947 */ /* 0x000fea0003800000 */
[----:B------:R-:W-:Y:S01]  /*143c0*/  SHF.R.S32.HI R21, RZ, 0x1f, R6 ;  /* 0x0000001fff157819 */ /* 0x000fe20000011406 */
[----:B------:R-:W-:Y:S01]  /*143d0*/  ULDC.64 UR4, c[0x0][0x510] ;  /* 0x0001440000047ab9 */ /* 0x000fe20000000a00 */
[C---:B------:R-:W-:Y:S01]  /*143e0*/  SHF.L.U32 R20, R6.reuse, 0x3, RZ ;  /* 0x0000000306147819 */ /* 0x040fe200000006ff */
[----:B------:R-:W-:Y:S01]  /*143f0*/  ULDC.64 UR6, c[0x0][0x520] ;  /* 0x0001480000067ab9 */ /* 0x000fe20000000a00 */
[----:B------:R-:W-:Y:S01]  /*14400*/  SHF.L.U64.HI R21, R6, 0x3, R21 ;  /* 0x0000000306157819 */ /* 0x000fe20000010215 */
[----:B------:R-:W2:Y:S01]  /*14410*/  LDG.E R18, desc[UR38][R2.64] ;  /* 0x0000002602127981 */ /* 0x000ea2000c1e1900 */
[C---:B------:R-:W-:Y:S02]  /*14420*/  IADD3 R8, P0, R20.reuse, UR4, RZ ;  /* 0x0000000414087c10 */ /* 0x040fe4000ff1e0ff */
[----:B------:R-:W-:Y:S02]  /*14430*/  IADD3 R4, P4, R20, UR6, RZ ;  /* 0x0000000614047c10 */ /* 0x000fe4000ff9e0ff */
[C---:B------:R-:W-:Y:S01]  /*14440*/  IADD3.X R9, R21.reuse, UR5, RZ, P0, !PT ;  /* 0x0000000515097c10 */ /* 0x040fe200087fe4ff */
[----:B------:R-:W-:Y:S01]  /*14450*/  ULDC.64 UR4, c[0x0][0x518] ;  /* 0x0001460000047ab9 */ /* 0x000fe20000000a00 */
[----:B------:R-:W-:-:S03]  /*14460*/  IADD3.X R5, R21, UR7, RZ, P4, !PT ;  /* 0x0000000715057c10 */ /* 0x000fc6000a7fe4ff */
[----:B------:R-:W3:Y:S04]  /*14470*/  LDG.E.64 R14, desc[UR38][R8.64] ;  /* 0x00000026080e7981 */ /* 0x000ee8000c1e1b00 */
[----:B------:R4:W2:Y:S04]  /*14480*/  LDG.E.64 R12, desc[UR38][R4.64] ;  /* 0x00000026040c7981 */ /* 0x0008a8000c1e1b00 */
[----:B-1----:R-:W2:Y:S01]  /*14490*/  LDG.E R2, desc[UR38][R2.64+0x4] ;  /* 0x0000042602027981 */ /* 0x002ea2000c1e1900 */
[----:B----4-:R-:W-:-:S04]  /*144a0*/  IADD3 R4, P0, R20, UR4, RZ ;  /* 0x0000000414047c10 */ /* 0x010fc8000ff1e0ff */
[----:B------:R-:W-:Y:S01]  /*144b0*/  IADD3.X R5, R21, UR5, RZ, P0, !PT ;  /* 0x0000000515057c10 */ /* 0x000fe200087fe4ff */
[----:B------:R-:W-:-:S04]  /*144c0*/  ULDC.64 UR4, c[0x0][0x528] ;  /* 0x00014a0000047ab9 */ /* 0x000fc80000000a00 */
[----:B------:R1:W4:Y:S02]  /*144d0*/  LDG.E.64 R8, desc[UR38][R4.64] ;  /* 0x0000002604087981 */ /* 0x000324000c1e1b00 */
[----:B-1----:R-:W-:-:S04]  /*144e0*/  IADD3 R4, P0, R20, UR4, RZ ;  /* 0x0000000414047c10 */ /* 0x002fc8000ff1e0ff */
[----:B------:R-:W-:-:S06]  /*144f0*/  IADD3.X R5, R21, UR5, RZ, P0, !PT ;  /* 0x0000000515057c10 */ /* 0x000fcc00087fe4ff */
[----:B------:R-:W4:Y:S04]  /*14500*/  LDG.E.64 R4, desc[UR38][R4.64] ;  /* 0x0000002604047981 */ /* 0x000f28000c1e1b00 */
[----:B---3--:R-:W-:Y:S04]  /*14510*/  STS.64 [UR18], R14 ;  /* 0x0000000eff007988 */ /* 0x008fe80008000a12 */
[----:B--2---:R-:W-:Y:S04]  /*14520*/  STS.64 [UR19], R12 ;  /* 0x0000000cff007988 */ /* 0x004fe80008000a13 */
[----:B------:R-:W1:Y:S01]  /*14530*/  LDS R20, [UR18+0x1c] ;  /* 0x00001c12ff147984 */ /* 0x000e620008000800 */
[----:B----4-:R-:W-:-:S04]  /*14540*/  LOP3.LUT R25, R9, 0x1fffffff, RZ, 0xc0, !PT ;  /* 0x1fffffff09197812 */ /* 0x010fc800078ec0ff */
[----:B------:R-:W-:-:S04]  /*14550*/  SHF.R.U32.HI R9, RZ, 0x4, R25 ;  /* 0x00000004ff097819 */ /* 0x000fc80000011619 */
[----:B-1----:R-:W-:-:S05]  /*14560*/  LOP3.LUT R9, R20, 0xf, R9, 0xb8, !PT ;  /* 0x0000000f14097812 */ /* 0x002fca00078eb809 */
[----:B------:R-:W-:Y:S04]  /*14570*/  STS [UR18+0x1c], R9 ;  /* 0x00001c09ff007988 */ /* 0x000fe80008000812 */
[----:B------:R-:W1:Y:S02]  /*14580*/  LDS R23, [UR18+0x1c] ;  /* 0x00001c12ff177984 */ /* 0x000e640008000800 */
[----:B-1----:R-:W-:-:S05]  /*14590*/  LOP3.LUT R23, R23, 0xf0, RZ, 0xb8, !PT ;  /* 0x000000f017177812 */ /* 0x002fca00078eb8ff */
[----:B------:R-:W-:Y:S04]  /*145a0*/  STS [UR18+0x1c], R23 ;  /* 0x00001c17ff007988 */ /* 0x000fe80008000812 */
[----:B------:R-:W1:Y:S01]  /*145b0*/  LDS R21, [UR18+0x1c] ;  /* 0x00001c12ff157984 */ /* 0x000e620008000800 */
[----:B------:R-:W-:-:S05]  /*145c0*/  IMAD.U32 R20, RZ, RZ, UR18 ;  /* 0x00000012ff147e24 */ /* 0x000fca000f8e00ff */
[----:B------:R-:W-:Y:S02]  /*145d0*/  SHF.R.U64 R20, R20, 0x4, RZ ;  /* 0x0000000414147819 */ /* 0x000fe400000012ff */
[----:B-1----:R-:W-:-:S05]  /*145e0*/  LOP3.LUT R21, R21, 0xf00, RZ, 0xb8, !PT ;  /* 0x00000f0015157812 */ /* 0x002fca00078eb8ff */
[----:B------:R-:W-:Y:S04]  /*145f0*/  STS.64 [UR18+0x18], R20 ;  /* 0x00001814ff007988 */ /* 0x000fe80008000a12 */
[----:B------:R-:W1:Y:S01]  /*14600*/  LDS R24, [UR18+0x1c] ;  /* 0x00001c12ff187984 */ /* 0x000e620008000800 */
[----:B------:R-:W-:Y:S02]  /*14610*/  SHF.R.U64 R9, R8, 0x4, R25 ;  /* 0x0000000408097819 */ /* 0x000fe40000001219 */
[----:B------:R-:W-:Y:S02]  /*14620*/  CS2R R14, SRZ ;  /* 0x00000000000e7805 */ /* 0x000fe4000001ff00 */
[----:B-----5:R-:W-:Y:S01]  /*14630*/  IADD3 R12, R11, -0x1, RZ ;  /* 0xffffffff0b0c7810 */ /* 0x020fe20007ffe0ff */
[----:B------:R-:W-:Y:S01]  /*14640*/  VIADD R13, R18, 0xffffffff ;  /* 0xffffffff120d7836 */ /* 0x000fe20000000000 */
[----:B------:R-:W-:Y:S04]  /*14650*/  STS [UR18+0x10], R20 ;  /* 0x00001014ff007988 */ /* 0x000fe80008000812 */
[----:B------:R-:W-:Y:S04]  /*14660*/  STS [UR18+0x14], R20 ;  /* 0x00001414ff007988 */ /* 0x000fe80008000812 */
[----:B------:R-:W-:Y:S04]  /*14670*/  STS.128 [UR18+0x20], R12 ;  /* 0x0000200cff007988 */ /* 0x000fe80008000c12 */
[----:B------:R-:W-:Y:S04]  /*14680*/  STS [UR18+0xc], R9 ;  /* 0x00000c09ff007988 */ /* 0x000fe80008000812 */
[----:B------:R-:W-:Y:S01]  /*14690*/  STS [UR18+0x30], RZ ;  /* 0x000030ffff007988 */ /* 0x000fe20008000812 */
[----:B-1----:R-:W-:-:S05]  /*146a0*/  LOP3.LUT R3, R24, 0xf000, RZ, 0xb8, !PT ;  /* 0x0000f00018037812 */ /* 0x002fca00078eb8ff */
[----:B------:R-:W-:Y:S04]  /*146b0*/  STS [UR18+0x1c], R3 ;  /* 0x00001c03ff007988 */ /* 0x000fe80008000812 */
[----:B------:R-:W1:Y:S01]  /*146c0*/  LDS R8, [UR19+0x1c] ;  /* 0x00001c13ff087984 */ /* 0x000e620008000800 */
[----:B------:R-:W-:-:S04]  /*146d0*/  LOP3.LUT R21, R5, 0x1fffffff, RZ, 0xc0, !PT ;  /* 0x1fffffff05157812 */ /* 0x000fc800078ec0ff */
[----:B------:R-:W-:-:S04]  /*146e0*/  SHF.R.U32.HI R5, RZ, 0x4, R21 ;  /* 0x00000004ff057819 */ /* 0x000fc80000011615 */
[----:B-1----:R-:W-:-:S05]  /*146f0*/  LOP3.LUT R8, R8, 0xf, R5, 0xb8, !PT ;  /* 0x0000000f08087812 */ /* 0x002fca00078eb805 */
[----:B------:R-:W-:Y:S04]  /*14700*/  STS [UR19+0x1c], R8 ;  /* 0x00001c08ff007988 */ /* 0x000fe80008000813 */
[----:B------:R-:W1:Y:S02]  /*14710*/  LDS R5, [UR19+0x1c] ;  /* 0x00001c13ff057984 */ /* 0x000e640008000800 */
[----:B-1----:R-:W-:-:S05]  /*14720*/  LOP3.LUT R5, R5, 0xf0, RZ, 0xb8, !PT ;  /* 0x000000f005057812 */ /* 0x002fca00078eb8ff */
[----:B------:R-:W-:Y:S04]  /*14730*/  STS [UR19+0x1c], R5 ;  /* 0x00001c05ff007988 */ /* 0x000fe80008000813 */
[----:B------:R-:W1:Y:S01]  /*14740*/  LDS R9, [UR19+0x1c] ;  /* 0x00001c13ff097984 */ /* 0x000e620008000800 */
[----:B------:R-:W-:-:S04]  /*14750*/  MOV R24, UR19 ;  /* 0x0000001300187c02 */ /* 0x000fc80008000f00 */
[----:B------:R-:W-:Y:S02]  /*14760*/  SHF.R.U64 R24, R24, 0x4, RZ ;  /* 0x0000000418187819 */ /* 0x000fe400000012ff */
[----:B-1----:R-:W-:-:S05]  /*14770*/  LOP3.LUT R25, R9, 0xf00, RZ, 0xb8, !PT ;  /* 0x00000f0009197812 */ /* 0x002fca00078eb8ff */
[----:B------:R-:W-:Y:S04]  /*14780*/  STS.64 [UR19+0x18], R24 ;  /* 0x00001818ff007988 */ /* 0x000fe80008000a13 */
[----:B------:R-:W1:Y:S01]  /*14790*/  LDS R3, [UR19+0x1c] ;  /* 0x00001c13ff037984 */ /* 0x000e620008000800 */
[----:B------:R-:W-:Y:S01]  /*147a0*/  VIADD R13, R2, 0xffffffff ;  /* 0xffffffff020d7836 */ /* 0x000fe20000000000 */
[----:B------:R-:W-:Y:S02]  /*147b0*/  SHF.R.U64 R4, R4, 0x4, R21 ;  /* 0x0000000404047819 */ /* 0x000fe40000001215 */
[----:B------:R2:W-:Y:S04]  /*147c0*/  STS [UR19+0x10], R24 ;  /* 0x00001018ff007988 */ /* 0x0005e80008000813 */
[----:B------:R2:W-:Y:S04]  /*147d0*/  STS.128 [UR19+0x20], R12 ;  /* 0x0000200cff007988 */ /* 0x0005e80008000c13 */
[----:B------:R2:W-:Y:S04]  /*147e0*/  STS [UR19+0xc], R4 ;  /* 0x00000c04ff007988 */ /* 0x0005e80008000813 */
[----:B------:R2:W-:Y:S04]  /*147f0*/  STS [UR19+0x14], R24 ;  /* 0x00001418ff007988 */ /* 0x0005e80008000813 */
[----:B------:R-:W-:Y:S01]  /*14800*/  STS [UR19+0x30], RZ ;  /* 0x000030ffff007988 */ /* 0x000fe20008000813 */
[----:B-1----:R-:W-:-:S05]  /*14810*/  LOP3.LUT R2, R3, 0xf000, RZ, 0xb8, !PT ;  /* 0x0000f00003027812 */ /* 0x002fca00078eb8ff */
[----:B------:R2:W-:Y:S02]  /*14820*/  STS [UR19+0x1c], R2 ;  /* 0x00001c02ff007988 */ /* 0x0005e40008000813 */
.L_x_309:
[----:B------:R-:W-:Y:S05]  /*14830*/  BSYNC B1 ;  /* 0x0000000000017941 */ /* 0x000fea0003800000 */
.L_x_308:
[----:B------:R-:W-:-:S03]  /*14840*/  UMOV UR4, 0xffffffff ;  /* 0xffffffff00047882 */ /* 0x000fc60000000000 */
[----:B------:R-:W-:Y:S05]  /*14850*/  BRA.DIV UR4, `(.L_x_310) ;  /* 0x0000003a049c7947 */ /* 0x000fea000b800000 */
[----:B------:R-:W-:Y:S01]  /*14860*/  ELECT P6, URZ, PT ;  /* 0x00000000003f782f */ /* 0x000fe200038c0000 */
[----:B------:R-:W-:-:S12]  /*14870*/  NOP ;  /* 0x0000000000007918 */ /* 0x000fd80000000000 */
.L_x_413:
[----:B-12---:R-:W1:Y:S02]  /*14880*/  S2R R2, SR_LANEID ;  /* 0x0000000000027919 */ /* 0x006e640000000000 */
[----:B-1----:R-:W-:-:S04]  /*14890*/  SHF.L.U32 R8, R2, 0x2, RZ ;  /* 0x0000000202087819 */ /* 0x002fc800000006ff */
[C---:B------:R-:W-:Y:S01]  /*148a0*/  IADD3 R4, P0, R8.reuse, UR12, RZ ;  /* 0x0000000c08047c10 */ /* 0x040fe2000ff1e0ff */
[----:B------:R1:W2:Y:S01]  /*148b0*/  LDS R9, [R8+UR18] ;  /* 0x0000001208097984 */ /* 0x0002a20008000800 */
[----:B------:R-:W-:-:S03]  /*148c0*/  IADD3 R2, P4, R8, UR14, RZ ;  /* 0x0000000e08027c10 */ /* 0x000fc6000ff9e0ff */
[----:B------:R1:W3:Y:S01]  /*148d0*/  LDS R13, [R8+UR18+0x80] ;  /* 0x00008012080d7984 */ /* 0x0002e20008000800 */
[----:B------:R-:W-:Y:S09]  /*148e0*/  @!P6 BRA `(.L_x_311) ;  /* 0x000000000008e947 */ /* 0x000ff20003800000 */
[----:B------:R0:W-:Y:S01]  /*148f0*/  UTMACMDFLUSH ;  /* 0x00000000000079b7 */ /* 0x0001e20000000000 */
[----:B------:R-:W-:-:S04]  /*14900*/  DEPBAR.LE SB0, 0x0 ;  /* 0x000080000000791a */ /* 0x000fc80000000000 */
.L_x_311:
[----:B------:R-:W-:Y:S01]  /*14910*/  IMAD.X R5, RZ, RZ, UR13, P0 ;  /* 0x0000000dff057e24 */ /* 0x000fe200080e06ff */
[----:B------:R-:W-:Y:S01]  /*14920*/  IADD3.X R3, RZ, UR15, RZ, P4, !PT ;  /* 0x0000000fff037c10 */ /* 0x000fe2000a7fe4ff */
[----:B------:R-:W-:Y:S05]  /*14930*/  WARPSYNC.ALL ;  /* 0x0000000000007948 */ /* 0x000fea0003800000 */
[----:B--2---:R2:W5:Y:S04]  /*14940*/  ATOMG.E.EXCH.STRONG.GPU PT, RZ, [R4], R9 ;  /* 0x0000000904ff73a8 */ /* 0x00456800041ee100 */
[----:B---3--:R2:W5:Y:S01]  /*14950*/  ATOMG.E.EXCH.STRONG.GPU PT, RZ, [R2], R13 ;  /* 0x0000000d02ff73a8 */ /* 0x00856200041ee100 */
[----:B------:R-:W-:-:S07]  /*14960*/  IMAD.MOV.U32 R18, RZ, RZ, R6 ;  /* 0x000000ffff127224 */ /* 0x000fce00078e0006 */
.L_x_306:
[----:B------:R-:W-:Y:S02]  /*14970*/  ISETP.NE.AND P4, PT, R7, RZ, PT ;  /* 0x000000ff0700720c */ /* 0x000fe40003f85270 */
[----:B------:R-:W-:Y:S02]  /*14980*/  IADD3 R22, R22, 0x1, RZ ;  /* 0x0000000116167810 */ /* 0x000fe40007ffe0ff */
[----:B--2---:R-:W-:Y:S02]  /*14990*/  SEL R3, RZ, 0x1, !P3 ;  /* 0x00000001ff037807 */ /* 0x004fe40005800000 */
[----:B------:R-:W-:-:S04]  /*149a0*/  ISETP.NE.AND P0, PT, R22, 0x8, PT ;  /* 0x000000081600780c */ /* 0x000fc80003f05270 */
[----:B-1----:R-:W-:Y:S02]  /*149b0*/  SEL R2, RZ, 0x1, P0 ;  /* 0x00000001ff027807 */ /* 0x002fe40000000000 */
[----:B------:R-:W-:Y:S02]  /*149c0*/  SEL R22, R22, RZ, P0 ;  /* 0x000000ff16167207 */ /* 0x000fe40000000000 */
[----:B------:R-:W-:Y:S02]  /*149d0*/  LOP3.LUT R19, R19, R2, RZ, 0x3c, !PT ;  /* 0x0000000213137212 */ /* 0x000fe400078e3cff */
[----:B------:R-:W-:Y:S01]  /*149e0*/  PRMT R2, RZ, 0x7610, R2 ;  /* 0x00007610ff027816 */ /* 0x000fe20000000002 */
[----:B------:R-:W-:Y:S06]  /*149f0*/  @P4 BRA `(.L_x_312) ;  /* 0xfffffff000a04947 */ /* 0x000fec000383ffff */
[----:B------:R-:W-:Y:S05]  /*14a00*/  BSYNC B0 ;  /* 0x0000000000007941 */ /* 0x000fea0003800000 */
.L_x_292:
[----:B------:R-:W-:-:S03]  /*14a10*/  UMOV UR4, 0xffffffff ;  /* 0xffffffff00047882 */ /* 0x000fc60000000000 */
[----:B------:R-:W-:Y:S05]  /*14a20*/  BRA.DIV UR4, `(.L_x_313) ;  /* 0x0000003a04587947 */ /* 0x000fea000b800000 */
[----:B-----5:R-:W-:-:S13]  /*14a30*/  ELECT P6, URZ, PT ;  /* 0x00000000003f782f */ /* 0x020fda00038c0000 */
.L_x_416:
[----:B------:R-:W-:Y:S04]  /*14a40*/  BSSY B0, `(.L_x_314) ;  /* 0x000002a000007945 */ /* 0x000fe80003800000 */
[----:B------:R-:W-:Y:S05]  /*14a50*/  @!P6 BRA `(.L_x_315) ;  /* 0x0000000000a0e947 */ /* 0x000fea0003800000 */
[----:B------:R-:W-:-:S04]  /*14a60*/  ULOP3.LUT UR4, UR42, 0x2, URZ, 0xfc, !UPT ;  /* 0x000000022a047892 */ /* 0x000fc8000f8efc3f */
[----:B------:R-:W-:-:S06]  /*14a70*/  UISETP.NE.AND UP0, UPT, UR4, 0x3, UPT ;  /* 0x000000030400788c */ /* 0x000fcc000bf05270 */
[----:B------:R-:W-:-:S13]  /*14a80*/  PLOP3.LUT P0, PT, PT, PT, UP0, 0x80, 0x0 ;  /* 0x000000000000781c */ /* 0x000fda0003f0f008 */
[----:B------:R-:W-:Y:S05]  /*14a90*/  @!P0 BRA `(.L_x_316) ;  /* 0x0000000000048947 */ /* 0x000fea0003800000 */
[----:B------:R-:W-:Y:S01]  /*14aa0*/  BPT.TRAP 0x1 ;  /* 0x000000040000795c */ /* 0x000fe20000300000 */
.L_x_316:
[----:B------:R-:W-:Y:S01]  /*14ab0*/  IMAD.U32 R3, RZ, RZ, UR16 ;  /* 0x00000010ff037e24 */ /* 0x000fe2000f8e00ff */
[----:B------:R-:W-:-:S04]  /*14ac0*/  SHF.L.U32 R2, R0, 0x1f, RZ ;  /* 0x0000001f00027819 */ /* 0x000fc800000006ff */
[----:B------:R-:W-:-:S05]  /*14ad0*/  IADD3 R3, R3, 0x344a0, RZ ;  /* 0x000344a003037810 */ /* 0x000fca0007ffe0ff */
[C---:B------:R-:W-:Y:S01]  /*14ae0*/  IMAD R7, R10.reuse, 0x8, R3 ;  /* 0x000000080a077824 */ /* 0x040fe200078e0203 */
[----:B------:R-:W-:-:S03]  /*14af0*/  IADD3 R10, R10, 0x1, RZ ;  /* 0x000000010a0a7810 */ /* 0x000fc60007ffe0ff */
[----:B------:R-:W1:Y:S01]  /*14b00*/  SYNCS.PHASECHK.TRANS64.TRYWAIT P0, [R7+URZ], R2 ;  /* 0x00000002070075a7 */ /* 0x000e62000800017f */
[----:B------:R-:W-:-:S04]  /*14b10*/  ISETP.NE.AND P1, PT, R10, 0x4, PT ;  /* 0x000000040a00780c */ /* 0x000fc80003f25270 */
[----:B------:R-:W-:Y:S02]  /*14b20*/  SEL R5, RZ, 0x1, P1 ;  /* 0x00000001ff057807 */ /* 0x000fe40000800000 */
[----:B------:R-:W-:Y:S02]  /*14b30*/  SEL R10, R10, RZ, P1 ;  /* 0x000000ff0a0a7207 */ /* 0x000fe40000800000 */
[----:B------:R-:W-:-:S03]  /*14b40*/  LOP3.LUT R5, R0, R5, RZ, 0x3c, !PT ;  /* 0x0000000500057212 */ /* 0x000fc600078e3cff */
[----:B------:R-:W-:Y:S01]  /*14b50*/  IMAD R9, R10, 0x8, R3 ;  /* 0x000000080a097824 */ /* 0x000fe200078e0203 */
[----:B------:R-:W-:Y:S01]  /*14b60*/  SHF.L.U32 R4, R5, 0x1f, RZ ;  /* 0x0000001f05047819 */ /* 0x000fe200000006ff */
[----:B-1----:R-:W-:Y:S06]  /*14b70*/  @!P0 BRA `(.L_x_317) ;  /* 0x0000003800248947 */ /* 0x002fec0003800000 */
.L_x_417:
[----:B------:R-:W2:Y:S01]  /*14b80*/  SYNCS.PHASECHK.TRANS64.TRYWAIT P0, [R9+URZ], R4 ;  /* 0x00000004090075a7 */ /* 0x000ea2000800017f */
[----:B------:R-:W-:-:S04]  /*14b90*/  IADD3 R0, R10, 0x1, RZ ;  /* 0x000000010a007810 */ /* 0x000fc80007ffe0ff */
[----:B------:R-:W-:-:S04]  /*14ba0*/  ISETP.NE.AND P1, PT, R0, 0x4, PT ;  /* 0x000000040000780c */ /* 0x000fc80003f25270 */
[----:B-1----:R-:W-:Y:S02]  /*14bb0*/  SEL R2, RZ, 0x1, P1 ;  /* 0x00000001ff027807 */ /* 0x002fe40000800000 */
[----:B------:R-:W-:Y:S02]  /*14bc0*/  SEL R0, R0, RZ, P1 ;  /* 0x000000ff00007207 */ /* 0x000fe40000800000 */
[----:B------:R-:W-:-:S03]  /*14bd0*/  LOP3.LUT R7, R5, R2, RZ, 0x3c, !PT ;  /* 0x0000000205077212 */ /* 0x000fc600078e3cff */
[----:B------:R-:W-:Y:S01]  /*14be0*/  IMAD R6, R0, 0x8, R3 ;  /* 0x0000000800067824 */ /* 0x000fe200078e0203 */
[----:B------:R-:W-:Y:S01]  /*14bf0*/  SHF.L.U32 R5, R7, 0x1f, RZ ;  /* 0x0000001f07057819 */ /* 0x000fe200000006ff */
[----:B--2---:R-:W-:Y:S06]  /*14c00*/  @!P0 BRA `(.L_x_318) ;  /* 0x0000003800148947 */ /* 0x004fec0003800000 */
.L_x_418:
[----:B------:R-:W2:Y:S01]  /*14c10*/  SYNCS.PHASECHK.TRANS64.TRYWAIT P0, [R6+URZ], R5 ;  /* 0x00000005060075a7 */ /* 0x000ea2000800017f */
[----:B------:R-:W-:-:S04]  /*14c20*/  IADD3 R0, R0, 0x1, RZ ;  /* 0x0000000100007810 */ /* 0x000fc80007ffe0ff */
[----:B------:R-:W-:-:S04]  /*14c30*/  ISETP.NE.AND P1, PT, R0, 0x4, PT ;  /* 0x000000040000780c */ /* 0x000fc80003f25270 */
[----:B------:R-:W-:Y:S02]  /*14c40*/  SEL R2, RZ, 0x1, P1 ;  /* 0x00000001ff027807 */ /* 0x000fe40000800000 */
[----:B------:R-:W-:Y:S02]  /*14c50*/  SEL R0, R0, RZ, P1 ;  /* 0x000000ff00007207 */ /* 0x000fe40000800000 */
[----:B------:R-:W-:Y:S01]  /*14c60*/  LOP3.LUT R2, R7, R2, RZ, 0x3c, !PT ;  /* 0x0000000207027212 */ /* 0x000fe200078e3cff */
[----:B--2---:R-:W-:Y:S06]  /*14c70*/  @!P0 BRA `(.L_x_319) ;  /* 0x00000038000c8947 */ /* 0x004fec0003800000 */
.L_x_419:
[----:B------:R-:W-:Y:S01]  /*14c80*/  IMAD R3, R0, 0x8, R3 ;  /* 0x0000000800037824 */ /* 0x000fe200078e0203 */
[----:B------:R-:W-:-:S07]  /*14c90*/  SHF.L.U32 R0, R2, 0x1f, RZ ;  /* 0x0000001f02007819 */ /* 0x000fce00000006ff */
.L_x_320:
[----:B---3--:R3:W4:Y:S02]  /*14ca0*/  SYNCS.PHASECHK.TRANS64.TRYWAIT P0, [R3+URZ], R0 ;  /* 0x00000000030075a7 */ /* 0x008724000800017f */
[----:B----4-:R-:W-:Y:S05]  /*14cb0*/  @!P0 NANOSLEEP.SYNCS 0x989680 ;  /* 0x009896800000895d */ /* 0x010fea0003900000 */
[----:B------:R-:W4:Y:S02]  /*14cc0*/  @!P0 SYNCS.PHASECHK.TRANS64 P0, [R3+URZ], R0 ;  /* 0x00000000030085a7 */ /* 0x000f24000800007f */
[----:B----4-:R-:W-:Y:S05]  /*14cd0*/  @!P0 BRA `(.L_x_320) ;  /* 0xfffffffc00f08947 */ /* 0x010fea000383ffff */
.L_x_315:
[----:B------:R-:W-:Y:S05]  /*14ce0*/  BSYNC B0 ;  /* 0x0000000000007941 */ /* 0x000fea0003800000 */
.L_x_314:
[----:B------:R-:W-:Y:S05]  /*14cf0*/  EXIT ;  /* 0x000000000000794d */ /* 0x000fea0003800000 */
.L_x_157:
[----:B------:R-:W-:Y:S01]  /*14d00*/  PLOP3.LUT P1, PT, PT, PT, UP3, 0x80, 0x0 ;  /* 0x000000000000781c */ /* 0x000fe20003f2f038 */
[----:B------:R-:W-:Y:S01]  /*14d10*/  ULDC UR20, c[0x0][0x10] ;  /* 0x0000040000147ab9 */ /* 0x000fe20000000800 */
[----:B------:R-:W-:Y:S01]  /*14d20*/  ULDC UR22, c[0x0][0x904] ;  /* 0x0002410000167ab9 */ /* 0x000fe20000000800 */
[----:B------:R-:W-:Y:S01]  /*14d30*/  UMOV UR19, 0xffffffff ;  /* 0xffffffff00137882 */ /* 0x000fe20000000000 */
[----:B------:R-:W-:Y:S01]  /*14d40*/  ULDC.64 UR12, c[0x0][0x8c8] ;  /* 0x00023200000c7ab9 */ /* 0x000fe20000000a00 */
[----:B------:R-:W-:Y:S01]  /*14d50*/  UIMAD.WIDE.U32 UR20, UR60, UR20, URZ ;  /* 0x000000143c1472a5 */ /* 0x000fe2000f8e003f */
[----:B------:R-:W-:Y:S01]  /*14d60*/  MOV R14, 0x1 ;  /* 0x00000001000e7802 */ /* 0x000fe20000000f00 */
[----:B------:R-:W-:Y:S01]  /*14d70*/  ULDC.64 UR14, c[0x0][0x8e0] ;  /* 0x00023800000e7ab9 */ /* 0x000fe20000000a00 */
[----:B------:R-:W-:Y:S01]  /*14d80*/  USHF.L.U32 UR23, UR19, UR22, URZ ;  /* 0x0000001613177299 */ /* 0x000fe2000800063f */
[----:B------:R-:W-:Y:S01]  /*14d90*/  IMAD.MOV.U32 R13, RZ, RZ, RZ ;  /* 0x000000ffff0d7224 */ /* 0x000fe200078e00ff */
[----:B------:R-:W-:Y:S01]  /*14da0*/  UIADD3 UR11, UP1, UR12, -0x1, URZ ;  /* 0xffffffff0c0b7890 */ /* 0x000fe2000ff3e03f */
[----:B------:R-:W-:-:S02]  /*14db0*/  ULDC UR19, c[0x0][0x14] ;  /* 0x0000050000137ab9 */ /* 0x000fc40000000800 */
[----:B------:R-:W1:Y:S01]  /*14dc0*/  @P1 S2R R2, SR_CTAID.Y ;  /* 0x0000000000021919 */ /* 0x000e620000002600 */
[----:B------:R-:W-:Y:S02]  /*14dd0*/  UIADD3 UR12, UP2, UR14, -0x1, URZ ;  /* 0xffffffff0e0c7890 */ /* 0x000fe4000ff5e03f */
[----:B------:R-:W-:Y:S02]  /*14de0*/  UIMAD.WIDE.U32 UR28, UR20, UR19, URZ ;  /* 0x00000013141c72a5 */ /* 0x000fe4000f8e003f */
[----:B------:R-:W-:Y:S01]  /*14df0*/  UIMAD UR21, UR21, UR19, URZ ;  /* 0x00000013151572a4 */ /* 0x000fe2000f8e023f */
[----:B------:R-:W-:Y:S01]  /*14e00*/  ULDC UR18, c[0x0][0x8a8] ;  /* 0x00022a0000127ab9 */ /* 0x000fe20000000800 */
[----:B------:R-:W-:Y:S01]  /*14e10*/  UMOV UR24, 0x1 ;  /* 0x0000000100187882 */ /* 0x000fe20000000000 */
[----:B------:R-:W-:Y:S02]  /*14e20*/  UIADD3.X UR14, UR15, -0x1, URZ, UP2, !UPT ;  /* 0xffffffff0f0e7890 */ /* 0x000fe400097fe43f */
[----:B------:R-:W-:-:S02]  /*14e30*/  UIADD3.X UR13, UR13, -0x1, URZ, UP1, !UPT ;  /* 0xffffffff0d0d7890 */ /* 0x000fc40008ffe43f */
[----:B------:R-:W-:Y:S02]  /*14e40*/  ULOP3.LUT UR15, UR59, 0x2, URZ, 0xfc, !UPT ;  /* 0x000000023b0f7892 */ /* 0x000fe4000f8efc3f */
[----:B------:R-:W-:Y:S02]  /*14e50*/  UIADD3 UR16, UR9, -0x1, URZ ;  /* 0xffffffff09107890 */ /* 0x000fe4000fffe03f */
[----:B------:R-:W-:Y:S02]  /*14e60*/  UIADD3 UR17, UR10, -0x1, URZ ;  /* 0xffffffff0a117890 */ /* 0x000fe4000fffe03f */
[----:B------:R-:W-:Y:S02]  /*14e70*/  UIADD3 UR18, UR18, -0x1, URZ ;  /* 0xffffffff12127890 */ /* 0x000fe4000fffe03f */
[----:B------:R-:W-:Y:S02]  /*14e80*/  USHF.L.U32 UR19, UR24, UR22, URZ ;  /* 0x0000001618137299 */ /* 0x000fe4000800063f */
[----:B------:R-:W-:-:S02]  /*14e90*/  ULOP3.LUT UR20, URZ, UR23, URZ, 0x33, !UPT ;  /* 0x000000173f147292 */ /* 0x000fc4000f8e333f */
[----:B------:R-:W-:Y:S01]  /*14ea0*/  UIADD3 UR21, UR29, UR21, URZ ;  /* 0x000000151d157290 */ /* 0x000fe2000fffe03f */
[----:B-1----:R-:W-:-:S15]  /*14eb0*/  @P1 R2UR UR56, R2 ;  /* 0x00000000023812ca */ /* 0x002fde00000e0000 */
.L_x_341:
[----:B------:R-:W1:Y:S01]  /*14ec0*/  LDC.64 R2, c[0x0][0x8f8] ;  /* 0x00023e00ff027b82 */ /* 0x000e620000000a00 */
[----:B------:R-:W-:Y:S01]  /*14ed0*/  UIADD3 UR8, UP1, UR8, UR28, URZ ;  /* 0x0000001c08087290 */ /* 0x000fe2000ff3e03f */
[----:B------:R-:W-:Y:S01]  /*14ee0*/  ISETP.NE.AND P2, PT, R15, RZ, PT ;  /* 0x000000ff0f00720c */ /* 0x000fe20003f45270 */
[----:B------:R-:W-:Y:S01]  /*14ef0*/  UMOV UR22, 0xffffffff ;  /* 0xffffffff00167882 */ /* 0x000fe20000000000 */
[----:B------:R-:W-:Y:S01]  /*14f00*/  UMOV UR23, 0xffffffff ;  /* 0xffffffff00177882 */ /* 0x000fe20000000000 */
[----:B------:R-:W-:Y:S01]  /*14f10*/  UIADD3.X UR7, UR7, UR21, URZ, UP1, !UPT ;  /* 0x0000001507077290 */ /* 0x000fe20008ffe43f */
[----:B------:R-:W-:Y:S01]  /*14f20*/  IMAD.MOV.U32 R19, RZ, RZ, RZ ;  /* 0x000000ffff137224 */ /* 0x000fe200078e00ff */
[----:B------:R-:W-:Y:S01]  /*14f30*/  UMOV UR24, 0xffffffff ;  /* 0xffffffff00187882 */ /* 0x000fe20000000000 */
[----:B-1----:R-:W-:-:S03]  /*14f40*/  ISETP.LE.U32.AND P1, PT, R2, UR8, PT ;  /* 0x0000000802007c0c */ /* 0x002fc6000bf23070 */
[----:B------:R-:W-:-:S04]  /*14f50*/  MOV R2, UR7 ;  /* 0x0000000700027c02 */ /* 0x000fc80008000f00 */
[----:B------:R-:W-:-:S13]  /*14f60*/  ISETP.GE.U32.AND.EX P1, PT, R2, R3, PT, P1 ;  /* 0x000000030200720c */ /* 0x000fda0003f26110 */
[----:B---345:R-:W-:Y:S05]  /*14f70*/  @P2 BRA P1, `(.L_x_321) ;  /* 0x0000001800442947 */ /* 0x038fea0000800000 */
[----:B------:R-:W-:-:S04]  /*14f80*/  IADD3 R2, P2, R6, UR5, RZ ;  /* 0x0000000506027c10 */ /* 0x000fc8000ff5e0ff */
[----:B------:R-:W-:Y:S02]  /*14f90*/  ISETP.GT.U32.AND P1, PT, R2, UR8, PT ;  /* 0x0000000802007c0c */ /* 0x000fe4000bf24070 */
[----:B------:R-:W-:-:S04]  /*14fa0*/  IADD3.X R2, R7, UR6, RZ, P2, !PT ;  /* 0x0000000607027c10 */ /* 0x000fc800097fe4ff */
[----:B------:R-:W-:-:S13]  /*14fb0*/  ISETP.GT.U32.AND.EX P1, PT, R2, UR7, PT, P1 ;  /* 0x0000000702007c0c */ /* 0x000fda000bf24110 */
[----:B------:R-:W-:Y:S05]  /*14fc0*/  @P1 BRA `(.L_x_322) ;  /* 0x0000001400241947 */ /* 0x000fea0003800000 */
[----:B------:R-:W-:Y:S01]  /*14fd0*/  IADD3 R11, R20, UR4, RZ ;  /* 0x00000004140b7c10 */ /* 0x000fe2000fffe0ff */
[----:B------:R-:W-:Y:S01]  /*14fe0*/  ULDC UR22, c[0x0][0x910] ;  /* 0x0002440000167ab9 */ /* 0x000fe20000000800 */
[----:B------:R-:W-:Y:S01]  /*14ff0*/  IMAD.MOV.U32 R23, RZ, RZ, R8 ;  /* 0x000000ffff177224 */ /* 0x000fe200078e0008 */
[----:B------:R-:W-:Y:S02]  /*15000*/  MOV R16, R0 ;  /* 0x0000000000107202 */ /* 0x000fe40000000f00 */
[----:B------:R-:W-:-:S05]  /*15010*/  VIADD R12, R11, 0x20 ;  /* 0x000000200b0c7836 */ /* 0x000fca0000000000 */
[----:B------:R-:W-:-:S13]  /*15020*/  ISETP.GE.AND P1, PT, R12, UR22, PT ;  /* 0x000000160c007c0c */ /* 0x000fda000bf26270 */
[----:B------:R-:W1:Y:S01]  /*15030*/  @!P1 LDC.64 R2, c[0x0][0x918] ;  /* 0x00024600ff029b82 */ /* 0x000e620000000a00 */
[----:B------:R-:W-:Y:S01]  /*15040*/  @!P1 IADD3 R7, R11, 0x20, RZ ;  /* 0x000000200b079810 */ /* 0x000fe20007ffe0ff */
[----:B------:R-:W-:Y:S01]  /*15050*/  BSSY B0, `(.L_x_323) ;  /* 0x0000064000007945 */ /* 0x000fe20003800000 */
[----:B------:R-:W-:-:S03]  /*15060*/  IMAD.MOV.U32 R6, RZ, RZ, 0x7fffffff ;  /* 0x7fffffffff067424 */ /* 0x000fc600078e00ff */
[----:B-1----:R-:W-:-:S05]  /*15070*/  @!P1 IMAD.WIDE R2, R7, 0xc, R2 ;  /* 0x0000000c07029825 */ /* 0x002fca00078e0202 */
[----:B------:R1:W5:Y:S04]  /*15080*/  @!P1 LDG.E R8, desc[UR38][R2.64] ;  /* 0x0000002602089981 */ /* 0x000368000c1e1900 */
[----:B------:R1:W5:Y:S01]  /*15090*/  @!P1 LDG.E R0, desc[UR38][R2.64+0x4] ;  /* 0x0000042602009981 */ /* 0x000362000c1e1900 */
[----:B------:R-:W-:Y:S02]  /*150a0*/  ISETP.GE.AND P1, PT, R11, UR22, PT ;  /* 0x000000160b007c0c */ /* 0x000fe4000bf26270 */
[----:B------:R-:W-:-:S11]  /*150b0*/  MOV R7, RZ ;  /* 0x000000ff00077202 */ /* 0x000fd60000000f00 */
[----:B-1----:R-:W-:Y:S05]  /*150c0*/  @P1 BRA `(.L_x_324) ;  /* 0x0000000400701947 */ /* 0x002fea0003800000 */
[----:B------:R-:W-:Y:S01]  /*150d0*/  IABS R7, R9 ;  /* 0x0000000900077213 */ /* 0x000fe20000000000 */
[----:B------:R-:W-:Y:S01]  /*150e0*/  ULDC UR23, c[0x0][0x8f0] ;  /* 0x00023c0000177ab9 */ /* 0x000fe20000000800 */
[----:B------:R-:W-:Y:S02]  /*150f0*/  IABS R6, R10 ;  /* 0x0000000a00067213 */ /* 0x000fe40000000000 */
[----:B------:R-:W1:Y:S01]  /*15100*/  I2F.RP R3, R7 ;  /* 0x0000000700037306 */ /* 0x000e620000209400 */
[----:B------:R-:W-:Y:S02]  /*15110*/  PLOP3.LUT P3, PT, PT, PT, UP0, 0x80, 0x0 ;  /* 0x000000000000781c */ /* 0x000fe40003f6f008 */
[C---:B------:R-:W-:Y:S02]  /*15120*/  IADD3 R22, P2, R16.reuse, UR12, RZ ;  /* 0x0000000c10167c10 */ /* 0x040fe4000ff5e0ff */
[C---:B------:R-:W-:Y:S02]  /*15130*/  IADD3 R21, P1, R23.reuse, UR11, RZ ;  /* 0x0000000b17157c10 */ /* 0x040fe4000ff3e0ff */
[----:B------:R-:W-:Y:S01]  /*15140*/  LEA.HI.X.SX32 R25, R16, UR14, 0x1, P2 ;  /* 0x0000000e10197c11 */ /* 0x000fe200090f0eff */
[----:B------:R-:W3:Y:S01]  /*15150*/  I2F.RP R2, R6 ;  /* 0x0000000600027306 */ /* 0x000ee20000209400 */
[----:B------:R-:W-:-:S07]  /*15160*/  LEA.HI.X.SX32 R24, R23, UR13, 0x1, P1 ;  /* 0x0000000d17187c11 */ /* 0x000fce00088f0eff */
[----:B-1----:R-:W1:Y:S08]  /*15170*/  MUFU.RCP R3, R3 ;  /* 0x0000000300037308 */ /* 0x002e700000001000 */
[----:B---3--:R-:W3:Y:S01]  /*15180*/  MUFU.RCP R2, R2 ;  /* 0x0000000200027308 */ /* 0x008ee20000001000 */
[----:B-1----:R-:W-:-:S07]  /*15190*/  VIADD R19, R3, 0xffffffe ;  /* 0x0ffffffe03137836 */ /* 0x002fce0000000000 */
[----:B------:R-:W1:Y:S01]  /*151a0*/  F2I.FTZ.U32.TRUNC.NTZ R19, R19 ;  /* 0x0000001300137305 */ /* 0x000e62000021f000 */
[----:B---3--:R-:W-:-:S07]  /*151b0*/  IADD3 R17, R2, 0xffffffe, RZ ;  /* 0x0ffffffe02117810 */ /* 0x008fce0007ffe0ff */
[----:B------:R-:W3:Y:S01]  /*151c0*/  F2I.FTZ.U32.TRUNC.NTZ R17, R17 ;  /* 0x0000001100117305 */ /* 0x000ee2000021f000 */
[----:B-1----:R-:W-:Y:S01]  /*151d0*/  IMAD.MOV R18, RZ, RZ, -R19 ;  /* 0x000000ffff127224 */ /* 0x002fe200078e0a13 */
[----:B---3--:R-:W-:Y:S01]  /*151e0*/  IADD3 R16, RZ, -R17, RZ ;  /* 0x80000011ff107210 */ /* 0x008fe20007ffe0ff */
[----:B------:R-:W-:Y:S06]  /*151f0*/  @!P3 BRA `(.L_x_325) ;  /* 0x000000000034b947 */ /* 0x000fec0003800000 */
[----:B------:R-:W-:Y:S01]  /*15200*/  ULDC UR4, c[0x0][0x8dc] ;  /* 0x0002370000047ab9 */ /* 0x000fe20000000800 */
[----:B------:R-:W-:Y:S01]  /*15210*/  ULDC.64 UR24, c[0x0][0x8d0] ;  /* 0x0002340000187ab9 */ /* 0x000fe20000000a00 */
[----:B------:R-:W-:-:S05]  /*15220*/  IADD3 R3, P1, R21, UR4, RZ ;  /* 0x0000000415037c10 */ /* 0x000fca000ff3e0ff */
[----:B------:R-:W-:-:S04]  /*15230*/  IMAD.X R21, RZ, RZ, R24, P1 ;  /* 0x000000ffff157224 */ /* 0x000fc800008e0618 */
[----:B------:R-:W-:-:S04]  /*15240*/  IMAD.WIDE.U32 R4, R21, UR24, RZ ;  /* 0x0000001815047c25 */ /* 0x000fc8000f8e00ff */
[----:B------:R-:W-:-:S04]  /*15250*/  IMAD.WIDE.U32 R4, P1, R3, UR25, R4 ;  /* 0x0000001903047c25 */ /* 0x000fc8000f820004 */
[----:B------:R-:W-:-:S04]  /*15260*/  IMAD.WIDE.U32 R2, R3, UR24, RZ ;  /* 0x0000001803027c25 */ /* 0x000fc8000f8e00ff */
[----:B------:R-:W-:Y:S01]  /*15270*/  IMAD.MOV.U32 R2, RZ, RZ, R5 ;  /* 0x000000ffff027224 */ /* 0x000fe200078e0005 */
[----:B------:R-:W-:Y:S02]  /*15280*/  IADD3 RZ, P2, R3, R4, RZ ;  /* 0x0000000403ff7210 */ /* 0x000fe40007f5e0ff */
[----:B------:R-:W-:-:S03]  /*15290*/  IADD3.X R3, RZ, RZ, RZ, P1, !PT ;  /* 0x000000ffff037210 */ /* 0x000fc60000ffe4ff */
[----:B------:R-:W-:-:S04]  /*152a0*/  IMAD.WIDE.U32.X R2, R21, UR25, R2, P2 ;  /* 0x0000001915027c25 */ /* 0x000fc800090e0402 */
[----:B------:R-:W-:Y:S01]  /*152b0*/  IMAD.MOV.U32 R24, RZ, RZ, R3 ;  /* 0x000000ffff187224 */ /* 0x000fe200078e0003 */
[----:B------:R-:W-:-:S07]  /*152c0*/  MOV R21, R2 ;  /* 0x0000000200157202 */ /* 0x000fce0000000f00 */
.L_x_325:
[----:B------:R-:W-:Y:S05]  /*152d0*/  @!P0 BRA `(.L_x_326) ;  /* 0x0000000000348947 */ /* 0x000fea0003800000 */
[----:B------:R-:W-:Y:S01]  /*152e0*/  ULDC UR4, c[0x0][0x8f4] ;  /* 0x00023d0000047ab9 */ /* 0x000fe20000000800 */
[----:B------:R-:W-:Y:S01]  /*152f0*/  ULDC.64 UR24, c[0x0][0x8e8] ;  /* 0x00023a0000187ab9 */ /* 0x000fe20000000a00 */
[----:B------:R-:W-:-:S04]  /*15300*/  IADD3 R3, P1, R22, UR4, RZ ;  /* 0x0000000416037c10 */ /* 0x000fc8000ff3e0ff */
[----:B------:R-:W-:-:S05]  /*15310*/  IADD3.X R23, RZ, R25, RZ, P1, !PT ;  /* 0x00000019ff177210 */ /* 0x000fca0000ffe4ff */
[----:B------:R-:W-:-:S04]  /*15320*/  IMAD.WIDE.U32 R4, R23, UR24, RZ ;  /* 0x0000001817047c25 */ /* 0x000fc8000f8e00ff */
[----:B------:R-:W-:-:S04]  /*15330*/  IMAD.WIDE.U32 R4, P1, R3, UR25, R4 ;  /* 0x0000001903047c25 */ /* 0x000fc8000f820004 */
[----:B------:R-:W-:Y:S01]  /*15340*/  IMAD.WIDE.U32 R2, R3, UR24, RZ ;  /* 0x0000001803027c25 */ /* 0x000fe2000f8e00ff */
[----:B------:R-:W-:-:S04]  /*15350*/  MOV R2, R5 ;  /* 0x0000000500027202 */ /* 0x000fc80000000f00 */
[----:B------:R-:W-:Y:S01]  /*15360*/  IADD3 RZ, P2, R3, R4, RZ ;  /* 0x0000000403ff7210 */ /* 0x000fe20007f5e0ff */
[----:B------:R-:W-:-:S04]  /*15370*/  IMAD.X R3, RZ, RZ, RZ, P1 ;  /* 0x000000ffff037224 */ /* 0x000fc800008e06ff */
[----:B------:R-:W-:-:S04]  /*15380*/  IMAD.WIDE.U32.X R2, R23, UR25, R2, P2 ;  /* 0x0000001917027c25 */ /* 0x000fc800090e0402 */
[----:B------:R-:W-:Y:S01]  /*15390*/  IMAD.MOV.U32 R22, RZ, RZ, R2 ;  /* 0x000000ffff167224 */ /* 0x000fe200078e0002 */
[----:B------:R-:W-:-:S07]  /*153a0*/  MOV R25, R3 ;  /* 0x0000000300197202 */ /* 0x000fce0000000f00 */
.L_x_326:
[----:B------:R-:W-:Y:S01]  /*153b0*/  MOV R3, R19 ;  /* 0x0000001300037202 */ /* 0x000fe20000000f00 */
[----:B------:R-:W-:Y:S01]  /*153c0*/  IMAD R18, R18, R7, RZ ;  /* 0x0000000712127224 */ /* 0x000fe200078e02ff */
[----:B------:R-:W-:Y:S01]  /*153d0*/  ULDC UR4, c[0x0][0x8d8] ;  /* 0x0002360000047ab9 */ /* 0x000fe20000000800 */
[----:B------:R-:W-:Y:S01]  /*153e0*/  IMAD.MOV.U32 R2, RZ, RZ, RZ ;  /* 0x000000ffff027224 */ /* 0x000fe200078e00ff */
[----:B------:R-:W-:Y:S01]  /*153f0*/  SHF.R.U64 R21, R21, UR4, R24 ;  /* 0x0000000415157c19 */ /* 0x000fe20008001218 */
[----:B------:R-:W-:Y:S01]  /*15400*/  IMAD R4, R16, R6, RZ ;  /* 0x0000000610047224 */ /* 0x000fe200078e02ff */
[----:B------:R-:W-:Y:S01]  /*15410*/  SHF.R.U64 R22, R22, UR23, R25 ;  /* 0x0000001716167c19 */ /* 0x000fe20008001219 */
[----:B------:R-:W-:Y:S01]  /*15420*/  IMAD.HI.U32 R19, R19, R18, R2 ;  /* 0x0000001213137227 */ /* 0x000fe200078e0002 */
[----:B------:R-:W-:Y:S02]  /*15430*/  IABS R18, R9 ;  /* 0x0000000900127213 */ /* 0x000fe40000000000 */
[----:B------:R-:W-:Y:S01]  /*15440*/  PLOP3.LUT P5, PT, PT, PT, UP3, 0x80, 0x0 ;  /* 0x000000000000781c */ /* 0x000fe20003faf038 */
[----:B------:R-:W-:-:S02]  /*15450*/  IMAD.MOV.U32 R3, RZ, RZ, R17 ;  /* 0x000000ffff037224 */ /* 0x000fc400078e0011 */
[----:B------:R-:W-:Y:S01]  /*15460*/  VIADD R16, R21, UR16 ;  /* 0x0000001015107c36 */ /* 0x000fe20008000000 */
[----:B------:R-:W-:Y:S01]  /*15470*/  IADD3 R21, RZ, -R18, RZ ;  /* 0x80000012ff157210 */ /* 0x000fe20007ffe0ff */
[----:B------:R-:W-:Y:S01]  /*15480*/  IMAD.HI.U32 R2, R17, R4, R2 ;  /* 0x0000000411027227 */ /* 0x000fe200078e0002 */
[----:B------:R-:W-:Y:S02]  /*15490*/  IADD3 R17, R22, UR17, RZ ;  /* 0x0000001116117c10 */ /* 0x000fe4000fffe0ff */
[----:B------:R-:W-:Y:S02]  /*154a0*/  IABS R3, R10 ;  /* 0x0000000a00037213 */ /* 0x000fe40000000000 */
[----:B------:R-:W-:Y:S02]  /*154b0*/  IABS R4, R17 ;  /* 0x0000001100047213 */ /* 0x000fe40000000000 */
[----:B------:R-:W-:Y:S01]  /*154c0*/  IABS R5, R16 ;  /* 0x0000001000057213 */ /* 0x000fe20000000000 */
[----:B------:R-:W-:-:S02]  /*154d0*/  IMAD.MOV R18, RZ, RZ, -R3 ;  /* 0x000000ffff127224 */ /* 0x000fc400078e0a03 */
[----:B------:R-:W-:-:S04]  /*154e0*/  IMAD.HI.U32 R3, R19, R4, RZ ;  /* 0x0000000413037227 */ /* 0x000fc800078e00ff */
[----:B------:R-:W-:-:S04]  /*154f0*/  IMAD.HI.U32 R2, R2, R5, RZ ;  /* 0x0000000502027227 */ /* 0x000fc800078e00ff */
[----:B------:R-:W-:Y:S02]  /*15500*/  IMAD R4, R3, R21, R4 ;  /* 0x0000001503047224 */ /* 0x000fe400078e0204 */
[----:B------:R-:W-:-:S03]  /*15510*/  IMAD R3, R2, R18, R5 ;  /* 0x0000001202037224 */ /* 0x000fc600078e0205 */
[----:B------:R-:W-:Y:S02]  /*15520*/  ISETP.GT.U32.AND P2, PT, R7, R4, PT ;  /* 0x000000040700720c */ /* 0x000fe40003f44070 */
[----:B------:R-:W-:-:S11]  /*15530*/  ISETP.GT.U32.AND P1, PT, R6, R3, PT ;  /* 0x000000030600720c */ /* 0x000fd60003f24070 */
[----:B------:R-:W-:Y:S02]  /*15540*/  @!P2 IADD3 R4, R4, -R7, RZ ;  /* 0x800000070404a210 */ /* 0x000fe40007ffe0ff */
[----:B------:R-:W-:Y:S01]  /*15550*/  @!P1 IMAD.IADD R3, R3, 0x1, -R6 ;  /* 0x0000000103039824 */ /* 0x000fe200078e0a06 */
[----:B------:R-:W-:Y:S02]  /*15560*/  ISETP.GE.AND P2, PT, R17, RZ, PT ;  /* 0x000000ff1100720c */ /* 0x000fe40003f46270 */
[----:B------:R-:W-:Y:S02]  /*15570*/  ISETP.GT.U32.AND P4, PT, R7, R4, PT ;  /* 0x000000040700720c */ /* 0x000fe40003f84070 */
[----:B------:R-:W-:Y:S02]  /*15580*/  ISETP.GT.U32.AND P3, PT, R6, R3, PT ;  /* 0x000000030600720c */ /* 0x000fe40003f64070 */
[----:B------:R-:W-:-:S09]  /*15590*/  ISETP.GE.AND P1, PT, R16, RZ, PT ;  /* 0x000000ff1000720c */ /* 0x000fd20003f26270 */
[----:B------:R-:W-:Y:S02]  /*155a0*/  @!P4 IADD3 R4, R4, -R7, RZ ;  /* 0x800000070404c210 */ /* 0x000fe40007ffe0ff */
[----:B------:R-:W-:Y:S01]  /*155b0*/  @!P3 IMAD.IADD R3, R3, 0x1, -R6 ;  /* 0x000000010303b824 */ /* 0x000fe200078e0a06 */
[----:B------:R-:W-:Y:S02]  /*155c0*/  ISETP.NE.AND P4, PT, RZ, UR10, PT ;  /* 0x0000000aff007c0c */ /* 0x000fe4000bf85270 */
[----:B------:R-:W-:Y:S01]  /*155d0*/  ISETP.NE.AND P3, PT, RZ, UR9, PT ;  /* 0x00000009ff007c0c */ /* 0x000fe2000bf65270 */
[----:B------:R-:W-:Y:S01]  /*155e0*/  @!P1 IMAD.MOV R3, RZ, RZ, -R3 ;  /* 0x000000ffff039224 */ /* 0x000fe200078e0a03 */
[----:B------:R-:W-:-:S09]  /*155f0*/  @!P2 IADD3 R4, -R4, RZ, RZ ;  /* 0x000000ff0404a210 */ /* 0x000fd20007ffe1ff */
[----:B------:R-:W-:Y:S02]  /*15600*/  @!P4 LOP3.LUT R4, RZ, UR10, RZ, 0x33, !PT ;  /* 0x0000000aff04cc12 */ /* 0x000fe4000f8e33ff */
[----:B------:R-:W-:Y:S02]  /*15610*/  @!P3 LOP3.LUT R3, RZ, UR9, RZ, 0x33, !PT ;  /* 0x00000009ff03bc12 */ /* 0x000fe4000f8e33ff */
[----:B------:R-:W-:-:S03]  /*15620*/  IADD3 R4, R17, -R4, RZ ;  /* 0x8000000411047210 */ /* 0x000fc60007ffe0ff */
[----:B------:R-:W-:-:S04]  /*15630*/  IMAD.IADD R3, R16, 0x1, -R3 ;  /* 0x0000000110037824 */ /* 0x000fc800078e0a03 */
[----:B------:R-:W-:Y:S01]  /*15640*/  IMAD R6, R3, R4, RZ ;  /* 0x0000000403067224 */ /* 0x000fe200078e02ff */
[----:B------:R-:W-:-:S04]  /*15650*/  SEL R2, R4, R3, !P5 ;  /* 0x0000000304027207 */ /* 0x000fc80006800000 */
[----:B------:R-:W-:Y:S02]  /*15660*/  SHF.R.S32.HI R5, RZ, 0x1f, R2 ;  /* 0x0000001fff057819 */ /* 0x000fe40000011402 */
[----:B------:R-:W-:Y:S02]  /*15670*/  SHF.R.S32.HI R7, RZ, 0x1f, R6 ;  /* 0x0000001fff077819 */ /* 0x000fe40000011406 */
[----:B------:R-:W-:-:S07]  /*15680*/  MOV R4, R2 ;  /* 0x0000000200047202 */ /* 0x000fce0000000f00 */
.L_x_324:
[----:B--2---:R-:W-:Y:S05]  /*15690*/  BSYNC B0 ;  /* 0x0000000000007941 */ /* 0x004fea0003800000 */
.L_x_323:
[----:B------:R-:W1:Y:S01]  /*156a0*/  SHFL.UP PT, R3, R6, 0x1, RZ ;  /* 0x0420000006037989 */ /* 0x000e6200000e00ff */
[----:B------:R-:W-:-:S03]  /*156b0*/  ISETP.NE.AND P1, PT, R20, RZ, PT ;  /* 0x000000ff1400720c */ /* 0x000fc60003f25270 */
[----:B------:R-:W2:Y:S01]  /*156c0*/  SHFL.UP PT, R2, R7, 0x1, RZ ;  /* 0x0420000007027989 */ /* 0x000ea200000e00ff */
[----:B-1----:R-:W-:Y:S02]  /*156d0*/  SEL R3, R3, RZ, P1 ;  /* 0x000000ff03037207 */ /* 0x002fe40000800000 */
[----:B--2---:R-:W-:Y:S02]  /*156e0*/  SEL R2, R2, RZ, P1 ;  /* 0x000000ff02027207 */ /* 0x004fe40000800000 */
[----:B------:R-:W-:-:S05]  /*156f0*/  IADD3 R18, P2, R3, R6, RZ ;  /* 0x0000000603127210 */ /* 0x000fca0007f5e0ff */
[----:B------:R-:W-:Y:S01]  /*15700*/  IMAD.X R19, R2, 0x1, R7, P2 ;  /* 0x0000000102137824 */ /* 0x000fe200010e0607 */
[----:B------:R-:W1:Y:S01]  /*15710*/  SHFL.UP PT, R3, R18, 0x2, RZ ;  /* 0x0440000012037989 */ /* 0x000e6200000e00ff */
[----:B------:R-:W-:-:S03]  /*15720*/  ISETP.GE.U32.AND P2, PT, R20, 0x2, PT ;  /* 0x000000021400780c */ /* 0x000fc60003f46070 */
[----:B------:R-:W2:Y:S01]  /*15730*/  SHFL.UP PT, R2, R19, 0x2, RZ ;  /* 0x0440000013027989 */ /* 0x000ea200000e00ff */
[----:B-1----:R-:W-:-:S04]  /*15740*/  SEL R3, R3, RZ, P2 ;  /* 0x000000ff03037207 */ /* 0x002fc80001000000 */
[----:B------:R-:W-:Y:S02]  /*15750*/  IADD3 R16, P3, R3, R18, RZ ;  /* 0x0000001203107210 */ /* 0x000fe40007f7e0ff */
[----:B--2---:R-:W-:-:S03]  /*15760*/  SEL R2, R2, RZ, P2 ;  /* 0x000000ff02027207 */ /* 0x004fc60001000000 */
[----:B------:R-:W1:Y:S01]  /*15770*/  SHFL.UP PT, R3, R16, 0x4, RZ ;  /* 0x0480000010037989 */ /* 0x000e6200000e00ff */
[----:B------:R-:W-:Y:S02]  /*15780*/  IADD3.X R17, R2, R19, RZ, P3, !PT ;  /* 0x0000001302117210 */ /* 0x000fe40001ffe4ff */
[----:B------:R-:W-:-:S03]  /*15790*/  ISETP.GE.U32.AND P3, PT, R20, 0x4, PT ;  /* 0x000000041400780c */ /* 0x000fc60003f66070 */
[----:B------:R-:W2:Y:S01]  /*157a0*/  SHFL.UP PT, R2, R17, 0x4, RZ ;  /* 0x0480000011027989 */ /* 0x000ea200000e00ff */
[----:B-1----:R-:W-:-:S04]  /*157b0*/  SEL R3, R3, RZ, P3 ;  /* 0x000000ff03037207 */ /* 0x002fc80001800000 */
[----:B------:R-:W-:Y:S02]  /*157c0*/  IADD3 R18, P4, R3, R16, RZ ;  /* 0x0000001003127210 */ /* 0x000fe40007f9e0ff */
[----:B--2---:R-:W-:-:S03]  /*157d0*/  SEL R2, R2, RZ, P3 ;  /* 0x000000ff02027207 */ /* 0x004fc60001800000 */
[----:B------:R-:W1:Y:S02]  /*157e0*/  SHFL.UP PT, R3, R18, 0x8, RZ ;  /* 0x0500000012037989 */ /* 0x000e6400000e00ff */
[----:B------:R-:W-:Y:S01]  /*157f0*/  IMAD.X R19, R2, 0x1, R17, P4 ;  /* 0x0000000102137824 */ /* 0x000fe200020e0611 */
[----:B------:R-:W-:-:S04]  /*15800*/  ISETP.GE.U32.AND P4, PT, R20, 0x8, PT ;  /* 0x000000081400780c */ /* 0x000fc80003f86070 */
        /* <DEDUP_REMOVED lines=10> */
[----:B--2---:R-:W-:-:S05]  /*158b0*/  SEL R2, R2, RZ, P5 ;  /* 0x000000ff02027207 */ /* 0x004fca0002800000 */
[----:B------:R-:W-:Y:S01]  /*158c0*/  IMAD.X R18, R2, 0x1, R17, P6 ;  /* 0x0000000102127824 */ /* 0x000fe200030e0611 */
[----:B------:R-:W-:-:S04]  /*158d0*/  IADD3 R2, P6, R19, UR5, RZ ;  /* 0x0000000513027c10 */ /* 0x000fc8000ffde0ff */
[----:B------:R-:W-:Y:S02]  /*158e0*/  IADD3.X R3, R18, UR6, RZ, P6, !PT ;  /* 0x0000000612037c10 */ /* 0x000fe4000b7fe4ff */
[----:B------:R-:W-:-:S04]  /*158f0*/  ISETP.GT.U32.AND P6, PT, R2, UR8, PT ;  /* 0x0000000802007c0c */ /* 0x000fc8000bfc4070 */
[----:B------:R-:W-:-:S13]  /*15900*/  ISETP.GT.U32.AND.EX P6, PT, R3, UR7, PT, P6 ;  /* 0x0000000703007c0c */ /* 0x000fda000bfc4160 */
[----:B------:R-:W-:-:S04]  /*15910*/  VOTE.ANY R16, PT, P6 ;  /* 0x0000000000107806 */ /* 0x000fc800030e0100 */
[----:B------:R-:W-:-:S13]  /*15920*/  ISETP.NE.AND P6, PT, R16, RZ, PT ;  /* 0x000000ff1000720c */ /* 0x000fda0003fc5270 */
[----:B------:R-:W-:Y:S05]  /*15930*/  @P6 BRA `(.L_x_327) ;  /* 0x0000000800786947 */ /* 0x000fea0003800000 */
[----:B------:R-:W-:Y:S01]  /*15940*/  MOV R19, R2 ;  /* 0x0000000200137202 */ /* 0x000fe20000000f00 */
[----:B------:R-:W-:Y:S01]  /*15950*/  IMAD.MOV.U32 R21, RZ, RZ, R3 ;  /* 0x000000ffff157224 */ /* 0x000fe200078e0003 */
[----:B------:R-:W-:Y:S01]  /*15960*/  ULDC UR22, c[0x0][0x910] ;  /* 0x0002440000167ab9 */ /* 0x000fe20000000800 */
[----:B------:R-:W-:Y:S01]  /*15970*/  ULDC UR23, c[0x0][0x8f4] ;  /* 0x00023d0000177ab9 */ /* 0x000fe20000000800 */
[----:B------:R-:W-:Y:S01]  /*15980*/  ULDC UR4, c[0x0][0x8dc] ;  /* 0x0002370000047ab9 */ /* 0x000fe20000000800 */
[----:B------:R-:W-:Y:S01]  /*15990*/  ULDC UR30, c[0x0][0x8d8] ;  /* 0x00023600001e7ab9 */ /* 0x000fe20000000800 */
[----:B------:R-:W-:Y:S01]  /*159a0*/  ULDC UR31, c[0x0][0x8f0] ;  /* 0x00023c00001f7ab9 */ /* 0x000fe20000000800 */
[----:B------:R-:W-:Y:S01]  /*159b0*/  ULDC.64 UR24, c[0x0][0x8d0] ;  /* 0x0002340000187ab9 */ /* 0x000fe20000000a00 */
[----:B------:R-:W-:-:S05]  /*159c0*/  ULDC.64 UR26, c[0x0][0x8e8] ;  /* 0x00023a00001a7ab9 */ /* 0x000fca0000000a00 */
.L_x_332:
[----:B------:R-:W-:Y:S01]  /*159d0*/  MOV R11, R12 ;  /* 0x0000000c000b7202 */ /* 0x000fe20000000f00 */
[----:B------:R-:W-:Y:S01]  /*159e0*/  VIADD R12, R12, 0x20 ;  /* 0x000000200c0c7836 */ /* 0x000fe20000000000 */
[----:B-----5:R-:W-:Y:S01]  /*159f0*/  MOV R17, R0 ;  /* 0x0000000000117202 */ /* 0x020fe20000000f00 */
[----:B------:R-:W-:-:S03]  /*15a00*/  IMAD.MOV.U32 R16, RZ, RZ, R8 ;  /* 0x000000ffff107224 */ /* 0x000fc600078e0008 */
[----:B------:R-:W-:-:S13]  /*15a10*/  ISETP.GE.AND P6, PT, R12, UR22, PT ;  /* 0x000000160c007c0c */ /* 0x000fda000bfc6270 */
[----:B------:R-:W1:Y:S01]  /*15a20*/  @!P6 LDC.64 R2, c[0x0][0x918] ;  /* 0x00024600ff02eb82 */ /* 0x000e620000000a00 */
[----:B------:R-:W2:Y:S01]  /*15a30*/  SHFL.IDX PT, R21, R21, 0x1f, 0x1f ;  /* 0x03e01f0015157f89 */ /* 0x000ea200000e0000 */
[----:B------:R-:W-:-:S03]  /*15a40*/  @!P6 IADD3 R7, R11, 0x20, RZ ;  /* 0x000000200b07e810 */ /* 0x000fc60007ffe0ff */
[----:B------:R-:W3:Y:S01]  /*15a50*/  SHFL.IDX PT, R19, R19, 0x1f, 0x1f ;  /* 0x03e01f0013137f89 */ /* 0x000ee200000e0000 */
[----:B------:R-:W-:Y:S01]  /*15a60*/  BSSY B0, `(.L_x_328) ;  /* 0x0000064000007945 */ /* 0x000fe20003800000 */
[----:B-1----:R-:W-:-:S05]  /*15a70*/  @!P6 IMAD.WIDE R2, R7, 0xc, R2 ;  /* 0x0000000c0702e825 */ /* 0x002fca00078e0202 */
[----:B------:R1:W5:Y:S04]  /*15a80*/  @!P6 LDG.E R8, desc[UR38][R2.64] ;  /* 0x000000260208e981 */ /* 0x000368000c1e1900 */
[----:B------:R1:W5:Y:S01]  /*15a90*/  @!P6 LDG.E R0, desc[UR38][R2.64+0x4] ;  /* 0x000004260200e981 */ /* 0x000362000c1e1900 */
[----:B------:R-:W-:Y:S01]  /*15aa0*/  ISETP.GE.AND P6, PT, R11, UR22, PT ;  /* 0x000000160b007c0c */ /* 0x000fe2000bfc6270 */
[----:B------:R-:W-:Y:S01]  /*15ab0*/  IMAD.MOV.U32 R6, RZ, RZ, 0x7fffffff ;  /* 0x7fffffffff067424 */ /* 0x000fe200078e00ff */
[----:B--2---:R-:W-:Y:S02]  /*15ac0*/  R2UR UR6, R21 ;  /* 0x00000000150672ca */ /* 0x004fe400000e0000 */
[----:B---3--:R-:W-:Y:S02]  /*15ad0*/  R2UR UR5, R19 ;  /* 0x00000000130572ca */ /* 0x008fe400000e0000 */
[----:B------:R-:W-:-:S07]  /*15ae0*/  MOV R7, RZ ;  /* 0x000000ff00077202 */ /* 0x000fce0000000f00 */
[----:B-1----:R-:W-:Y:S06]  /*15af0*/  @P6 BRA `(.L_x_329) ;  /* 0x0000000400686947 */ /* 0x002fec0003800000 */
[----:B------:R-:W-:-:S04]  /*15b00*/  IADD3 R18, P6, R16, UR11, RZ ;  /* 0x0000000b10127c10 */ /* 0x000fc8000ffde0ff */
[----:B------:R-:W-:Y:S02]  /*15b10*/  LEA.HI.X.SX32 R21, R16, UR13, 0x1, P6 ;  /* 0x0000000d10157c11 */ /* 0x000fe4000b0f0eff */
[----:B------:R-:W-:Y:S02]  /*15b20*/  IABS R16, R9 ;  /* 0x0000000900107213 */ /* 0x000fe40000000000 */
[C---:B------:R-:W-:Y:S02]  /*15b30*/  IADD3 R22, P6, R17.reuse, UR12, RZ ;  /* 0x0000000c11167c10 */ /* 0x040fe4000ffde0ff */
[----:B------:R-:W1:Y:S02]  /*15b40*/  I2F.RP R2, R16 ;  /* 0x0000001000027306 */ /* 0x000e640000209400 */
[----:B------:R-:W-:Y:S02]  /*15b50*/  LEA.HI.X.SX32 R23, R17, UR14, 0x1, P6 ;  /* 0x0000000e11177c11 */ /* 0x000fe4000b0f0eff */
[----:B------:R-:W-:-:S04]  /*15b60*/  PLOP3.LUT P6, PT, PT, PT, UP0, 0x80, 0x0 ;  /* 0x000000000000781c */ /* 0x000fc80003fcf008 */
[----:B-1----:R-:W1:Y:S02]  /*15b70*/  MUFU.RCP R2, R2 ;  /* 0x0000000200027308 */ /* 0x002e640000001000 */
[----:B-1----:R-:W-:-:S06]  /*15b80*/  VIADD R17, R2, 0xffffffe ;  /* 0x0ffffffe02117836 */ /* 0x002fcc0000000000 */
[----:B------:R-:W1:Y:S02]  /*15b90*/  F2I.FTZ.U32.TRUNC.NTZ R17, R17 ;  /* 0x0000001100117305 */ /* 0x000e64000021f000 */
[----:B-1----:R-:W-:Y:S01]  /*15ba0*/  IADD3 R19, RZ, -R17, RZ ;  /* 0x80000011ff137210 */ /* 0x002fe20007ffe0ff */
[----:B------:R-:W-:Y:S06]  /*15bb0*/  @!P6 BRA `(.L_x_330) ;  /* 0x00000000002ce947 */ /* 0x000fec0003800000 */
        /* <DEDUP_REMOVED lines=11> */
.L_x_330:
[----:B------:R-:W-:Y:S05]  /*15c70*/  @!P0 BRA `(.L_x_331) ;  /* 0x00000000002c8947 */ /* 0x000fea0003800000 */
[----:B------:R-:W-:-:S04]  /*15c80*/  IADD3 R7, P6, R22, UR23, RZ ;  /* 0x0000001716077c10 */ /* 0x000fc8000ffde0ff */
[----:B------:R-:W-:-:S05]  /*15c90*/  IADD3.X R23, RZ, R23, RZ, P6, !PT ;  /* 0x00000017ff177210 */ /* 0x000fca00037fe4ff */
[----:B------:R-:W-:-:S04]  /*15ca0*/  IMAD.WIDE.U32 R4, R23, UR26, RZ ;  /* 0x0000001a17047c25 */ /* 0x000fc8000f8e00ff */
[----:B------:R-:W-:-:S04]  /*15cb0*/  IMAD.WIDE.U32 R4, P6, R7, UR27, R4 ;  /* 0x0000001b07047c25 */ /* 0x000fc8000f8c0004 */
[----:B------:R-:W-:Y:S01]  /*15cc0*/  IMAD.WIDE.U32 R6, R7, UR26, RZ ;  /* 0x0000001a07067c25 */ /* 0x000fe2000f8e00ff */
[----:B------:R-:W-:-:S03]  /*15cd0*/  MOV R2, R5 ;  /* 0x0000000500027202 */ /* 0x000fc60000000f00 */
[----:B------:R-:W-:Y:S01]  /*15ce0*/  IMAD.X R3, RZ, RZ, RZ, P6 ;  /* 0x000000ffff037224 */ /* 0x000fe200030e06ff */
[----:B------:R-:W-:-:S05]  /*15cf0*/  IADD3 RZ, P6, R7, R4, RZ ;  /* 0x0000000407ff7210 */ /* 0x000fca0007fde0ff */
[----:B------:R-:W-:-:S04]  /*15d00*/  IMAD.WIDE.U32.X R2, R23, UR27, R2, P6 ;  /* 0x0000001b17027c25 */ /* 0x000fc8000b0e0402 */
[----:B------:R-:W-:Y:S01]  /*15d10*/  IMAD.MOV.U32 R22, RZ, RZ, R2 ;  /* 0x000000ffff167224 */ /* 0x000fe200078e0002 */
[----:B------:R-:W-:-:S07]  /*15d20*/  MOV R23, R3 ;  /* 0x0000000300177202 */ /* 0x000fce0000000f00 */
.L_x_331:
[----:B------:R-:W-:Y:S01]  /*15d30*/  SHF.R.U64 R4, R22, UR31, R23 ;  /* 0x0000001f16047c19 */ /* 0x000fe20008001217 */
[----:B------:R-:W-:Y:S01]  /*15d40*/  IMAD R5, R19, R16, RZ ;  /* 0x0000001013057224 */ /* 0x000fe200078e02ff */
[----:B------:R-:W-:Y:S02]  /*15d50*/  IABS R2, R9 ;  /* 0x0000000900027213 */ /* 0x000fe40000000000 */
[----:B------:R-:W-:Y:S01]  /*15d60*/  MOV R3, R17 ;  /* 0x0000001100037202 */ /* 0x000fe20000000f00 */
[----:B------:R-:W-:Y:S01]  /*15d70*/  VIADD R4, R4, UR17 ;  /* 0x0000001104047c36 */ /* 0x000fe20008000000 */
[----:B------:R-:W-:Y:S01]  /*15d80*/  IADD3 R7, RZ, -R2, RZ ;  /* 0x80000002ff077210 */ /* 0x000fe20007ffe0ff */
[----:B------:R-:W-:Y:S01]  /*15d90*/  IMAD.MOV.U32 R2, RZ, RZ, RZ ;  /* 0x000000ffff027224 */ /* 0x000fe200078e00ff */
[----:B------:R-:W-:Y:S02]  /*15da0*/  SHF.R.U64 R18, R18, UR30, R21 ;  /* 0x0000001e12127c19 */ /* 0x000fe40008001215 */
[----:B------:R-:W-:Y:S01]  /*15db0*/  IABS R6, R4 ;  /* 0x0000000400067213 */ /* 0x000fe20000000000 */
[----:B------:R-:W-:Y:S01]  /*15dc0*/  IMAD.HI.U32 R2, R17, R5, R2 ;  /* 0x0000000511027227 */ /* 0x000fe200078e0002 */
[----:B------:R-:W-:-:S02]  /*15dd0*/  IABS R17, R10 ;  /* 0x0000000a00117213 */ /* 0x000fc40000000000 */
[----:B------:R-:W-:Y:S01]  /*15de0*/  MOV R3, R7 ;  /* 0x0000000700037202 */ /* 0x000fe20000000f00 */
[----:B------:R-:W-:Y:S01]  /*15df0*/  IMAD.MOV.U32 R5, RZ, RZ, R6 ;  /* 0x000000ffff057224 */ /* 0x000fe200078e0006 */
[----:B------:R-:W-:Y:S01]  /*15e00*/  IADD3 R7, R18, UR16, RZ ;  /* 0x0000001012077c10 */ /* 0x000fe2000fffe0ff */
[----:B------:R-:W1:Y:S01]  /*15e10*/  I2F.RP R6, R17 ;  /* 0x0000001100067306 */ /* 0x000e620000209400 */
[----:B------:R-:W-:Y:S01]  /*15e20*/  IABS R21, R10 ;  /* 0x0000000a00157213 */ /* 0x000fe20000000000 */
[----:B------:R-:W-:Y:S01]  /*15e30*/  IMAD.HI.U32 R2, R2, R5, RZ ;  /* 0x0000000502027227 */ /* 0x000fe200078e00ff */
[----:B------:R-:W-:Y:S02]  /*15e40*/  IABS R18, R7 ;  /* 0x0000000700127213 */ /* 0x000fe40000000000 */
[----:B------:R-:W-:Y:S01]  /*15e50*/  IADD3 R21, RZ, -R21, RZ ;  /* 0x80000015ff157210 */ /* 0x000fe20007ffe0ff */
[----:B------:R-:W-:-:S05]  /*15e60*/  IMAD R5, R2, R3, R5 ;  /* 0x0000000302057224 */ /* 0x000fca00078e0205 */
[----:B------:R-:W-:Y:S01]  /*15e70*/  ISETP.GT.U32.AND P6, PT, R16, R5, PT ;  /* 0x000000051000720c */ /* 0x000fe20003fc4070 */
[----:B-1----:R-:W1:-:S12]  /*15e80*/  MUFU.RCP R6, R6 ;  /* 0x0000000600067308 */ /* 0x002e580000001000 */
[----:B------:R-:W-:Y:S01]  /*15e90*/  @!P6 IMAD.IADD R5, R5, 0x1, -R16 ;  /* 0x000000010505e824 */ /* 0x000fe200078e0a10 */
[----:B-1----:R-:W-:-:S04]  /*15ea0*/  IADD3 R2, R6, 0xffffffe, RZ ;  /* 0x0ffffffe06027810 */ /* 0x002fc80007ffe0ff */
[----:B------:R1:W2:Y:S02]  /*15eb0*/  F2I.FTZ.U32.TRUNC.NTZ R3, R2 ;  /* 0x0000000200037305 */ /* 0x0002a4000021f000 */
[----:B-1----:R-:W-:Y:S02]  /*15ec0*/  IMAD.MOV.U32 R2, RZ, RZ, RZ ;  /* 0x000000ffff027224 */ /* 0x002fe400078e00ff */
[----:B--2---:R-:W-:-:S04]  /*15ed0*/  IMAD.MOV R22, RZ, RZ, -R3 ;  /* 0x000000ffff167224 */ /* 0x004fc800078e0a03 */
[----:B------:R-:W-:-:S04]  /*15ee0*/  IMAD R19, R22, R17, RZ ;  /* 0x0000001116137224 */ /* 0x000fc800078e02ff */
[----:B------:R-:W-:-:S04]  /*15ef0*/  IMAD.HI.U32 R6, R3, R19, R2 ;  /* 0x0000001303067227 */ /* 0x000fc800078e0002 */
[----:B------:R-:W-:Y:S01]  /*15f00*/  IMAD.MOV.U32 R3, RZ, RZ, R18 ;  /* 0x000000ffff037224 */ /* 0x000fe200078e0012 */
[----:B------:R-:W-:-:S03]  /*15f10*/  MOV R18, R21 ;  /* 0x0000001500127202 */ /* 0x000fc60000000f00 */
[----:B------:R-:W-:-:S04]  /*15f20*/  IMAD.HI.U32 R2, R6, R3, RZ ;  /* 0x0000000306027227 */ /* 0x000fc800078e00ff */
[----:B------:R-:W-:-:S05]  /*15f30*/  IMAD R2, R2, R18, R3 ;  /* 0x0000001202027224 */ /* 0x000fca00078e0203 */
[----:B------:R-:W-:-:S13]  /*15f40*/  ISETP.GT.U32.AND P6, PT, R17, R2, PT ;  /* 0x000000021100720c */ /* 0x000fda0003fc4070 */
[----:B------:R-:W-:Y:S01]  /*15f50*/  @!P6 IMAD.IADD R2, R2, 0x1, -R17 ;  /* 0x000000010202e824 */ /* 0x000fe200078e0a11 */
[----:B------:R-:W-:-:S13]  /*15f60*/  ISETP.GT.U32.AND P6, PT, R16, R5, PT ;  /* 0x000000051000720c */ /* 0x000fda0003fc4070 */
[----:B------:R-:W-:Y:S02]  /*15f70*/  @!P6 IADD3 R5, R5, -R16, RZ ;  /* 0x800000100505e210 */ /* 0x000fe40007ffe0ff */
[----:B------:R-:W-:Y:S02]  /*15f80*/  ISETP.GT.U32.AND P6, PT, R17, R2, PT ;  /* 0x000000021100720c */ /* 0x000fe40003fc4070 */
[----:B------:R-:W-:-:S11]  /*15f90*/  MOV R3, R5 ;  /* 0x0000000500037202 */ /* 0x000fd60000000f00 */
[----:B------:R-:W-:Y:S01]  /*15fa0*/  @!P6 IMAD.IADD R2, R2, 0x1, -R17 ;  /* 0x000000010202e824 */ /* 0x000fe200078e0a11 */
        /* <DEDUP_REMOVED lines=9> */
[----:B------:R-:W-:Y:S02]  /*16040*/  PLOP3.LUT P6, PT, PT, PT, UP3, 0x80, 0x0 ;  /* 0x000000000000781c */ /* 0x000fe40003fcf038 */
[----:B------:R-:W-:-:S04]  /*16050*/  IADD3 R2, -R2, R7, RZ ;  /* 0x0000000702027210 */ /* 0x000fc80007ffe1ff */
[CC--:B------:R-:W-:Y:S01]  /*16060*/  SEL R4, R3.reuse, R2.reuse, !P6 ;  /* 0x0000000203047207 */ /* 0x0c0fe20007000000 */
[----:B------:R-:W-:-:S03]  /*16070*/  IMAD R6, R3, R2, RZ ;  /* 0x0000000203067224 */ /* 0x000fc600078e02ff */
[----:B------:R-:W-:Y:S02]  /*16080*/  SHF.R.S32.HI R5, RZ, 0x1f, R4 ;  /* 0x0000001fff057819 */ /* 0x000fe40000011404 */
[----:B------:R-:W-:-:S07]  /*16090*/  SHF.R.S32.HI R7, RZ, 0x1f, R6 ;  /* 0x0000001fff077819 */ /* 0x000fce0000011406 */
.L_x_329:
[----:B------:R-:W-:Y:S05]  /*160a0*/  BSYNC B0 ;  /* 0x0000000000007941 */ /* 0x000fea0003800000 */
.L_x_328:
[----:B------:R-:W1:Y:S04]  /*160b0*/  SHFL.UP PT, R3, R6, 0x1, RZ ;  /* 0x0420000006037989 */ /* 0x000e6800000e00ff */
[----:B------:R-:W2:Y:S01]  /*160c0*/  SHFL.UP PT, R2, R7, 0x1, RZ ;  /* 0x0420000007027989 */ /* 0x000ea200000e00ff */
[----:B-1----:R-:W-:Y:S02]  /*160d0*/  SEL R3, R3, RZ, P1 ;  /* 0x000000ff03037207 */ /* 0x002fe40000800000 */
[----:B--2---:R-:W-:Y:S02]  /*160e0*/  SEL R2, R2, RZ, P1 ;  /* 0x000000ff02027207 */ /* 0x004fe40000800000 */
[----:B------:R-:W-:-:S05]  /*160f0*/  IADD3 R18, P6, R3, R6, RZ ;  /* 0x0000000603127210 */ /* 0x000fca0007fde0ff */
[----:B------:R-:W-:Y:S01]  /*16100*/  IMAD.X R17, R2, 0x1, R7, P6 ;  /* 0x0000000102117824 */ /* 0x000fe200030e0607 */
[----:B------:R-:W1:Y:S04]  /*16110*/  SHFL.UP PT, R3, R18, 0x2, RZ ;  /* 0x0440000012037989 */ /* 0x000e6800000e00ff */
[----:B------:R-:W2:Y:S01]  /*16120*/  SHFL.UP PT, R2, R17, 0x2, RZ ;  /* 0x0440000011027989 */ /* 0x000ea200000e00ff */
[----:B-1----:R-:W-:Y:S02]  /*16130*/  SEL R3, R3, RZ, P2 ;  /* 0x000000ff03037207 */ /* 0x002fe40001000000 */
[----:B--2---:R-:W-:Y:S02]  /*16140*/  SEL R2, R2, RZ, P2 ;  /* 0x000000ff02027207 */ /* 0x004fe40001000000 */
[----:B------:R-:W-:-:S04]  /*16150*/  IADD3 R16, P6, R3, R18, RZ ;  /* 0x0000001203107210 */ /* 0x000fc80007fde0ff */
[----:B------:R-:W-:Y:S01]  /*16160*/  IADD3.X R21, R2, R17, RZ, P6, !PT ;  /* 0x0000001102157210 */ /* 0x000fe200037fe4ff */
        /* <DEDUP_REMOVED lines=18> */
[----:B------:R-:W-:-:S04]  /*16290*/  IADD3 R19, P6, R2, UR5, RZ ;  /* 0x0000000502137c10 */ /* 0x000fc8000ffde0ff */
[----:B------:R-:W-:Y:S02]  /*162a0*/  IADD3.X R21, R3, UR6, RZ, P6, !PT ;  /* 0x0000000603157c10 */ /* 0x000fe4000b7fe4ff */
[----:B------:R-:W-:-:S04]  /*162b0*/  ISETP.GT.U32.AND P6, PT, R19, UR8, PT ;  /* 0x0000000813007c0c */ /* 0x000fc8000bfc4070 */
[----:B------:R-:W-:-:S13]  /*162c0*/  ISETP.GT.U32.AND.EX P6, PT, R21, UR7, PT, P6 ;  /* 0x0000000715007c0c */ /* 0x000fda000bfc4160 */
[----:B------:R-:W-:-:S04]  /*162d0*/  VOTE.ANY R16, PT, P6 ;  /* 0x0000000000107806 */ /* 0x000fc800030e0100 */
[----:B------:R-:W-:-:S13]  /*162e0*/  ISETP.NE.AND P6, PT, R16, RZ, PT ;  /* 0x000000ff1000720c */ /* 0x000fda0003fc5270 */
[----:B------:R-:W-:Y:S05]  /*162f0*/  @!P6 BRA `(.L_x_332) ;  /* 0xfffffff400b4e947 */ /* 0x000fea000383ffff */
[----:B------:R-:W-:Y:S01]  /*16300*/  MOV R19, R2 ;  /* 0x0000000200137202 */ /* 0x000fe20000000f00 */
[----:B------:R-:W-:-:S07]  /*16310*/  IMAD.MOV.U32 R18, RZ, RZ, R3 ;  /* 0x000000ffff127224 */ /* 0x000fce00078e0003 */
.L_x_327:
[----:B------:R-:W1:Y:S08]  /*16320*/  BREV R16, R16 ;  /* 0x0000001000107301 */ /* 0x000e700000000000 */
[----:B-1----:R-:W1:Y:S02]  /*16330*/  FLO.U32.SH R17, R16 ;  /* 0x0000001000117300 */ /* 0x002e6400000e0400 */
[----:B-1----:R-:W1:Y:S02]  /*16340*/  SHFL.IDX PT, R11, R11, R17, 0x1f ;  /* 0x00001f110b0b7589 */ /* 0x002e6400000e0000 */
[----:B-1----:R-:W-:-:S13]  /*16350*/  R2UR UR4, R11 ;  /* 0x000000000b0472ca */ /* 0x002fda00000e0000 */
[----:B------:R-:W-:-:S04]  /*16360*/  IADD3 R21, R20, UR4, RZ ;  /* 0x0000000414157c10 */ /* 0x000fc8000fffe0ff */
[----:B------:R-:W-:-:S13]  /*16370*/  ISETP.GE.AND P1, PT, R21, UR22, PT ;  /* 0x0000001615007c0c */ /* 0x000fda000bf26270 */
[----:B------:R-:W1:Y:S02]  /*16380*/  @!P1 LDC.64 R2, c[0x0][0x918] ;  /* 0x00024600ff029b82 */ /* 0x000e640000000a00 */
[----:B-1----:R-:W-:-:S05]  /*16390*/  @!P1 IMAD.WIDE R2, R21, 0xc, R2 ;  /* 0x0000000c15029825 */ /* 0x002fca00078e0202 */
[----:B-----5:R1:W5:Y:S04]  /*163a0*/  @!P1 LDG.E R8, desc[UR38][R2.64] ;  /* 0x0000002602089981 */ /* 0x020368000c1e1900 */
[----:B------:R1:W5:Y:S01]  /*163b0*/  @!P1 LDG.E R0, desc[UR38][R2.64+0x4] ;  /* 0x0000042602009981 */ /* 0x000362000c1e1900 */
[----:B------:R-:W-:-:S03]  /*163c0*/  IADD3 R12, P1, P2, R19, UR5, -R6 ;  /* 0x00000005130c7c10 */ /* 0x000fc6000fa3e806 */
[----:B------:R-:W-:Y:S01]  /*163d0*/  SHFL.IDX PT, R6, R6, R17, 0x1f ;  /* 0x00001f1106067589 */ /* 0x000fe200000e0000 */
[----:B------:R-:W-:-:S03]  /*163e0*/  IADD3.X R18, R18, UR6, ~R7, P1, P2 ;  /* 0x0000000612127c10 */ /* 0x000fc60008fe4c07 */
[----:B------:R-:W2:Y:S04]  /*163f0*/  SHFL.IDX PT, R12, R12, R17, 0x1f ;  /* 0x00001f110c0c7589 */ /* 0x000ea800000e0000 */
[----:B------:R-:W3:Y:S04]  /*16400*/  SHFL.IDX PT, R18, R18, R17, 0x1f ;  /* 0x00001f1112127589 */ /* 0x000ee800000e0000 */
[----:B------:R1:W4:Y:S04]  /*16410*/  SHFL.IDX PT, R7, R7, R17, 0x1f ;  /* 0x00001f1107077589 */ /* 0x00032800000e0000 */
[----:B------:R1:W1:Y:S04]  /*16420*/  SHFL.IDX PT, R5, R5, R17, 0x1f ;  /* 0x00001f1105057589 */ /* 0x00026800000e0000 */
[----:B------:R1:W1:Y:S01]  /*16430*/  SHFL.IDX PT, R4, R4, R17, 0x1f ;  /* 0x00001f1104047589 */ /* 0x00026200000e0000 */
[----:B--2---:R-:W-:-:S02]  /*16440*/  R2UR UR5, R12 ;  /* 0x000000000c0572ca */ /* 0x004fc400000e0000 */
[----:B---3--:R-:W-:-:S15]  /*16450*/  R2UR UR6, R18 ;  /* 0x00000000120672ca */ /* 0x008fde00000e0000 */
.L_x_322:
[----:B-1----:R-:W1:Y:S01]  /*16460*/  LDC R2, c[0x0][0x910] ;  /* 0x00024400ff027b82 */ /* 0x002e620000000800 */
[----:B------:R-:W-:Y:S01]  /*16470*/  UMOV UR22, 0xffffffff ;  /* 0xffffffff00167882 */ /* 0x000fe20000000000 */
[----:B------:R-:W-:Y:S01]  /*16480*/  UMOV UR23, 0xffffffff ;  /* 0xffffffff00177882 */ /* 0x000fe20000000000 */
[----:B------:R-:W-:Y:S01]  /*16490*/  UMOV UR24, 0xffffffff ;  /* 0xffffffff00187882 */ /* 0x000fe20000000000 */
[----:B------:R-:W-:Y:S01]  /*164a0*/  IMAD.MOV.U32 R19, RZ, RZ, RZ ;  /* 0x000000ffff137224 */ /* 0x000fe200078e00ff */
[----:B-1----:R-:W-:-:S13]  /*164b0*/  ISETP.LE.AND P1, PT, R2, UR4, PT ;  /* 0x0000000402007c0c */ /* 0x002fda000bf23270 */
[----:B------:R-:W-:Y:S05]  /*164c0*/  @P1 BRA `(.L_x_321) ;  /* 0x0000000000f01947 */ /* 0x000fea0003800000 */
[C---:B------:R-:W-:Y:S01]  /*164d0*/  R2UR UR22, R4.reuse ;  /* 0x00000000041672ca */ /* 0x040fe200000e0000 */
[----:B------:R-:W-:Y:S01]  /*164e0*/  UIADD3 UR24, UP1, -UR5, UR8, URZ ;  /* 0x0000000805187290 */ /* 0x000fe2000ff3e13f */
[----:B------:R-:W-:Y:S01]  /*164f0*/  R2UR UR23, R5 ;  /* 0x00000000051772ca */ /* 0x000fe200000e0000 */
[----:B------:R-:W-:Y:S01]  /*16500*/  ULDC UR30, c[0x0][0x8c0] ;  /* 0x00023000001e7ab9 */ /* 0x000fe20000000800 */
[----:B------:R-:W-:Y:S01]  /*16510*/  ULDC UR32, c[0x0][0x8b0] ;  /* 0x00022c0000207ab9 */ /* 0x000fe20000000800 */
[----:B------:R-:W-:Y:S01]  /*16520*/  ULDC UR33, c[0x0][0x904] ;  /* 0x0002410000217ab9 */ /* 0x000fe20000000800 */
[----:B------:R-:W-:-:S03]  /*16530*/  SHF.R.U64 R2, R4, UR32, R5 ;  /* 0x0000002004027c19 */ /* 0x000fc60008001205 */
[----:B------:R-:W-:-:S04]  /*16540*/  UIADD3.X UR22, ~UR6, UR7, URZ, UP1, !UPT ;  /* 0x0000000706167290 */ /* 0x000fc80008ffe53f */
[----:B------:R-:W-:Y:S02]  /*16550*/  USHF.R.U32.HI UR31, URZ, UR30, UR22 ;  /* 0x0000001e3f1f7299 */ /* 0x000fe40008011616 */
[----:B------:R-:W-:Y:S02]  /*16560*/  USHF.R.U32.HI UR27, URZ, UR32, UR23 ;  /* 0x000000203f1b7299 */ /* 0x000fe40008011617 */
[----:B------:R-:W-:Y:S02]  /*16570*/  USHF.R.U32.HI UR25, URZ, UR32, UR31 ;  /* 0x000000203f197299 */ /* 0x000fe4000801161f */
[----:B------:R-:W-:Y:S01]  /*16580*/  USHF.R.U64 UR22, UR24, UR30, UR22 ;  /* 0x0000001e18167299 */ /* 0x000fe20008001216 */
[----:B------:R-:W-:Y:S01]  /*16590*/  R2UR UR24, R2 ;  /* 0x00000000021872ca */ /* 0x000fe200000e0000 */
[----:B------:R-:W-:Y:S02]  /*165a0*/  USHF.R.U32.HI UR26, URZ, UR33, UR25 ;  /* 0x000000213f1a7299 */ /* 0x000fe40008011619 */
[----:B------:R-:W-:-:S02]  /*165b0*/  USHF.R.U64 UR23, UR22, UR32, UR31 ;  /* 0x0000002016177299 */ /* 0x000fc4000800121f */
[----:B------:R-:W-:Y:S02]  /*165c0*/  ULOP3.LUT UR30, UR26, UR27, URZ, 0xfc, !UPT ;  /* 0x0000001b1a1e7292 */ /* 0x000fe4000f8efc3f */
[----:B------:R-:W-:-:S04]  /*165d0*/  USHF.R.U64 UR25, UR23, UR33, UR25 ;  /* 0x0000002117197299 */ /* 0x000fc80008001219 */
[----:B------:R-:W-:-:S13]  /*165e0*/  ISETP.NE.U32.AND P1, PT, RZ, UR30, PT ;  /* 0x0000001eff007c0c */ /* 0x000fda000bf25070 */
[----:B------:R-:W-:Y:S05]  /*165f0*/  @!P1 BRA `(.L_x_333) ;  /* 0x0000000000189947 */ /* 0x000fea0003800000 */
[----:B------:R-:W-:-:S07]  /*16600*/  MOV R12, 0x16620 ;  /* 0x00016620000c7802 */ /* 0x000fce0000000f00 */
[----:B--2-45:R-:W-:Y:S05]  /*16610*/  CALL.REL.NOINC `(.L_x_334) ;  /* 0x0000002400507944 */ /* 0x034fea0003c00000 */
[----:B------:R-:W-:-:S04]  /*16620*/  UIADD3 UR26, -UR27, URZ, URZ ;  /* 0x0000003f1b1a7290 */ /* 0x000fc8000fffe13f */
[----:B------:R-:W-:-:S03]  /*16630*/  UIMAD UR25, UR24, UR26, UR25 ;  /* 0x0000001a181972a4 */ /* 0x000fc6000f8e0219 */
[----:B------:R-:W-:Y:S01]  /*16640*/  UMOV UR24, UR27 ;  /* 0x0000001b00187c82 */ /* 0x000fe20008000000 */
[----:B------:R-:W-:Y:S08]  /*16650*/  BRA `(.L_x_335) ;  /* 0x0000000000587947 */ /* 0x000ff00003800000 */
.L_x_333:
[----:B------:R-:W1:Y:S01]  /*16660*/  I2F.U32.RP R2, UR24 ;  /* 0x0000001800027d06 */ /* 0x000e620008209000 */
[----:B------:R-:W-:Y:S01]  /*16670*/  UMOV UR26, URZ ;  /* 0x0000003f001a7c82 */ /* 0x000fe20008000000 */
[----:B------:R-:W-:-:S06]  /*16680*/  UISETP.NE.U32.AND UP4, UPT, UR24, URZ, UPT ;  /* 0x0000003f1800728c */ /* 0x000fcc000bf85070 */
[----:B-1----:R-:W1:Y:S02]  /*16690*/  MUFU.RCP R2, R2 ;  /* 0x0000000200027308 */ /* 0x002e640000001000 */
[----:B-1----:R-:W-:-:S06]  /*166a0*/  IADD3 R3, R2, 0xffffffe, RZ ;  /* 0x0ffffffe02037810 */ /* 0x002fcc0007ffe0ff */
[----:B------:R-:W1:Y:S02]  /*166b0*/  F2I.FTZ.U32.TRUNC.NTZ R3, R3 ;  /* 0x0000000300037305 */ /* 0x000e64000021f000 */
[----:B-1----:R-:W-:-:S13]  /*166c0*/  R2UR UR27, R3 ;  /* 0x00000000031b72ca */ /* 0x002fda00000e0000 */
[----:B------:R-:W-:-:S04]  /*166d0*/  UIADD3 UR30, URZ, -UR27, URZ ;  /* 0x8000001b3f1e7290 */ /* 0x000fc8000fffe03f */
[----:B------:R-:W-:-:S04]  /*166e0*/  UIMAD UR30, UR30, UR24, URZ ;  /* 0x000000181e1e72a4 */ /* 0x000fc8000f8e023f */
[----:B------:R-:W-:-:S04]  /*166f0*/  UIMAD.WIDE.U32 UR26, UR27, UR30, UR26 ;  /* 0x0000001e1b1a72a5 */ /* 0x000fc8000f8e001a */
[----:B------:R-:W-:-:S04]  /*16700*/  UIMAD.WIDE.U32 UR26, UR27, UR25, URZ ;  /* 0x000000191b1a72a5 */ /* 0x000fc8000f8e003f */
[----:B------:R-:W-:-:S04]  /*16710*/  UIADD3 UR26, -UR27, URZ, URZ ;  /* 0x0000003f1b1a7290 */ /* 0x000fc8000fffe13f */
[----:B------:R-:W-:-:S04]  /*16720*/  UIMAD UR26, UR24, UR26, UR25 ;  /* 0x0000001a181a72a4 */ /* 0x000fc8000f8e0219 */
[----:B------:R-:W-:-:S11]  /*16730*/  UISETP.GE.U32.AND UP1, UPT, UR26, UR24, UPT ;  /* 0x000000181a00728c */ /* 0x000fd6000bf26070 */
[----:B------:R-:W-:Y:S02]  /*16740*/  @UP1 UIADD3 UR26, UR26, -UR24, URZ ;  /* 0x800000181a1a1290 */ /* 0x000fe4000fffe03f */
[----:B------:R-:W-:Y:S02]  /*16750*/  @UP1 UIADD3 UR27, UR27, 0x1, URZ ;  /* 0x000000011b1b1890 */ /* 0x000fe4000fffe03f */
[----:B------:R-:W-:-:S11]  /*16760*/  UISETP.GE.U32.AND UP2, UPT, UR26, UR24, UPT ;  /* 0x000000181a00728c */ /* 0x000fd6000bf46070 */
[----:B------:R-:W-:Y:S02]  /*16770*/  @UP2 UIADD3 UR27, UR27, 0x1, URZ ;  /* 0x000000011b1b2890 */ /* 0x000fe4000fffe03f */
[----:B------:R-:W-:-:S04]  /*16780*/  @!UP4 ULOP3.LUT UR27, URZ, UR24, URZ, 0x33, !UPT ;  /* 0x000000183f1bc292 */ /* 0x000fc8000f8e333f */
[----:B------:R-:W-:-:S04]  /*16790*/  UIADD3 UR26, -UR27, URZ, URZ ;  /* 0x0000003f1b1a7290 */ /* 0x000fc8000fffe13f */
[----:B------:R-:W-:-:S03]  /*167a0*/  UIMAD UR25, UR24, UR26, UR25 ;  /* 0x0000001a181972a4 */ /* 0x000fc6000f8e0219 */
[----:B------:R-:W-:-:S09]  /*167b0*/  UMOV UR24, UR27 ;  /* 0x0000001b00187c82 */ /* 0x000fd20008000000 */
.L_x_335:
[----:B------:R-:W-:Y:S01]  /*167c0*/  ULOP3.LUT UR23, UR23, UR20, URZ, 0xc0, !UPT ;  /* 0x0000001417177292 */ /* 0x000fe2000f8ec03f */
[----:B------:R-:W-:Y:S01]  /*167d0*/  IMAD.MOV.U32 R19, RZ, RZ, 0x1 ;  /* 0x00000001ff137424 */ /* 0x000fe200078e00ff */
[----:B------:R-:W-:Y:S02]  /*167e0*/  ULOP3.LUT UR22, UR22, UR18, URZ, 0xc0, !UPT ;  /* 0x0000001216167292 */ /* 0x000fe4000f8ec03f */
[----:B------:R-:W-:Y:S01]  /*167f0*/  UIMAD UR23, UR19, UR24, UR23 ;  /* 0x00000018131772a4 */ /* 0x000fe2000f8e0217 */
[----:B------:R-:W-:Y:S01]  /*16800*/  ULDC UR27, c[0x0][0x8a8] ;  /* 0x00022a00001b7ab9 */ /* 0x000fe20000000800 */
[----:B------:R-:W-:Y:S01]  /*16810*/  ULDC UR26, c[0x0][0x8b8] ;  /* 0x00022e00001a7ab9 */ /* 0x000fe20000000800 */
[----:B------:R-:W-:Y:S02]  /*16820*/  UIMAD UR25, UR25, UR27, UR22 ;  /* 0x0000001b191972a4 */ /* 0x000fe4000f8e0216 */
[----:B------:R-:W-:Y:S01]  /*16830*/  UIMAD UR23, UR23, UR26, UR56 ;  /* 0x0000001a171772a4 */ /* 0x000fe2000f8e0238 */
[----:B------:R-:W-:Y:S01]  /*16840*/  @UP3 UMOV UR24, UR4 ;  /* 0x0000000400183c82 */ /* 0x000fe20008000000 */
[----:B------:R-:W-:-:S03]  /*16850*/  @!UP3 UMOV UR24, UR4 ;  /* 0x000000040018bc82 */ /* 0x000fc60008000000 */
[----:B------:R-:W-:Y:S02]  /*16860*/  @UP3 UMOV UR22, UR25 ;  /* 0x0000001900163c82 */ /* 0x000fe40008000000 */
[----:B------:R-:W-:Y:S01]  /*16870*/  @!UP3 UMOV UR22, UR23 ;  /* 0x000000170016bc82 */ /* 0x000fe20008000000 */
[----:B------:R-:W-:-:S05]  /*16880*/  @!UP3 UMOV UR23, UR25 ;  /* 0x000000190017bc82 */ /* 0x000fca0008000000 */
.L_x_321:
[----:B------:R-:W-:-:S06]  /*16890*/  UISETP.NE.AND UP1, UPT, UR15, 0x3, UPT ;  /* 0x000000030f00788c */ /* 0x000fcc000bf25270 */
[----:B------:R-:W-:-:S13]  /*168a0*/  PLOP3.LUT P1, PT, PT, PT, UP1, 0x80, 0x0 ;  /* 0x000000000000781c */ /* 0x000fda0003f2f018 */
[----:B------:R-:W-:Y:S05]  /*168b0*/  @!P1 BRA `(.L_x_336) ;  /* 0x0000000000049947 */ /* 0x000fea0003800000 */
[----:B--2---:R-:W-:Y:S01]  /*168c0*/  BPT.TRAP 0x1 ;  /* 0x000000040000795c */ /* 0x004fe20000300000 */
.L_x_336:
[----:B------:R-:W1:Y:S01]  /*168d0*/  S2R R3, SR_CgaCtaId ;  /* 0x0000000000037919 */ /* 0x000e620000008800 */
[----:B------:R-:W-:-:S04]  /*168e0*/  MOV R2, 0x400 ;  /* 0x0000040000027802 */ /* 0x000fc80000000f00 */
[----:B-1----:R-:W-:Y:S02]  /*168f0*/  LEA R2, R3, R2, 0x18 ;  /* 0x0000000203027211 */ /* 0x002fe400078ec0ff */
[----:B------:R-:W-:Y:S02]  /*16900*/  SHF.L.U32 R3, R14, 0x1f, RZ ;  /* 0x0000001f0e037819 */ /* 0x000fe400000006ff */
[----:B------:R-:W-:-:S04]  /*16910*/  LEA R12, R13, R2, 0x3 ;  /* 0x000000020d0c7211 */ /* 0x000fc800078e18ff */
[----:B------:R-:W1:Y:S02]  /*16920*/  SYNCS.PHASECHK.TRANS64.TRYWAIT P2, [R12+URZ+0x34440], R3 ;  /* 0x034440030c0075a7 */ /* 0x000e64000804017f */
[----:B-1----:R-:W-:Y:S05]  /*16930*/  @!P2 BRA `(.L_x_337) ;  /* 0x0000001800f0a947 */ /* 0x002fea0003800000 */
.L_x_420:
[----:B------:R-:W-:Y:S01]  /*16940*/  ELECT P2, URZ, PT ;  /* 0x00000000003f782f */ /* 0x000fe20003840000 */
[----:B------:R-:W-:-:S12]  /*16950*/  BSSY B0, `(.L_x_338) ;  /* 0x0000010000007945 */ /* 0x000fd80003800000 */
[----:B------:R-:W-:Y:S05]  /*16960*/  @!P2 BRA `(.L_x_339) ;  /* 0x000000000038a947 */ /* 0x000fea0003800000 */
[----:B-1----:R-:W-:Y:S01]  /*16970*/  IMAD R3, R13, 0x10, R2 ;  /* 0x000000100d037824 */ /* 0x002fe200078e0202 */
[----:B------:R-:W-:Y:S01]  /*16980*/  MOV R18, UR24 ;  /* 0x0000001800127c02 */ /* 0x000fe20008000f00 */
[----:B------:R-:W-:Y:S01]  /*16990*/  IMAD.U32 R17, RZ, RZ, UR23 ;  /* 0x00000017ff117e24 */ /* 0x000fe2000f8e00ff */
[----:B------:R-:W-:-:S05]  /*169a0*/  MOV R16, UR22 ;  /* 0x0000001600107c02 */ /* 0x000fca0008000f00 */
[----:B------:R1:W-:Y:S01]  /*169b0*/  STS.128 [R3+0x34530], R16 ;  /* 0x0345301003007388 */ /* 0x0003e20000000c00 */
[----:B------:R-:W-:Y:S01]  /*169c0*/  @!PT LDS RZ, [RZ] ;  /* 0x00000000fffff984 */ /* 0x000fe20000000800 */
[----:B------:R-:W-:Y:S01]  /*169d0*/  @!PT LDS RZ, [RZ] ;  /* 0x00000000fffff984 */ /* 0x000fe20000000800 */
[----:B------:R-:W-:Y:S01]  /*169e0*/  @!PT LDS RZ, [RZ] ;  /* 0x00000000fffff984 */ /* 0x000fe20000000800 */
[----:B------:R-:W-:Y:S01]  /*169f0*/  @!PT LDS RZ, [RZ] ;  /* 0x00000000fffff984 */ /* 0x000fe20000000800 */
[----:B------:R3:W-:Y:S06]  /*16a00*/  MEMBAR.ALL.CTA ;  /* 0x0000000000007992 */ /* 0x0007ec0000008000 */
[----:B---3--:R-:W3:Y:S01]  /*16a10*/  FENCE.VIEW.ASYNC.S ;  /* 0x00000000000073c6 */ /* 0x008ee20000000000 */
[----:B------:R-:W-:Y:S05]  /*16a20*/  @!P1 BRA `(.L_x_340) ;  /* 0x0000000000049947 */ /* 0x000fea0003800000 */
[----:B--2---:R-:W-:Y:S01]  /*16a30*/  BPT.TRAP 0x1 ;  /* 0x000000040000795c */ /* 0x004fe20000300000 */
.L_x_340:
[----:B---3--:R3:W-:Y:S02]  /*16a40*/  SYNCS.ARRIVE.TRANS64.A1T0 RZ, [R12+URZ+0x34400], RZ ;  /* 0x034400ff0cff79a7 */ /* 0x0087e4000810003f */
.L_x_339:
[----:B--2---:R-:W-:Y:S05]  /*16a50*/  BSYNC B0 ;  /* 0x0000000000007941 */ /* 0x004fea0003800000 */
.L_x_338:
[----:B------:R-:W-:Y:S01]  /*16a60*/  ISETP.NE.AND P3, PT, R19, RZ, PT ;  /* 0x000000ff1300720c */ /* 0x000fe20003f65270 */
[----:B------:R-:W-:-:S05]  /*16a70*/  VIADD R13, R13, 0x1 ;  /* 0x000000010d0d7836 */ /* 0x000fca0000000000 */
[----:B------:R-:W-:-:S04]  /*16a80*/  ISETP.NE.AND P2, PT, R13, 0x8, PT ;  /* 0x000000080d00780c */ /* 0x000fc80003f45270 */
[----:B-1----:R-:W-:Y:S02]  /*16a90*/  SEL R3, RZ, 0x1, P2 ;  /* 0x00000001ff037807 */ /* 0x002fe40001000000 */
[----:B------:R-:W-:Y:S02]  /*16aa0*/  SEL R13, R13, RZ, P2 ;  /* 0x000000ff0d0d7207 */ /* 0x000fe40001000000 */
[----:B------:R-:W-:Y:S01]  /*16ab0*/  LOP3.LUT R14, R14, R3, RZ, 0x3c, !PT ;  /* 0x000000030e0e7212 */ /* 0x000fe200078e3cff */
[----:B------:R-:W-:Y:S06]  /*16ac0*/  @P3 BRA `(.L_x_341) ;  /* 0xffffffe000fc3947 */ /* 0x000fec000383ffff */
[----:B------:R-:W-:Y:S05]  /*16ad0*/  @!P1 BRA `(.L_x_342) ;  /* 0x0000000000049947 */ /* 0x000fea0003800000 */
[----:B------:R-:W-:Y:S01]  /*16ae0*/  BPT.TRAP 0x1 ;  /* 0x000000040000795c */ /* 0x000fe20000300000 */
.L_x_342:
[----:B------:R-:W-:Y:S02]  /*16af0*/  LEA R3, R13, R2, 0x3 ;  /* 0x000000020d037211 */ /* 0x000fe400078e18ff */
[----:B-----5:R-:W-:-:S04]  /*16b00*/  SHF.L.U32 R0, R14, 0x1f, RZ ;  /* 0x0000001f0e007819 */ /* 0x020fc800000006ff */
[----:B------:R-:W1:Y:S02]  /*16b10*/  SYNCS.PHASECHK.TRANS64.TRYWAIT P0, [R3+URZ+0x34440], R0 ;  /* 0x03444000030075a7 */ /* 0x000e64000800017f */
[----:B-1----:R-:W-:Y:S05]  /*16b20*/  @!P0 BRA `(.L_x_343) ;  /* 0x0000001800888947 */ /* 0x002fea0003800000 */
.L_x_421:
[----:B------:R-:W-:Y:S05]  /*16b30*/  @!P1 BRA `(.L_x_344) ;  /* 0x0000000000049947 */ /* 0x000fea0003800000 */
[----:B------:R-:W-:Y:S01]  /*16b40*/  BPT.TRAP 0x1 ;  /* 0x000000040000795c */ /* 0x000fe20000300000 */
.L_x_344:
[----:B------:R-:W-:-:S05]  /*16b50*/  VIADD R13, R13, 0x1 ;  /* 0x000000010d0d7836 */ /* 0x000fca0000000000 */
[----:B------:R-:W-:-:S04]  /*16b60*/  ISETP.NE.AND P0, PT, R13, 0x8, PT ;  /* 0x000000080d00780c */ /* 0x000fc80003f05270 */
[----:B-1----:R-:W-:Y:S02]  /*16b70*/  SEL R3, RZ, 0x1, P0 ;  /* 0x00000001ff037807 */ /* 0x002fe40000000000 */
[----:B------:R-:W-:Y:S02]  /*16b80*/  SEL R13, R13, RZ, P0 ;  /* 0x000000ff0d0d7207 */ /* 0x000fe40000000000 */
[----:B------:R-:W-:Y:S02]  /*16b90*/  LOP3.LUT R14, R14, R3, RZ, 0x3c, !PT ;  /* 0x000000030e0e7212 */ /* 0x000fe400078e3cff */
[----:B------:R-:W-:Y:S02]  /*16ba0*/  LEA R3, R13, R2, 0x3 ;  /* 0x000000020d037211 */ /* 0x000fe400078e18ff */
[----:B------:R-:W-:-:S04]  /*16bb0*/  SHF.L.U32 R0, R14, 0x1f, RZ ;  /* 0x0000001f0e007819 */ /* 0x000fc800000006ff */
[----:B------:R-:W1:Y:S02]  /*16bc0*/  SYNCS.PHASECHK.TRANS64.TRYWAIT P0, [R3+URZ+0x34440], R0 ;  /* 0x03444000030075a7 */ /* 0x000e64000800017f */
[----:B-1----:R-:W-:Y:S05]  /*16bd0*/  @!P0 BRA `(.L_x_345) ;  /* 0x0000001800708947 */ /* 0x002fea0003800000 */
.L_x_422:
[----:B------:R-:W-:Y:S05]  /*16be0*/  @!P1 BRA `(.L_x_346) ;  /* 0x0000000000049947 */ /* 0x000fea0003800000 */
[----:B------:R-:W-:Y:S01]  /*16bf0*/  BPT.TRAP 0x1 ;  /* 0x000000040000795c */ /* 0x000fe20000300000 */
.L_x_346:
[----:B-1----:R-:W-:-:S05]  /*16c00*/  VIADD R0, R13, 0x1 ;  /* 0x000000010d007836 */ /* 0x002fca0000000000 */
[----:B------:R-:W-:-:S04]  /*16c10*/  ISETP.NE.AND P0, PT, R0, 0x8, PT ;  /* 0x000000080000780c */ /* 0x000fc80003f05270 */
[----:B------:R-:W-:Y:S02]  /*16c20*/  SEL R3, RZ, 0x1, P0 ;  /* 0x00000001ff037807 */ /* 0x000fe40000000000 */
[----:B------:R-:W-:Y:S02]  /*16c30*/  SEL R5, R0, RZ, P0 ;  /* 0x000000ff00057207 */ /* 0x000fe40000000000 */
[----:B------:R-:W-:Y:S02]  /*16c40*/  LOP3.LUT R14, R14, R3, RZ, 0x3c, !PT ;  /* 0x000000030e0e7212 */ /* 0x000fe400078e3cff */
[----:B------:R-:W-:Y:S02]  /*16c50*/  LEA R3, R5, R2, 0x3 ;  /* 0x0000000205037211 */ /* 0x000fe400078e18ff */
[----:B------:R-:W-:-:S04]  /*16c60*/  SHF.L.U32 R0, R14, 0x1f, RZ ;  /* 0x0000001f0e007819 */ /* 0x000fc800000006ff */
[----:B------:R-:W1:Y:S02]  /*16c70*/  SYNCS.PHASECHK.TRANS64.TRYWAIT P0, [R3+URZ+0x34440], R0 ;  /* 0x03444000030075a7 */ /* 0x000e64000800017f */
[----:B-1----:R-:W-:Y:S05]  /*16c80*/  @!P0 BRA `(.L_x_347) ;  /* 0x0000001800588947 */ /* 0x002fea0003800000 */
.L_x_423:
[----:B------:R-:W-:Y:S05]  /*16c90*/  @!P1 BRA `(.L_x_348) ;  /* 0x0000000000049947 */ /* 0x000fea0003800000 */
[----:B------:R-:W-:Y:S01]  /*16ca0*/  BPT.TRAP 0x1 ;  /* 0x000000040000795c */ /* 0x000fe20000300000 */
.L_x_348:
        /* <DEDUP_REMOVED lines=9> */
.L_x_424:
[----:B------:R-:W-:Y:S05]  /*16d40*/  @!P1 BRA `(.L_x_350) ;  /* 0x0000000000049947 */ /* 0x000fea0003800000 */
[----:B------:R-:W-:Y:S01]  /*16d50*/  BPT.TRAP 0x1 ;  /* 0x000000040000795c */ /* 0x000fe20000300000 */
.L_x_350:
        /* <DEDUP_REMOVED lines=9> */
.L_x_425:
[----:B------:R-:W-:Y:S05]  /*16df0*/  @!P1 BRA `(.L_x_352) ;  /* 0x0000000000049947 */ /* 0x000fea0003800000 */
[----:B------:R-:W-:Y:S01]  /*16e00*/  BPT.TRAP 0x1 ;  /* 0x000000040000795c */ /* 0x000fe20000300000 */
.L_x_352:
        /* <DEDUP_REMOVED lines=9> */
.L_x_426:
[----:B------:R-:W-:Y:S05]  /*16ea0*/  @!P1 BRA `(.L_x_354) ;  /* 0x0000000000049947 */ /* 0x000fea0003800000 */
[----:B------:R-:W-:Y:S01]  /*16eb0*/  BPT.TRAP 0x1 ;  /* 0x000000040000795c */ /* 0x000fe20000300000 */
.L_x_354:
[----:B-1----:R-:W-:-:S05]  /*16ec0*/  VIADD R0, R5, 0x1 ;  /* 0x0000000105007836 */ /* 0x002fca0000000000 */
[----:B------:R-:W-:-:S04]  /*16ed0*/  ISETP.NE.AND P0, PT, R0, 0x8, PT ;  /* 0x000000080000780c */ /* 0x000fc80003f05270 */
[----:B------:R-:W-:Y:S02]  /*16ee0*/  SEL R3, RZ, 0x1, P0 ;  /* 0x00000001ff037807 */ /* 0x000fe40000000000 */
[----:B------:R-:W-:Y:S02]  /*16ef0*/  SEL R5, R0, RZ, P0 ;  /* 0x000000ff00057207 */ /* 0x000fe40000000000 */
[----:B----4-:R-:W-:Y:S02]  /*16f00*/  LOP3.LUT R7, R14, R3, RZ, 0x3c, !PT ;  /* 0x000000030e077212 */ /* 0x010fe400078e3cff */
[----:B------:R-:W-:Y:S02]  /*16f10*/  LEA R3, R5, R2, 0x3 ;  /* 0x0000000205037211 */ /* 0x000fe400078e18ff */
[----:B------:R-:W-:-:S04]  /*16f20*/  SHF.L.U32 R0, R7, 0x1f, RZ ;  /* 0x0000001f07007819 */ /* 0x000fc800000006ff */
[----:B------:R-:W1:Y:S02]  /*16f30*/  SYNCS.PHASECHK.TRANS64.TRYWAIT P0, [R3+URZ+0x34440], R0 ;  /* 0x03444000030075a7 */ /* 0x000e64000800017f */
[----:B-1----:R-:W-:Y:S05]  /*16f40*/  @!P0 BRA `(.L_x_355) ;  /* 0x0000001400f88947 */ /* 0x002fea0003800000 */
.L_x_427:
[----:B------:R-:W-:Y:S05]  /*16f50*/  @!P1 BRA `(.L_x_356) ;  /* 0x0000000000049947 */ /* 0x000fea0003800000 */
[----:B------:R-:W-:Y:S01]  /*16f60*/  BPT.TRAP 0x1 ;  /* 0x000000040000795c */ /* 0x000fe20000300000 */
.L_x_356:
[----:B-1----:R-:W-:-:S05]  /*16f70*/  VIADD R0, R5, 0x1 ;  /* 0x0000000105007836 */ /* 0x002fca0000000000 */
[----:B------:R-:W-:-:S04]  /*16f80*/  ISETP.NE.AND P0, PT, R0, 0x8, PT ;  /* 0x000000080000780c */ /* 0x000fc80003f05270 */
[----:B------:R-:W-:Y:S02]  /*16f90*/  SEL R4, RZ, 0x1, P0 ;  /* 0x00000001ff047807 */ /* 0x000fe40000000000 */
[----:B------:R-:W-:Y:S02]  /*16fa0*/  SEL R3, R0, RZ, P0 ;  /* 0x000000ff00037207 */ /* 0x000fe40000000000 */
[----:B------:R-:W-:Y:S02]  /*16fb0*/  LOP3.LUT R0, R7, R4, RZ, 0x3c, !PT ;  /* 0x0000000407007212 */ /* 0x000fe400078e3cff */
[----:B------:R-:W-:Y:S02]  /*16fc0*/  LEA R3, R3, R2, 0x3 ;  /* 0x0000000203037211 */ /* 0x000fe400078e18ff */
[----:B------:R-:W-:-:S07]  /*16fd0*/  SHF.L.U32 R0, R0, 0x1f, RZ ;  /* 0x0000001f00007819 */ /* 0x000fce00000006ff */
.L_x_357:
[----:B-1----:R1:W2:Y:S02]  /*16fe0*/  SYNCS.PHASECHK.TRANS64.TRYWAIT P0, [R3+URZ+0x34440], R0 ;  /* 0x03444000030075a7 */ /* 0x0022a4000800017f */
[----:B--2---:R-:W-:Y:S05]  /*16ff0*/  @!P0 NANOSLEEP.SYNCS 0x989680 ;  /* 0x009896800000895d */ /* 0x004fea0003900000 */
[----:B------:R-:W2:Y:S02]  /*17000*/  @!P0 SYNCS.PHASECHK.TRANS64 P0, [R3+URZ+0x34440], R0 ;  /* 0x03444000030085a7 */ /* 0x000ea4000800007f */
[----:B--2---:R-:W-:Y:S05]  /*17010*/  @P0 EXIT ;  /* 0x000000000000094d */ /* 0x004fea0003800000 */
[----:B------:R-:W-:Y:S05]  /*17020*/  BRA `(.L_x_357) ;  /* 0xfffffffc00ec7947 */ /* 0x000fea000383ffff */
.L_x_21:
[----:B-1----:R-:W-:-:S04]  /*17030*/  IMAD.U32 R12, RZ, RZ, UR11 ;  /* 0x0000000bff0c7e24 */ /* 0x002fc8000f8e00ff */
[----:B------:R1:W2:Y:S03]  /*17040*/  SYNCS.PHASECHK.TRANS64.TRYWAIT P1, [R12+URZ+0x34400], R3 ;  /* 0x034400030c0075a7 */ /* 0x0002a6000802017f */
[----:B--2---:R-:W-:Y:S05]  /*17050*/  @!P1 NANOSLEEP.SYNCS 0x989680 ;  /* 0x009896800000995d */ /* 0x004fea0003900000 */
[----:B------:R-:W2:Y:S02]  /*17060*/  @!P1 SYNCS.PHASECHK.TRANS64 P1, [R12+URZ+0x34400], R3 ;  /* 0x034400030c0095a7 */ /* 0x000ea4000802007f */
[----:B--2---:R-:W-:Y:S05]  /*17070*/  @!P1 BRA `(.L_x_21) ;  /* 0xfffffffc00ec9947 */ /* 0x004fea000383ffff */
[----:B------:R-:W-:Y:S05]  /*17080*/  BRA `(.L_x_358) ;  /* 0xfffffebc00387947 */ /* 0x000fea000383ffff */
.L_x_33:
[----:B------:R-:W-:-:S06]  /*17090*/  UIADD3 UR4, UR50, UR49, URZ ;  /* 0x0000003132047290 */ /* 0x000fcc000fffe03f */
[----:B-1----:R-:W-:-:S04]  /*170a0*/  MOV R0, UR4 ;  /* 0x0000000400007c02 */ /* 0x002fc80008000f00 */
[----:B------:R1:W2:Y:S03]  /*170b0*/  SYNCS.PHASECHK.TRANS64.TRYWAIT P0, [R0+URZ], R7 ;  /* 0x00000007000075a7 */ /* 0x0002a6000800017f */
[----:B--2---:R-:W-:Y:S05]  /*170c0*/  @!P0 NANOSLEEP.SYNCS 0x989680 ;  /* 0x009896800000895d */ /* 0x004fea0003900000 */
[----:B------:R-:W2:Y:S02]  /*170d0*/  @!P0 SYNCS.PHASECHK.TRANS64 P0, [R0+URZ], R7 ;  /* 0x00000007000085a7 */ /* 0x000ea4000800007f */
[----:B--2---:R-:W-:Y:S05]  /*170e0*/  @!P0 BRA `(.L_x_33) ;  /* 0xfffffffc00e88947 */ /* 0x004fea000383ffff */
[----:B------:R-:W-:Y:S05]  /*170f0*/  BRA `(.L_x_359) ;  /* 0xfffffec800847947 */ /* 0x000fea000383ffff */
.L_x_38:
[----:B---3--:R-:W-:-:S04]  /*17100*/  IMAD.U32 R3, RZ, RZ, UR4 ;  /* 0x00000004ff037e24 */ /* 0x008fc8000f8e00ff */
[----:B------:R3:W4:Y:S03]  /*17110*/  SYNCS.PHASECHK.TRANS64.TRYWAIT P0, [R3+URZ+0x34480], R0 ;  /* 0x03448000030075a7 */ /* 0x000726000800017f */
[----:B----4-:R-:W-:Y:S05]  /*17120*/  @!P0 NANOSLEEP.SYNCS 0x989680 ;  /* 0x009896800000895d */ /* 0x010fea0003900000 */
[----:B------:R-:W4:Y:S02]  /*17130*/  @!P0 SYNCS.PHASECHK.TRANS64 P0, [R3+URZ+0x34480], R0 ;  /* 0x03448000030085a7 */ /* 0x000f24000800007f */
[----:B----4-:R-:W-:Y:S05]  /*17140*/  @!P0 BRA `(.L_x_38) ;  /* 0xfffffffc00ec8947 */ /* 0x010fea000383ffff */
[----:B------:R-:W-:Y:S05]  /*17150*/  BRA `(.L_x_37) ;  /* 0xfffffed400347947 */ /* 0x000fea000383ffff */
.L_x_43:
[----:B---3--:R-:W-:-:S04]  /*17160*/  MOV R7, UR7 ;  /* 0x0000000700077c02 */ /* 0x008fc80008000f00 */
[----:B------:R3:W4:Y:S03]  /*17170*/  SYNCS.PHASECHK.TRANS64.TRYWAIT P0, [R7+URZ+0x34480], R3 ;  /* 0x03448003070075a7 */ /* 0x000726000800017f */
[----:B----4-:R-:W-:Y:S05]  /*17180*/  @!P0 NANOSLEEP.SYNCS 0x989680 ;  /* 0x009896800000895d */ /* 0x010fea0003900000 */
[----:B------:R-:W4:Y:S02]  /*17190*/  @!P0 SYNCS.PHASECHK.TRANS64 P0, [R7+URZ+0x34480], R3 ;  /* 0x03448003070085a7 */ /* 0x000f24000800007f */
[----:B----4-:R-:W-:Y:S05]  /*171a0*/  @!P0 BRA `(.L_x_43) ;  /* 0xfffffffc00ec8947 */ /* 0x010fea000383ffff */
[----:B------:R-:W-:Y:S05]  /*171b0*/  BRA `(.L_x_42) ;  /* 0xfffffefc00647947 */ /* 0x000fea000383ffff */
.L_x_49:
[----:B------:R-:W-:-:S06]  /*171c0*/  UIADD3 UR4, UR50, UR49, URZ ;  /* 0x0000003132047290 */ /* 0x000fcc000fffe03f */
[----:B-1----:R-:W-:-:S04]  /*171d0*/  IMAD.U32 R2, RZ, RZ, UR4 ;  /* 0x00000004ff027e24 */ /* 0x002fc8000f8e00ff */
[----:B------:R1:W3:Y:S03]  /*171e0*/  SYNCS.PHASECHK.TRANS64.TRYWAIT P0, [R2+URZ+0x10], R0 ;  /* 0x00001000020075a7 */ /* 0x0002e6000800017f */
[----:B---3--:R-:W-:Y:S05]  /*171f0*/  @!P0 NANOSLEEP.SYNCS 0x989680 ;  /* 0x009896800000895d */ /* 0x008fea0003900000 */
[----:B------:R-:W3:Y:S02]  /*17200*/  @!P0 SYNCS.PHASECHK.TRANS64 P0, [R2+URZ+0x10], R0 ;  /* 0x00001000020085a7 */ /* 0x000ee4000800007f */
[----:B---3--:R-:W-:Y:S05]  /*17210*/  @!P0 BRA `(.L_x_49) ;  /* 0xfffffffc00e88947 */ /* 0x008fea000383ffff */
[----:B------:R-:W-:Y:S05]  /*17220*/  BRA `(.L_x_360) ;  /* 0xffffff2c00487947 */ /* 0x000fea000383ffff */
.L_x_61:
[----:B------:R-:W-:-:S07]  /*17230*/  MOV R15, 0xffffffff ;  /* 0xffffffff000f7802 */ /* 0x000fce0000000f00 */
[----:B-123-5:R-:W-:Y:S05]  /*17240*/  WARPSYNC.COLLECTIVE R15, `(.L_x_361) ;  /* 0x000000000f0c7348 */ /* 0x02efea0003c00000 */
[----:B------:R-:W-:Y:S02]  /*17250*/  ELECT P6, UR62, PT ;  /* 0x00000000003e782f */ /* 0x000fe400038c0000 */
[----:B------:R-:W-:Y:S01]  /*17260*/  MOV R14, UR62 ;  /* 0x0000003e000e7c02 */ /* 0x000fe20008000f00 */
[----:B-123-5:R-:W-:Y:S10]  /*17270*/  ENDCOLLECTIVE ;  /* 0x000000000000791b */ /* 0x02eff40003800000 */
.L_x_361:
[----:B------:R-:W-:Y:S05]  /*17280*/  BRA `(.L_x_362) ;  /* 0xffffff3000d07947 */ /* 0x000fea000383ffff */
.L_x_63:
[----:B-1----:R-:W-:-:S04]  /*17290*/  IMAD.U32 R3, RZ, RZ, UR47 ;  /* 0x0000002fff037e24 */ /* 0x002fc8000f8e00ff */
[----:B------:R1:W3:Y:S03]  /*172a0*/  SYNCS.PHASECHK.TRANS64.TRYWAIT P2, [R3+URZ+0x344c0], R222 ;  /* 0x0344c0de030075a7 */ /* 0x0002e6000804017f */
[----:B---3--:R-:W-:Y:S05]  /*172b0*/  @!P2 NANOSLEEP.SYNCS 0x989680 ;  /* 0x009896800000a95d */ /* 0x008fea0003900000 */
[----:B------:R-:W3:Y:S02]  /*172c0*/  @!P2 SYNCS.PHASECHK.TRANS64 P2, [R3+URZ+0x344c0], R222 ;  /* 0x0344c0de0300a5a7 */ /* 0x000ee4000804007f */
[----:B---3--:R-:W-:Y:S05]  /*172d0*/  @!P2 BRA `(.L_x_63) ;  /* 0xfffffffc00eca947 */ /* 0x008fea000383ffff */
[----:B------:R-:W-:Y:S05]  /*172e0*/  BRA `(.L_x_363) ;  /* 0xffffff3000e07947 */ /* 0x000fea000383ffff */
.L_x_69:
[----:B-1----:R-:W-:-:S04]  /*172f0*/  MOV R12, UR47 ;  /* 0x0000002f000c7c02 */ /* 0x002fc80008000f00 */
[----:B------:R1:W2:Y:S03]  /*17300*/  SYNCS.PHASECHK.TRANS64.TRYWAIT P3, [R12+URZ+0x344c8], R222 ;  /* 0x0344c8de0c0075a7 */ /* 0x0002a6000806017f */
[----:B--2---:R-:W-:Y:S05]  /*17310*/  @!P3 NANOSLEEP.SYNCS 0x989680 ;  /* 0x009896800000b95d */ /* 0x004fea0003900000 */
[----:B------:R-:W2:Y:S02]  /*17320*/  @!P3 SYNCS.PHASECHK.TRANS64 P3, [R12+URZ+0x344c8], R222 ;  /* 0x0344c8de0c00b5a7 */ /* 0x000ea4000806007f */
[----:B--2---:R-:W-:Y:S05]  /*17330*/  @!P3 BRA `(.L_x_69) ;  /* 0xfffffffc00ecb947 */ /* 0x004fea000383ffff */
[----:B------:R-:W-:Y:S05]  /*17340*/  BRA `(.L_x_364) ;  /* 0xffffff3800807947 */ /* 0x000fea000383ffff */
.L_x_74:
[----:B-1----:R-:W-:-:S04]  /*17350*/  IMAD.U32 R12, RZ, RZ, UR47 ;  /* 0x0000002fff0c7e24 */ /* 0x002fc8000f8e00ff */
[----:B------:R1:W2:Y:S03]  /*17360*/  SYNCS.PHASECHK.TRANS64.TRYWAIT P3, [R12+URZ+0x344d0], R222 ;  /* 0x0344d0de0c0075a7 */ /* 0x0002a6000806017f */
[----:B--2---:R-:W-:Y:S05]  /*17370*/  @!P3 NANOSLEEP.SYNCS 0x989680 ;  /* 0x009896800000b95d */ /* 0x004fea0003900000 */
[----:B------:R-:W2:Y:S02]  /*17380*/  @!P3 SYNCS.PHASECHK.TRANS64 P3, [R12+URZ+0x344d0], R222 ;  /* 0x0344d0de0c00b5a7 */ /* 0x000ea4000806007f */
[----:B--2---:R-:W-:Y:S05]  /*17390*/  @!P3 BRA `(.L_x_74) ;  /* 0xfffffffc00ecb947 */ /* 0x004fea000383ffff */
[----:B------:R-:W-:Y:S05]  /*173a0*/  BRA `(.L_x_365) ;  /* 0xffffff3c00c87947 */ /* 0x000fea000383ffff */
.L_x_79:
[----:B-1----:R-:W-:-:S04]  /*173b0*/  MOV R13, UR47 ;  /* 0x0000002f000d7c02 */ /* 0x002fc80008000f00 */
[----:B------:R1:W2:Y:S03]  /*173c0*/  SYNCS.PHASECHK.TRANS64.TRYWAIT P3, [R13+URZ+0x344d8], R222 ;  /* 0x0344d8de0d0075a7 */ /* 0x0002a6000806017f */
[----:B--2---:R-:W-:Y:S05]  /*173d0*/  @!P3 NANOSLEEP.SYNCS 0x989680 ;  /* 0x009896800000b95d */ /* 0x004fea0003900000 */
[----:B------:R-:W2:Y:S02]  /*173e0*/  @!P3 SYNCS.PHASECHK.TRANS64 P3, [R13+URZ+0x344d8], R222 ;  /* 0x0344d8de0d00b5a7 */ /* 0x000ea4000806007f */
[----:B--2---:R-:W-:Y:S05]  /*173f0*/  @!P3 BRA `(.L_x_79) ;  /* 0xfffffffc00ecb947 */ /* 0x004fea000383ffff */
[----:B------:R-:W-:Y:S05]  /*17400*/  BRA `(.L_x_366) ;  /* 0xffffff4400107947 */ /* 0x000fea000383ffff */
.L_x_84:
[----:B-1----:R-:W-:-:S04]  /*17410*/  IMAD.U32 R13, RZ, RZ, UR47 ;  /* 0x0000002fff0d7e24 */ /* 0x002fc8000f8e00ff */
[----:B------:R1:W2:Y:S03]  /*17420*/  SYNCS.PHASECHK.TRANS64.TRYWAIT P3, [R13+URZ+0x344c0], R20 ;  /* 0x0344c0140d0075a7 */ /* 0x0002a6000806017f */
[----:B--2---:R-:W-:Y:S05]  /*17430*/  @!P3 NANOSLEEP.SYNCS 0x989680 ;  /* 0x009896800000b95d */ /* 0x004fea0003900000 */
[----:B------:R-:W2:Y:S02]  /*17440*/  @!P3 SYNCS.PHASECHK.TRANS64 P3, [R13+URZ+0x344c0], R20 ;  /* 0x0344c0140d00b5a7 */ /* 0x000ea4000806007f */
[----:B--2---:R-:W-:Y:S05]  /*17450*/  @!P3 BRA `(.L_x_84) ;  /* 0xfffffffc00ecb947 */ /* 0x004fea000383ffff */
[----:B------:R-:W-:Y:S05]  /*17460*/  BRA `(.L_x_367) ;  /* 0xffffff4800607947 */ /* 0x000fea000383ffff */
.L_x_89:
[----:B-1----:R-:W-:-:S04]  /*17470*/  MOV R13, UR47 ;  /* 0x0000002f000d7c02 */ /* 0x002fc80008000f00 */
[----:B------:R1:W2:Y:S03]  /*17480*/  SYNCS.PHASECHK.TRANS64.TRYWAIT P3, [R13+URZ+0x344c8], R20 ;  /* 0x0344c8140d0075a7 */ /* 0x0002a6000806017f */
[----:B--2---:R-:W-:Y:S05]  /*17490*/  @!P3 NANOSLEEP.SYNCS 0x989680 ;  /* 0x009896800000b95d */ /* 0x004fea0003900000 */
[----:B------:R-:W2:Y:S02]  /*174a0*/  @!P3 SYNCS.PHASECHK.TRANS64 P3, [R13+URZ+0x344c8], R20 ;  /* 0x0344c8140d00b5a7 */ /* 0x000ea4000806007f */
[----:B--2---:R-:W-:Y:S05]  /*174b0*/  @!P3 BRA `(.L_x_89) ;  /* 0xfffffffc00ecb947 */ /* 0x004fea000383ffff */
[----:B------:R-:W-:Y:S05]  /*174c0*/  BRA `(.L_x_368) ;  /* 0xffffff4c00e87947 */ /* 0x000fea000383ffff */
.L_x_94:
[----:B-1----:R-:W-:-:S04]  /*174d0*/  IMAD.U32 R13, RZ, RZ, UR47 ;  /* 0x0000002fff0d7e24 */ /* 0x002fc8000f8e00ff */
[----:B------:R1:W2:Y:S03]  /*174e0*/  SYNCS.PHASECHK.TRANS64.TRYWAIT P3, [R13+URZ+0x344d0], R20 ;  /* 0x0344d0140d0075a7 */ /* 0x0002a6000806017f */
[----:B--2---:R-:W-:Y:S05]  /*174f0*/  @!P3 NANOSLEEP.SYNCS 0x989680 ;  /* 0x009896800000b95d */ /* 0x004fea0003900000 */
[----:B------:R-:W2:Y:S02]  /*17500*/  @!P3 SYNCS.PHASECHK.TRANS64 P3, [R13+URZ+0x344d0], R20 ;  /* 0x0344d0140d00b5a7 */ /* 0x000ea4000806007f */
[----:B--2---:R-:W-:Y:S05]  /*17510*/  @!P3 BRA `(.L_x_94) ;  /* 0xfffffffc00ecb947 */ /* 0x004fea000383ffff */
[----:B------:R-:W-:Y:S05]  /*17520*/  BRA `(.L_x_369) ;  /* 0xffffff5400287947 */ /* 0x000fea000383ffff */
.L_x_99:
[----:B-1----:R-:W-:-:S04]  /*17530*/  MOV R13, UR47 ;  /* 0x0000002f000d7c02 */ /* 0x002fc80008000f00 */
[----:B------:R1:W2:Y:S03]  /*17540*/  SYNCS.PHASECHK.TRANS64.TRYWAIT P3, [R13+URZ+0x344d8], R20 ;  /* 0x0344d8140d0075a7 */ /* 0x0002a6000806017f */
[----:B--2---:R-:W-:Y:S05]  /*17550*/  @!P3 NANOSLEEP.SYNCS 0x989680 ;  /* 0x009896800000b95d */ /* 0x004fea0003900000 */
[----:B------:R-:W2:Y:S02]  /*17560*/  @!P3 SYNCS.PHASECHK.TRANS64 P3, [R13+URZ+0x344d8], R20 ;  /* 0x0344d8140d00b5a7 */ /* 0x000ea4000806007f */
[----:B--2---:R-:W-:Y:S05]  /*17570*/  @!P3 BRA `(.L_x_99) ;  /* 0xfffffffc00ecb947 */ /* 0x004fea000383ffff */
[----:B------:R-:W-:Y:S05]  /*17580*/  BRA `(.L_x_370) ;  /* 0xffffff5800687947 */ /* 0x000fea000383ffff */
.L_x_104:
[----:B-1----:R-:W-:-:S04]  /*17590*/  IMAD.U32 R13, RZ, RZ, UR47 ;  /* 0x0000002fff0d7e24 */ /* 0x002fc8000f8e00ff */
[----:B------:R1:W2:Y:S03]  /*175a0*/  SYNCS.PHASECHK.TRANS64.TRYWAIT P3, [R13+URZ+0x344c0], R222 ;  /* 0x0344c0de0d0075a7 */ /* 0x0002a6000806017f */
[----:B--2---:R-:W-:Y:S05]  /*175b0*/  @!P3 NANOSLEEP.SYNCS 0x989680 ;  /* 0x009896800000b95d */ /* 0x004fea0003900000 */
[----:B------:R-:W2:Y:S02]  /*175c0*/  @!P3 SYNCS.PHASECHK.TRANS64 P3, [R13+URZ+0x344c0], R222 ;  /* 0x0344c0de0d00b5a7 */ /* 0x000ea4000806007f */
[----:B--2---:R-:W-:Y:S05]  /*175d0*/  @!P3 BRA `(.L_x_104) ;  /* 0xfffffffc00ecb947 */ /* 0x004fea000383ffff */
[----:B------:R-:W-:Y:S05]  /*175e0*/  BRA `(.L_x_371) ;  /* 0xffffff5c00a87947 */ /* 0x000fea000383ffff */
.L_x_109:
[----:B-1----:R-:W-:-:S04]  /*175f0*/  MOV R13, UR47 ;  /* 0x0000002f000d7c02 */ /* 0x002fc80008000f00 */
[----:B------:R1:W2:Y:S03]  /*17600*/  SYNCS.PHASECHK.TRANS64.TRYWAIT P3, [R13+URZ+0x344c8], R222 ;  /* 0x0344c8de0d0075a7 */ /* 0x0002a6000806017f */
[----:B--2---:R-:W-:Y:S05]  /*17610*/  @!P3 NANOSLEEP.SYNCS 0x989680 ;  /* 0x009896800000b95d */ /* 0x004fea0003900000 */
[----:B------:R-:W2:Y:S02]  /*17620*/  @!P3 SYNCS.PHASECHK.TRANS64 P3, [R13+URZ+0x344c8], R222 ;  /* 0x0344c8de0d00b5a7 */ /* 0x000ea4000806007f */
[----:B--2---:R-:W-:Y:S05]  /*17630*/  @!P3 BRA `(.L_x_109) ;  /* 0xfffffffc00ecb947 */ /* 0x004fea000383ffff */
[----:B------:R-:W-:Y:S05]  /*17640*/  BRA `(.L_x_372) ;  /* 0xffffff6400287947 */ /* 0x000fea000383ffff */
.L_x_114:
[----:B-1----:R-:W-:-:S04]  /*17650*/  IMAD.U32 R13, RZ, RZ, UR47 ;  /* 0x0000002fff0d7e24 */ /* 0x002fc8000f8e00ff */
[----:B------:R1:W2:Y:S03]  /*17660*/  SYNCS.PHASECHK.TRANS64.TRYWAIT P3, [R13+URZ+0x344d0], R222 ;  /* 0x0344d0de0d0075a7 */ /* 0x0002a6000806017f */
[----:B--2---:R-:W-:Y:S05]  /*17670*/  @!P3 NANOSLEEP.SYNCS 0x989680 ;  /* 0x009896800000b95d */ /* 0x004fea0003900000 */
[----:B------:R-:W2:Y:S02]  /*17680*/  @!P3 SYNCS.PHASECHK.TRANS64 P3, [R13+URZ+0x344d0], R222 ;  /* 0x0344d0de0d00b5a7 */ /* 0x000ea4000806007f */
[----:B--2---:R-:W-:Y:S05]  /*17690*/  @!P3 BRA `(.L_x_114) ;  /* 0xfffffffc00ecb947 */ /* 0x004fea000383ffff */
[----:B------:R-:W-:Y:S05]  /*176a0*/  BRA `(.L_x_373) ;  /* 0xffffff6800687947 */ /* 0x000fea000383ffff */
.L_x_119:
[----:B-1----:R-:W-:-:S04]  /*176b0*/  MOV R13, UR47 ;  /* 0x0000002f000d7c02 */ /* 0x002fc80008000f00 */
[----:B------:R1:W2:Y:S03]  /*176c0*/  SYNCS.PHASECHK.TRANS64.TRYWAIT P3, [R13+URZ+0x344d8], R222 ;  /* 0x0344d8de0d0075a7 */ /* 0x0002a6000806017f */
[----:B--2---:R-:W-:Y:S05]  /*176d0*/  @!P3 NANOSLEEP.SYNCS 0x989680 ;  /* 0x009896800000b95d */ /* 0x004fea0003900000 */
[----:B------:R-:W2:Y:S02]  /*176e0*/  @!P3 SYNCS.PHASECHK.TRANS64 P3, [R13+URZ+0x344d8], R222 ;  /* 0x0344d8de0d00b5a7 */ /* 0x000ea4000806007f */
[----:B--2---:R-:W-:Y:S05]  /*176f0*/  @!P3 BRA `(.L_x_119) ;  /* 0xfffffffc00ecb947 */ /* 0x004fea000383ffff */
[----:B------:R-:W-:Y:S05]  /*17700*/  BRA `(.L_x_374) ;  /* 0xffffff6c00a87947 */ /* 0x000fea000383ffff */
.L_x_124:
[----:B-1----:R-:W-:-:S04]  /*17710*/  IMAD.U32 R13, RZ, RZ, UR47 ;  /* 0x0000002fff0d7e24 */ /* 0x002fc8000f8e00ff */
[----:B------:R1:W2:Y:S03]  /*17720*/  SYNCS.PHASECHK.TRANS64.TRYWAIT P3, [R13+URZ+0x344c0], R20 ;  /* 0x0344c0140d0075a7 */ /* 0x0002a6000806017f */
[----:B--2---:R-:W-:Y:S05]  /*17730*/  @!P3 NANOSLEEP.SYNCS 0x989680 ;  /* 0x009896800000b95d */ /* 0x004fea0003900000 */
[----:B------:R-:W2:Y:S02]  /*17740*/  @!P3 SYNCS.PHASECHK.TRANS64 P3, [R13+URZ+0x344c0], R20 ;  /* 0x0344c0140d00b5a7 */ /* 0x000ea4000806007f */
[----:B--2---:R-:W-:Y:S05]  /*17750*/  @!P3 BRA `(.L_x_124) ;  /* 0xfffffffc00ecb947 */ /* 0x004fea000383ffff */
[----:B------:R-:W-:Y:S05]  /*17760*/  BRA `(.L_x_375) ;  /* 0xffffff7000e87947 */ /* 0x000fea000383ffff */
.L_x_129:
[----:B-1----:R-:W-:-:S04]  /*17770*/  MOV R13, UR47 ;  /* 0x0000002f000d7c02 */ /* 0x002fc80008000f00 */
[----:B------:R1:W2:Y:S03]  /*17780*/  SYNCS.PHASECHK.TRANS64.TRYWAIT P3, [R13+URZ+0x344c8], R20 ;  /* 0x0344c8140d0075a7 */ /* 0x0002a6000806017f */
[----:B--2---:R-:W-:Y:S05]  /*17790*/  @!P3 NANOSLEEP.SYNCS 0x989680 ;  /* 0x009896800000b95d */ /* 0x004fea0003900000 */
[----:B------:R-:W2:Y:S02]  /*177a0*/  @!P3 SYNCS.PHASECHK.TRANS64 P3, [R13+URZ+0x344c8], R20 ;  /* 0x0344c8140d00b5a7 */ /* 0x000ea4000806007f */
[----:B--2---:R-:W-:Y:S05]  /*177b0*/  @!P3 BRA `(.L_x_129) ;  /* 0xfffffffc00ecb947 */ /* 0x004fea000383ffff */
[----:B------:R-:W-:Y:S05]  /*177c0*/  BRA `(.L_x_376) ;  /* 0xffffff7800687947 */ /* 0x000fea000383ffff */
.L_x_134:
[----:B-1----:R-:W-:-:S04]  /*177d0*/  IMAD.U32 R13, RZ, RZ, UR47 ;  /* 0x0000002fff0d7e24 */ /* 0x002fc8000f8e00ff */
[----:B------:R1:W2:Y:S03]  /*177e0*/  SYNCS.PHASECHK.TRANS64.TRYWAIT P3, [R13+URZ+0x344d0], R20 ;  /* 0x0344d0140d0075a7 */ /* 0x0002a6000806017f */
[----:B--2---:R-:W-:Y:S05]  /*177f0*/  @!P3 NANOSLEEP.SYNCS 0x989680 ;  /* 0x009896800000b95d */ /* 0x004fea0003900000 */
[----:B------:R-:W2:Y:S02]  /*17800*/  @!P3 SYNCS.PHASECHK.TRANS64 P3, [R13+URZ+0x344d0], R20 ;  /* 0x0344d0140d00b5a7 */ /* 0x000ea4000806007f */
[----:B--2---:R-:W-:Y:S05]  /*17810*/  @!P3 BRA `(.L_x_134) ;  /* 0xfffffffc00ecb947 */ /* 0x004fea000383ffff */
[----:B------:R-:W-:Y:S05]  /*17820*/  BRA `(.L_x_377) ;  /* 0xffffff7c00a87947 */ /* 0x000fea000383ffff */
.L_x_139:
[----:B-1----:R-:W-:-:S04]  /*17830*/  MOV R13, UR47 ;  /* 0x0000002f000d7c02 */ /* 0x002fc80008000f00 */
[----:B------:R1:W2:Y:S03]  /*17840*/  SYNCS.PHASECHK.TRANS64.TRYWAIT P3, [R13+URZ+0x344d8], R20 ;  /* 0x0344d8140d0075a7 */ /* 0x0002a6000806017f */
[----:B--2---:R-:W-:Y:S05]  /*17850*/  @!P3 NANOSLEEP.SYNCS 0x989680 ;  /* 0x009896800000b95d */ /* 0x004fea0003900000 */
[----:B------:R-:W2:Y:S02]  /*17860*/  @!P3 SYNCS.PHASECHK.TRANS64 P3, [R13+URZ+0x344d8], R20 ;  /* 0x0344d8140d00b5a7 */ /* 0x000ea4000806007f */
[----:B--2---:R-:W-:Y:S05]  /*17870*/  @!P3 BRA `(.L_x_139) ;  /* 0xfffffffc00ecb947 */ /* 0x004fea000383ffff */
[----:B------:R-:W-:Y:S05]  /*17880*/  BRA `(.L_x_378) ;  /* 0xffffff8000e87947 */ /* 0x000fea000383ffff */
.L_x_144:
[----:B-1----:R-:W-:-:S04]  /*17890*/  IMAD.U32 R3, RZ, RZ, UR4 ;  /* 0x00000004ff037e24 */ /* 0x002fc8000f8e00ff */
[----:B------:R1:W2:Y:S03]  /*178a0*/  SYNCS.PHASECHK.TRANS64.TRYWAIT P2, [R3+URZ+0x34400], R0 ;  /* 0x03440000030075a7 */ /* 0x0002a6000804017f */
[----:B--2---:R-:W-:Y:S05]  /*178b0*/  @!P2 NANOSLEEP.SYNCS 0x989680 ;  /* 0x009896800000a95d */ /* 0x004fea0003900000 */
[----:B------:R-:W2:Y:S02]  /*178c0*/  @!P2 SYNCS.PHASECHK.TRANS64 P2, [R3+URZ+0x34400], R0 ;  /* 0x034400000300a5a7 */ /* 0x000ea4000804007f */
[----:B--2---:R-:W-:Y:S05]  /*178d0*/  @!P2 BRA `(.L_x_144) ;  /* 0xfffffffc00eca947 */ /* 0x004fea000383ffff */
[----:B------:R-:W-:Y:S05]  /*178e0*/  BRA `(.L_x_379) ;  /* 0xffffff8800407947 */ /* 0x000fea000383ffff */
.L_x_148:
[----:B-1----:R-:W-:-:S04]  /*178f0*/  MOV R3, UR4 ;  /* 0x0000000400037c02 */ /* 0x002fc80008000f00 */
[----:B------:R1:W2:Y:S03]  /*17900*/  SYNCS.PHASECHK.TRANS64.TRYWAIT P2, [R3+URZ+0x34400], R2 ;  /* 0x03440002030075a7 */ /* 0x0002a6000804017f */
[----:B--2---:R-:W-:Y:S05]  /*17910*/  @!P2 NANOSLEEP.SYNCS 0x989680 ;  /* 0x009896800000a95d */ /* 0x004fea0003900000 */
[----:B------:R-:W2:Y:S02]  /*17920*/  @!P2 SYNCS.PHASECHK.TRANS64 P2, [R3+URZ+0x34400], R2 ;  /* 0x034400020300a5a7 */ /* 0x000ea4000804007f */
[----:B--2---:R-:W-:Y:S05]  /*17930*/  @!P2 BRA `(.L_x_148) ;  /* 0xfffffffc00eca947 */ /* 0x004fea000383ffff */
[----:B------:R-:W-:Y:S05]  /*17940*/  BRA `(.L_x_380) ;  /* 0xffffff8800e07947 */ /* 0x000fea000383ffff */
.L_x_166:
[----:B-1----:R-:W-:-:S04]  /*17950*/  IMAD.U32 R3, RZ, RZ, UR6 ;  /* 0x00000006ff037e24 */ /* 0x002fc8000f8e00ff */
[----:B------:R1:W2:Y:S03]  /*17960*/  SYNCS.PHASECHK.TRANS64.TRYWAIT P0, [R3+URZ+0x34508], R0 ;  /* 0x03450800030075a7 */ /* 0x0002a6000800017f */
[----:B--2---:R-:W-:Y:S05]  /*17970*/  @!P0 NANOSLEEP.SYNCS 0x989680 ;  /* 0x009896800000895d */ /* 0x004fea0003900000 */
[----:B------:R-:W2:Y:S02]  /*17980*/  @!P0 SYNCS.PHASECHK.TRANS64 P0, [R3+URZ+0x34508], R0 ;  /* 0x03450800030085a7 */ /* 0x000ea4000800007f */
[----:B--2---:R-:W-:Y:S05]  /*17990*/  @!P0 BRA `(.L_x_166) ;  /* 0xfffffffc00ec8947 */ /* 0x004fea000383ffff */
[----:B------:R-:W-:Y:S05]  /*179a0*/  BRA `(.L_x_381) ;  /* 0xffffff9800407947 */ /* 0x000fea000383ffff */
.L_x_168:
[----:B-1----:R-:W-:-:S04]  /*179b0*/  MOV R6, UR7 ;  /* 0x0000000700067c02 */ /* 0x002fc80008000f00 */
[----:B------:R1:W2:Y:S03]  /*179c0*/  SYNCS.PHASECHK.TRANS64.TRYWAIT P0, [R6+URZ+0x34400], R3 ;  /* 0x03440003060075a7 */ /* 0x0002a6000800017f */
[----:B--2---:R-:W-:Y:S05]  /*179d0*/  @!P0 NANOSLEEP.SYNCS 0x989680 ;  /* 0x009896800000895d */ /* 0x004fea0003900000 */
[----:B------:R-:W2:Y:S02]  /*179e0*/  @!P0 SYNCS.PHASECHK.TRANS64 P0, [R6+URZ+0x34400], R3 ;  /* 0x03440003060085a7 */ /* 0x000ea4000800007f */
[----:B--2---:R-:W-:Y:S05]  /*179f0*/  @!P0 BRA `(.L_x_168) ;  /* 0xfffffffc00ec8947 */ /* 0x004fea000383ffff */
[----:B------:R-:W-:Y:S05]  /*17a00*/  BRA `(.L_x_382) ;  /* 0xffffff9800687947 */ /* 0x000fea000383ffff */
.L_x_174:
[----:B--2---:R-:W-:-:S04]  /*17a10*/  IMAD.U32 R3, RZ, RZ, UR6 ;  /* 0x00000006ff037e24 */ /* 0x004fc8000f8e00ff */
[----:B------:R2:W3:Y:S03]  /*17a20*/  SYNCS.PHASECHK.TRANS64.TRYWAIT P1, [R3+URZ+0x344e0], R8 ;  /* 0x0344e008030075a7 */ /* 0x0004e6000802017f */
[----:B---3--:R-:W-:Y:S05]  /*17a30*/  @!P1 NANOSLEEP.SYNCS 0x989680 ;  /* 0x009896800000995d */ /* 0x008fea0003900000 */
[----:B------:R-:W3:Y:S02]  /*17a40*/  @!P1 SYNCS.PHASECHK.TRANS64 P1, [R3+URZ+0x344e0], R8 ;  /* 0x0344e008030095a7 */ /* 0x000ee4000802007f */
[----:B---3--:R-:W-:Y:S05]  /*17a50*/  @!P1 BRA `(.L_x_174) ;  /* 0xfffffffc00ec9947 */ /* 0x008fea000383ffff */
[----:B------:R-:W-:Y:S05]  /*17a60*/  BRA `(.L_x_383) ;  /* 0xffffff9c00147947 */ /* 0x000fea000383ffff */
.L_x_180:
[----:B--2---:R-:W-:-:S04]  /*17a70*/  MOV R3, UR6 ;  /* 0x0000000600037c02 */ /* 0x004fc80008000f00 */
[----:B------:R2:W4:Y:S03]  /*17a80*/  SYNCS.PHASECHK.TRANS64.TRYWAIT P1, [R3+URZ+0x344e8], R8 ;  /* 0x0344e808030075a7 */ /* 0x000526000802017f */
[----:B----4-:R-:W-:Y:S05]  /*17a90*/  @!P1 NANOSLEEP.SYNCS 0x989680 ;  /* 0x009896800000995d */ /* 0x010fea0003900000 */
[----:B------:R-:W4:Y:S02]  /*17aa0*/  @!P1 SYNCS.PHASECHK.TRANS64 P1, [R3+URZ+0x344e8], R8 ;  /* 0x0344e808030095a7 */ /* 0x000f24000802007f */
[----:B----4-:R-:W-:Y:S05]  /*17ab0*/  @!P1 BRA `(.L_x_180) ;  /* 0xfffffffc00ec9947 */ /* 0x010fea000383ffff */
[----:B------:R-:W-:Y:S05]  /*17ac0*/  BRA `(.L_x_384) ;  /* 0xffffff9c00507947 */ /* 0x000fea000383ffff */
.L_x_186:
[----:B--2---:R-:W-:-:S04]  /*17ad0*/  IMAD.U32 R3, RZ, RZ, UR6 ;  /* 0x00000006ff037e24 */ /* 0x004fc8000f8e00ff */
[----:B------:R2:W1:Y:S03]  /*17ae0*/  SYNCS.PHASECHK.TRANS64.TRYWAIT P1, [R3+URZ+0x344f0], R8 ;  /* 0x0344f008030075a7 */ /* 0x000466000802017f */
[----:B-1----:R-:W-:Y:S05]  /*17af0*/  @!P1 NANOSLEEP.SYNCS 0x989680 ;  /* 0x009896800000995d */ /* 0x002fea0003900000 */
[----:B------:R-:W1:Y:S02]  /*17b00*/  @!P1 SYNCS.PHASECHK.TRANS64 P1, [R3+URZ+0x344f0], R8 ;  /* 0x0344f008030095a7 */ /* 0x000e64000802007f */
[----:B-1----:R-:W-:Y:S05]  /*17b10*/  @!P1 BRA `(.L_x_186) ;  /* 0xfffffffc00ec9947 */ /* 0x002fea000383ffff */
[----:B------:R-:W-:Y:S05]  /*17b20*/  BRA `(.L_x_385) ;  /* 0xffffff9c00947947 */ /* 0x000fea000383ffff */
.L_x_192:
[----:B--2---:R-:W-:-:S04]  /*17b30*/  MOV R3, UR6 ;  /* 0x0000000600037c02 */ /* 0x004fc80008000f00 */
[----:B------:R2:W1:Y:S03]  /*17b40*/  SYNCS.PHASECHK.TRANS64.TRYWAIT P1, [R3+URZ+0x344f8], R8 ;  /* 0x0344f808030075a7 */ /* 0x000466000802017f */
[----:B-1----:R-:W-:Y:S05]  /*17b50*/  @!P1 NANOSLEEP.SYNCS 0x989680 ;  /* 0x009896800000995d */ /* 0x002fea0003900000 */
[----:B------:R-:W1:Y:S02]  /*17b60*/  @!P1 SYNCS.PHASECHK.TRANS64 P1, [R3+URZ+0x344f8], R8 ;  /* 0x0344f808030095a7 */ /* 0x000e64000802007f */
[----:B-1----:R-:W-:Y:S05]  /*17b70*/  @!P1 BRA `(.L_x_192) ;  /* 0xfffffffc00ec9947 */ /* 0x002fea000383ffff */
[----:B------:R-:W-:Y:S05]  /*17b80*/  BRA `(.L_x_386) ;  /* 0xffffff9c00d87947 */ /* 0x000fea000383ffff */
.L_x_198:
[----:B-12---:R-:W-:-:S04]  /*17b90*/  IMAD.U32 R3, RZ, RZ, UR6 ;  /* 0x00000006ff037e24 */ /* 0x006fc8000f8e00ff */
[----:B------:R1:W2:Y:S03]  /*17ba0*/  SYNCS.PHASECHK.TRANS64.TRYWAIT P1, [R3+URZ+0x344e0], R2 ;  /* 0x0344e002030075a7 */ /* 0x0002a6000802017f */
[----:B--2---:R-:W-:Y:S05]  /*17bb0*/  @!P1 NANOSLEEP.SYNCS 0x989680 ;  /* 0x009896800000995d */ /* 0x004fea0003900000 */
[----:B------:R-:W2:Y:S02]  /*17bc0*/  @!P1 SYNCS.PHASECHK.TRANS64 P1, [R3+URZ+0x344e0], R2 ;  /* 0x0344e002030095a7 */ /* 0x000ea4000802007f */
[----:B--2---:R-:W-:Y:S05]  /*17bd0*/  @!P1 BRA `(.L_x_198) ;  /* 0xfffffffc00ec9947 */ /* 0x004fea000383ffff */
[----:B------:R-:W-:Y:S05]  /*17be0*/  BRA `(.L_x_387) ;  /* 0xffffffa000247947 */ /* 0x000fea000383ffff */
.L_x_204:
[----:B-123--:R-:W-:-:S04]  /*17bf0*/  MOV R3, UR6 ;  /* 0x0000000600037c02 */ /* 0x00efc80008000f00 */
[----:B------:R1:W2:Y:S03]  /*17c00*/  SYNCS.PHASECHK.TRANS64.TRYWAIT P1, [R3+URZ+0x344e8], R2 ;  /* 0x0344e802030075a7 */ /* 0x0002a6000802017f */
[----:B--2---:R-:W-:Y:S05]  /*17c10*/  @!P1 NANOSLEEP.SYNCS 0x989680 ;  /* 0x009896800000995d */ /* 0x004fea0003900000 */
[----:B------:R-:W2:Y:S02]  /*17c20*/  @!P1 SYNCS.PHASECHK.TRANS64 P1, [R3+URZ+0x344e8], R2 ;  /* 0x0344e802030095a7 */ /* 0x000ea4000802007f */
[----:B--2---:R-:W-:Y:S05]  /*17c30*/  @!P1 BRA `(.L_x_204) ;  /* 0xfffffffc00ec9947 */ /* 0x004fea000383ffff */
[----:B------:R-:W-:Y:S05]  /*17c40*/  BRA `(.L_x_388) ;  /* 0xffffffa000587947 */ /* 0x000fea000383ffff */
.L_x_210:
[----:B-1234-:R-:W-:-:S04]  /*17c50*/  IMAD.U32 R3, RZ, RZ, UR6 ;  /* 0x00000006ff037e24 */ /* 0x01efc8000f8e00ff */
[----:B------:R1:W2:Y:S03]  /*17c60*/  SYNCS.PHASECHK.TRANS64.TRYWAIT P1, [R3+URZ+0x344f0], R2 ;  /* 0x0344f002030075a7 */ /* 0x0002a6000802017f */
[----:B--2---:R-:W-:Y:S05]  /*17c70*/  @!P1 NANOSLEEP.SYNCS 0x989680 ;  /* 0x009896800000995d */ /* 0x004fea0003900000 */
[----:B------:R-:W2:Y:S02]  /*17c80*/  @!P1 SYNCS.PHASECHK.TRANS64 P1, [R3+URZ+0x344f0], R2 ;  /* 0x0344f002030095a7 */ /* 0x000ea4000802007f */
[----:B--2---:R-:W-:Y:S05]  /*17c90*/  @!P1 BRA `(.L_x_210) ;  /* 0xfffffffc00ec9947 */ /* 0x004fea000383ffff */
[----:B------:R-:W-:Y:S05]  /*17ca0*/  BRA `(.L_x_389) ;  /* 0xffffffa000907947 */ /* 0x000fea000383ffff */
.L_x_216:
[----:B-1234-:R-:W-:-:S04]  /*17cb0*/  MOV R3, UR6 ;  /* 0x0000000600037c02 */ /* 0x01efc80008000f00 */
[----:B------:R1:W2:Y:S03]  /*17cc0*/  SYNCS.PHASECHK.TRANS64.TRYWAIT P1, [R3+URZ+0x344f8], R2 ;  /* 0x0344f802030075a7 */ /* 0x0002a6000802017f */
[----:B--2---:R-:W-:Y:S05]  /*17cd0*/  @!P1 NANOSLEEP.SYNCS 0x989680 ;  /* 0x009896800000995d */ /* 0x004fea0003900000 */
[----:B------:R-:W2:Y:S02]  /*17ce0*/  @!P1 SYNCS.PHASECHK.TRANS64 P1, [R3+URZ+0x344f8], R2 ;  /* 0x0344f802030095a7 */ /* 0x000ea4000802007f */
[----:B--2---:R-:W-:Y:S05]  /*17cf0*/  @!P1 BRA `(.L_x_216) ;  /* 0xfffffffc00ec9947 */ /* 0x004fea000383ffff */
[----:B------:R-:W-:Y:S05]  /*17d00*/  BRA `(.L_x_390) ;  /* 0xffffffa000c87947 */ /* 0x000fea000383ffff */
.L_x_222:
[----:B-1234-:R-:W-:-:S04]  /*17d10*/  IMAD.U32 R3, RZ, RZ, UR6 ;  /* 0x00000006ff037e24 */ /* 0x01efc8000f8e00ff */
[----:B------:R1:W2:Y:S03]  /*17d20*/  SYNCS.PHASECHK.TRANS64.TRYWAIT P1, [R3+URZ+0x344e0], R8 ;  /* 0x0344e008030075a7 */ /* 0x0002a6000802017f */
[----:B--2---:R-:W-:Y:S05]  /*17d30*/  @!P1 NANOSLEEP.SYNCS 0x989680 ;  /* 0x009896800000995d */ /* 0x004fea0003900000 */
[----:B------:R-:W2:Y:S02]  /*17d40*/  @!P1 SYNCS.PHASECHK.TRANS64 P1, [R3+URZ+0x344e0], R8 ;  /* 0x0344e008030095a7 */ /* 0x000ea4000802007f */
[----:B--2---:R-:W-:Y:S05]  /*17d50*/  @!P1 BRA `(.L_x_222) ;  /* 0xfffffffc00ec9947 */ /* 0x004fea000383ffff */
[----:B------:R-:W-:Y:S05]  /*17d60*/  BRA `(.L_x_391) ;  /* 0xffffffa400047947 */ /* 0x000fea000383ffff */
.L_x_228:
[----:B-1234-:R-:W-:-:S04]  /*17d70*/  MOV R3, UR6 ;  /* 0x0000000600037c02 */ /* 0x01efc80008000f00 */
[----:B------:R1:W2:Y:S03]  /*17d80*/  SYNCS.PHASECHK.TRANS64.TRYWAIT P1, [R3+URZ+0x344e8], R8 ;  /* 0x0344e808030075a7 */ /* 0x0002a6000802017f */
[----:B--2---:R-:W-:Y:S05]  /*17d90*/  @!P1 NANOSLEEP.SYNCS 0x989680 ;  /* 0x009896800000995d */ /* 0x004fea0003900000 */
[----:B------:R-:W2:Y:S02]  /*17da0*/  @!P1 SYNCS.PHASECHK.TRANS64 P1, [R3+URZ+0x344e8], R8 ;  /* 0x0344e808030095a7 */ /* 0x000ea4000802007f */
[----:B--2---:R-:W-:Y:S05]  /*17db0*/  @!P1 BRA `(.L_x_228) ;  /* 0xfffffffc00ec9947 */ /* 0x004fea000383ffff */
[----:B------:R-:W-:Y:S05]  /*17dc0*/  BRA `(.L_x_392) ;  /* 0xffffffa400387947 */ /* 0x000fea000383ffff */
.L_x_234:
[----:B-1234-:R-:W-:-:S04]  /*17dd0*/  IMAD.U32 R3, RZ, RZ, UR6 ;  /* 0x00000006ff037e24 */ /* 0x01efc8000f8e00ff */
[----:B------:R1:W2:Y:S03]  /*17de0*/  SYNCS.PHASECHK.TRANS64.TRYWAIT P1, [R3+URZ+0x344f0], R8 ;  /* 0x0344f008030075a7 */ /* 0x0002a6000802017f */
[----:B--2---:R-:W-:Y:S05]  /*17df0*/  @!P1 NANOSLEEP.SYNCS 0x989680 ;  /* 0x009896800000995d */ /* 0x004fea0003900000 */
[----:B------:R-:W2:Y:S02]  /*17e00*/  @!P1 SYNCS.PHASECHK.TRANS64 P1, [R3+URZ+0x344f0], R8 ;  /* 0x0344f008030095a7 */ /* 0x000ea4000802007f */
[----:B--2---:R-:W-:Y:S05]  /*17e10*/  @!P1 BRA `(.L_x_234) ;  /* 0xfffffffc00ec9947 */ /* 0x004fea000383ffff */
[----:B------:R-:W-:Y:S05]  /*17e20*/  BRA `(.L_x_393) ;  /* 0xffffffa400707947 */ /* 0x000fea000383ffff */
.L_x_240:
[----:B-1234-:R-:W-:-:S04]  /*17e30*/  MOV R3, UR6 ;  /* 0x0000000600037c02 */ /* 0x01efc80008000f00 */
[----:B------:R1:W2:Y:S03]  /*17e40*/  SYNCS.PHASECHK.TRANS64.TRYWAIT P1, [R3+URZ+0x344f8], R8 ;  /* 0x0344f808030075a7 */ /* 0x0002a6000802017f */
[----:B--2---:R-:W-:Y:S05]  /*17e50*/  @!P1 NANOSLEEP.SYNCS 0x989680 ;  /* 0x009896800000995d */ /* 0x004fea0003900000 */
[----:B------:R-:W2:Y:S02]  /*17e60*/  @!P1 SYNCS.PHASECHK.TRANS64 P1, [R3+URZ+0x344f8], R8 ;  /* 0x0344f808030095a7 */ /* 0x000ea4000802007f */
[----:B--2---:R-:W-:Y:S05]  /*17e70*/  @!P1 BRA `(.L_x_240) ;  /* 0xfffffffc00ec9947 */ /* 0x004fea000383ffff */
[----:B------:R-:W-:Y:S05]  /*17e80*/  BRA `(.L_x_394) ;  /* 0xffffffa400a87947 */ /* 0x000fea000383ffff */
.L_x_246:
[----:B-1234-:R-:W-:-:S04]  /*17e90*/  IMAD.U32 R3, RZ, RZ, UR6 ;  /* 0x00000006ff037e24 */ /* 0x01efc8000f8e00ff */
[----:B------:R1:W2:Y:S03]  /*17ea0*/  SYNCS.PHASECHK.TRANS64.TRYWAIT P1, [R3+URZ+0x344e0], R2 ;  /* 0x0344e002030075a7 */ /* 0x0002a6000802017f */
[----:B--2---:R-:W-:Y:S05]  /*17eb0*/  @!P1 NANOSLEEP.SYNCS 0x989680 ;  /* 0x009896800000995d */ /* 0x004fea0003900000 */
[----:B------:R-:W2:Y:S02]  /*17ec0*/  @!P1 SYNCS.PHASECHK.TRANS64 P1, [R3+URZ+0x344e0], R2 ;  /* 0x0344e002030095a7 */ /* 0x000ea4000802007f */
[----:B--2---:R-:W-:Y:S05]  /*17ed0*/  @!P1 BRA `(.L_x_246) ;  /* 0xfffffffc00ec9947 */ /* 0x004fea000383ffff */
[----:B------:R-:W-:Y:S05]  /*17ee0*/  BRA `(.L_x_395) ;  /* 0xffffffa400e47947 */ /* 0x000fea000383ffff */
.L_x_252:
[----:B-1234-:R-:W-:-:S04]  /*17ef0*/  MOV R3, UR6 ;  /* 0x0000000600037c02 */ /* 0x01efc80008000f00 */
[----:B------:R1:W2:Y:S03]  /*17f00*/  SYNCS.PHASECHK.TRANS64.TRYWAIT P1, [R3+URZ+0x344e8], R2 ;  /* 0x0344e802030075a7 */ /* 0x0002a6000802017f */
[----:B--2---:R-:W-:Y:S05]  /*17f10*/  @!P1 NANOSLEEP.SYNCS 0x989680 ;  /* 0x009896800000995d */ /* 0x004fea0003900000 */
[----:B------:R-:W2:Y:S02]  /*17f20*/  @!P1 SYNCS.PHASECHK.TRANS64 P1, [R3+URZ+0x344e8], R2 ;  /* 0x0344e802030095a7 */ /* 0x000ea4000802007f */
[----:B--2---:R-:W-:Y:S05]  /*17f30*/  @!P1 BRA `(.L_x_252) ;  /* 0xfffffffc00ec9947 */ /* 0x004fea000383ffff */
[----:B------:R-:W-:Y:S05]  /*17f40*/  BRA `(.L_x_396) ;  /* 0xffffffa800187947 */ /* 0x000fea000383ffff */
.L_x_258:
[----:B-1234-:R-:W-:-:S04]  /*17f50*/  IMAD.U32 R3, RZ, RZ, UR6 ;  /* 0x00000006ff037e24 */ /* 0x01efc8000f8e00ff */
[----:B------:R1:W2:Y:S03]  /*17f60*/  SYNCS.PHASECHK.TRANS64.TRYWAIT P1, [R3+URZ+0x344f0], R2 ;  /* 0x0344f002030075a7 */ /* 0x0002a6000802017f */
[----:B--2---:R-:W-:Y:S05]  /*17f70*/  @!P1 NANOSLEEP.SYNCS 0x989680 ;  /* 0x009896800000995d */ /* 0x004fea0003900000 */
[----:B------:R-:W2:Y:S02]  /*17f80*/  @!P1 SYNCS.PHASECHK.TRANS64 P1, [R3+URZ+0x344f0], R2 ;  /* 0x0344f002030095a7 */ /* 0x000ea4000802007f */
[----:B--2---:R-:W-:Y:S05]  /*17f90*/  @!P1 BRA `(.L_x_258) ;  /* 0xfffffffc00ec9947 */ /* 0x004fea000383ffff */
[----:B------:R-:W-:Y:S05]  /*17fa0*/  BRA `(.L_x_397) ;  /* 0xffffffa800547947 */ /* 0x000fea000383ffff */
.L_x_264:
[----:B-1234-:R-:W-:-:S04]  /*17fb0*/  MOV R3, UR6 ;  /* 0x0000000600037c02 */ /* 0x01efc80008000f00 */
[----:B------:R1:W2:Y:S03]  /*17fc0*/  SYNCS.PHASECHK.TRANS64.TRYWAIT P1, [R3+URZ+0x344f8], R2 ;  /* 0x0344f802030075a7 */ /* 0x0002a6000802017f */
[----:B--2---:R-:W-:Y:S05]  /*17fd0*/  @!P1 NANOSLEEP.SYNCS 0x989680 ;  /* 0x009896800000995d */ /* 0x004fea0003900000 */
[----:B------:R-:W2:Y:S02]  /*17fe0*/  @!P1 SYNCS.PHASECHK.TRANS64 P1, [R3+URZ+0x344f8], R2 ;  /* 0x0344f802030095a7 */ /* 0x000ea4000802007f */
[----:B--2---:R-:W-:Y:S05]  /*17ff0*/  @!P1 BRA `(.L_x_264) ;  /* 0xfffffffc00ec9947 */ /* 0x004fea000383ffff */
[----:B------:R-:W-:Y:S05]  /*18000*/  BRA `(.L_x_398) ;  /* 0xffffffa800907947 */ /* 0x000fea000383ffff */
.L_x_279:
[----:B-1----:R-:W-:-:S04]  /*18010*/  IMAD.U32 R3, RZ, RZ, UR6 ;  /* 0x00000006ff037e24 */ /* 0x002fc8000f8e00ff */
[----:B------:R1:W2:Y:S03]  /*18020*/  SYNCS.PHASECHK.TRANS64.TRYWAIT P0, [R3+URZ+0x344e0], R8 ;  /* 0x0344e008030075a7 */ /* 0x0002a6000800017f */
[----:B--2---:R-:W-:Y:S05]  /*18030*/  @!P0 NANOSLEEP.SYNCS 0x989680 ;  /* 0x009896800000895d */ /* 0x004fea0003900000 */
[----:B------:R-:W2:Y:S02]  /*18040*/  @!P0 SYNCS.PHASECHK.TRANS64 P0, [R3+URZ+0x344e0], R8 ;  /* 0x0344e008030085a7 */ /* 0x000ea4000800007f */
[----:B--2---:R-:W-:Y:S05]  /*18050*/  @!P0 BRA `(.L_x_279) ;  /* 0xfffffffc00ec8947 */ /* 0x004fea000383ffff */
[----:B------:R-:W-:Y:S05]  /*18060*/  BRA `(.L_x_399) ;  /* 0xffffffb000187947 */ /* 0x000fea000383ffff */
.L_x_281:
[----:B-1----:R-:W-:-:S04]  /*18070*/  MOV R3, UR6 ;  /* 0x0000000600037c02 */ /* 0x002fc80008000f00 */
[----:B------:R1:W2:Y:S03]  /*18080*/  SYNCS.PHASECHK.TRANS64.TRYWAIT P0, [R3+URZ+0x344e8], R8 ;  /* 0x0344e808030075a7 */ /* 0x0002a6000800017f */
[----:B--2---:R-:W-:Y:S05]  /*18090*/  @!P0 NANOSLEEP.SYNCS 0x989680 ;  /* 0x009896800000895d */ /* 0x004fea0003900000 */
[----:B------:R-:W2:Y:S02]  /*180a0*/  @!P0 SYNCS.PHASECHK.TRANS64 P0, [R3+URZ+0x344e8], R8 ;  /* 0x0344e808030085a7 */ /* 0x000ea4000800007f */
[----:B--2---:R-:W-:Y:S05]  /*180b0*/  @!P0 BRA `(.L_x_281) ;  /* 0xfffffffc00ec8947 */ /* 0x004fea000383ffff */
[----:B------:R-:W-:Y:S05]  /*180c0*/  BRA `(.L_x_400) ;  /* 0xffffffb000107947 */ /* 0x000fea000383ffff */
.L_x_283:
[----:B-1----:R-:W-:-:S04]  /*180d0*/  IMAD.U32 R3, RZ, RZ, UR6 ;  /* 0x00000006ff037e24 */ /* 0x002fc8000f8e00ff */
[----:B------:R1:W2:Y:S03]  /*180e0*/  SYNCS.PHASECHK.TRANS64.TRYWAIT P0, [R3+URZ+0x344f0], R8 ;  /* 0x0344f008030075a7 */ /* 0x0002a6000800017f */
[----:B--2---:R-:W-:Y:S05]  /*180f0*/  @!P0 NANOSLEEP.SYNCS 0x989680 ;  /* 0x009896800000895d */ /* 0x004fea0003900000 */
[----:B------:R-:W2:Y:S02]  /*18100*/  @!P0 SYNCS.PHASECHK.TRANS64 P0, [R3+URZ+0x344f0], R8 ;  /* 0x0344f008030085a7 */ /* 0x000ea4000800007f */
[----:B--2---:R-:W-:Y:S05]  /*18110*/  @!P0 BRA `(.L_x_283) ;  /* 0xfffffffc00ec8947 */ /* 0x004fea000383ffff */
[----:B------:R-:W-:Y:S05]  /*18120*/  BRA `(.L_x_401) ;  /* 0xffffffb000087947 */ /* 0x000fea000383ffff */
.L_x_295:
[----:B------:R-:W-:Y:S01]  /*18130*/  BSSY B1, `(.L_x_402) ;  /* 0x0000006000017945 */ /* 0x000fe20003800000 */
[----:B------:R-:W-:-:S07]  /*18140*/  MOV R15, 0xffffffff ;  /* 0xffffffff000f7802 */ /* 0x000fce0000000f00 */
[----:B------:R-:W-:Y:S05]  /*18150*/  WARPSYNC.COLLECTIVE R15, `(.L_x_403) ;  /* 0x000000000f0c7348 */ /* 0x000fea0003c00000 */
[----:B------:R-:W-:Y:S02]  /*18160*/  ELECT P6, UR62, PT ;  /* 0x00000000003e782f */ /* 0x000fe400038c0000 */
[----:B------:R-:W-:Y:S01]  /*18170*/  MOV R14, UR62 ;  /* 0x0000003e000e7c02 */ /* 0x000fe20008000f00 */
[----:B------:R-:W-:Y:S10]  /*18180*/  ENDCOLLECTIVE ;  /* 0x000000000000791b */ /* 0x000ff40003800000 */
.L_x_403:
[----:B------:R-:W-:Y:S05]  /*18190*/  BSYNC B1 ;  /* 0x0000000000017941 */ /* 0x000fea0003800000 */
.L_x_402:
[----:B------:R-:W-:Y:S05]  /*181a0*/  BRA `(.L_x_404) ;  /* 0xffffffb800f87947 */ /* 0x000fea000383ffff */
.L_x_298:
[----:B--2---:R2:W3:Y:S02]  /*181b0*/  SYNCS.PHASECHK.TRANS64.TRYWAIT P0, [R8+URZ+0x344a0], R5 ;  /* 0x0344a005080075a7 */ /* 0x0044e4000800017f */
[----:B---3--:R-:W-:Y:S05]  /*181c0*/  @!P0 NANOSLEEP.SYNCS 0x989680 ;  /* 0x009896800000895d */ /* 0x008fea0003900000 */
[----:B------:R-:W3:Y:S02]  /*181d0*/  @!P0 SYNCS.PHASECHK.TRANS64 P0, [R8+URZ+0x344a0], R5 ;  /* 0x0344a005080085a7 */ /* 0x000ee4000800007f */
[----:B---3--:R-:W-:Y:S05]  /*181e0*/  @!P0 BRA `(.L_x_298) ;  /* 0xfffffffc00f08947 */ /* 0x008fea000383ffff */
[----:B------:R-:W-:Y:S05]  /*181f0*/  BRA `(.L_x_405) ;  /* 0xffffffbc00207947 */ /* 0x000fea000383ffff */
.L_x_304:
[----:B-1----:R1:W3:Y:S02]  /*18200*/  SYNCS.PHASECHK.TRANS64.TRYWAIT P0, [R3+URZ+0x34400], R2 ;  /* 0x03440002030075a7 */ /* 0x0022e4000800017f */
[----:B---3--:R-:W-:Y:S05]  /*18210*/  @!P0 NANOSLEEP.SYNCS 0x989680 ;  /* 0x009896800000895d */ /* 0x008fea0003900000 */
[----:B------:R-:W3:Y:S02]  /*18220*/  @!P0 SYNCS.PHASECHK.TRANS64 P0, [R3+URZ+0x34400], R2 ;  /* 0x03440002030085a7 */ /* 0x000ee4000800007f */
[----:B---3--:R-:W-:Y:S05]  /*18230*/  @!P0 BRA `(.L_x_304) ;  /* 0xfffffffc00f08947 */ /* 0x008fea000383ffff */
[----:B------:R-:W-:Y:S05]  /*18240*/  BRA `(.L_x_406) ;  /* 0xffffffbc00ec7947 */ /* 0x000fea000383ffff */
.L_x_307:
[----:B------:R-:W-:Y:S01]  /*18250*/  BSSY B1, `(.L_x_407) ;  /* 0x0000006000017945 */ /* 0x000fe20003800000 */
[----:B------:R-:W-:-:S07]  /*18260*/  IMAD.MOV.U32 R15, RZ, RZ, -0x1 ;  /* 0xffffffffff0f7424 */ /* 0x000fce00078e00ff */
[----:B-1---5:R-:W-:Y:S05]  /*18270*/  WARPSYNC.COLLECTIVE R15, `(.L_x_408) ;  /* 0x000000000f0c7348 */ /* 0x022fea0003c00000 */
[----:B------:R-:W-:Y:S02]  /*18280*/  ELECT P6, UR62, PT ;  /* 0x00000000003e782f */ /* 0x000fe400038c0000 */
[----:B------:R-:W-:Y:S01]  /*18290*/  MOV R14, UR62 ;  /* 0x0000003e000e7c02 */ /* 0x000fe20008000f00 */
[----:B-1---5:R-:W-:Y:S10]  /*182a0*/  ENDCOLLECTIVE ;  /* 0x000000000000791b */ /* 0x022ff40003800000 */
.L_x_408:
[----:B------:R-:W-:Y:S05]  /*182b0*/  BSYNC B1 ;  /* 0x0000000000017941 */ /* 0x000fea0003800000 */
.L_x_407:
[----:B------:R-:W-:Y:S05]  /*182c0*/  BRA `(.L_x_409) ;  /* 0xffffffc000347947 */ /* 0x000fea000383ffff */
.L_x_310:
[----:B------:R-:W-:Y:S01]  /*182d0*/  BSSY B1, `(.L_x_410) ;  /* 0x0000005000017945 */ /* 0x000fe20003800000 */
[----:B--2---:R-:W-:-:S07]  /*182e0*/  MOV R15, 0xffffffff ;  /* 0xffffffff000f7802 */ /* 0x004fce0000000f00 */
[----:B-1---5:R-:W-:Y:S05]  /*182f0*/  WARPSYNC.COLLECTIVE R15, `(.L_x_411) ;  /* 0x000000000f087348 */ /* 0x022fea0003c00000 */
[----:B------:R-:W-:Y:S01]  /*18300*/  NOP ;  /* 0x0000000000007918 */ /* 0x000fe20000000000 */
[----:B-1---5:R-:W-:Y:S01]  /*18310*/  ENDCOLLECTIVE ;  /* 0x000000000000791b */ /* 0x022fe20003800000 */
.L_x_411:
[----:B------:R-:W-:Y:S05]  /*18320*/  BSYNC B1 ;  /* 0x0000000000017941 */ /* 0x000fea0003800000 */
.L_x_410:
[----:B------:R-:W-:-:S07]  /*18330*/  IMAD.MOV.U32 R15, RZ, RZ, -0x1 ;  /* 0xffffffffff0f7424 */ /* 0x000fce00078e00ff */
[----:B------:R-:W-:Y:S05]  /*18340*/  WARPSYNC.COLLECTIVE R15, `(.L_x_412) ;  /* 0x000000000f0c7348 */ /* 0x000fea0003c00000 */
[----:B------:R-:W-:Y:S02]  /*18350*/  ELECT P6, UR62, PT ;  /* 0x00000000003e782f */ /* 0x000fe400038c0000 */
[----:B------:R-:W-:Y:S01]  /*18360*/  MOV R14, UR62 ;  /* 0x0000003e000e7c02 */ /* 0x000fe20008000f00 */
[----:B------:R-:W-:Y:S10]  /*18370*/  ENDCOLLECTIVE ;  /* 0x000000000000791b */ /* 0x000ff40003800000 */
.L_x_412:
[----:B------:R-:W-:Y:S05]  /*18380*/  BRA `(.L_x_413) ;  /* 0xffffffc4003c7947 */ /* 0x000fea000383ffff */
.L_x_313:
[----:B------:R-:W-:Y:S01]  /*18390*/  BSSY B0, `(.L_x_414) ;  /* 0x0000006000007945 */ /* 0x000fe20003800000 */
[----:B------:R-:W-:-:S07]  /*183a0*/  MOV R15, 0xffffffff ;  /* 0xffffffff000f7802 */ /* 0x000fce0000000f00 */
[----:B-----5:R-:W-:Y:S05]  /*183b0*/  WARPSYNC.COLLECTIVE R15, `(.L_x_415) ;  /* 0x000000000f0c7348 */ /* 0x020fea0003c00000 */
[----:B-----5:R-:W-:Y:S02]  /*183c0*/  ELECT P6, UR62, PT ;  /* 0x00000000003e782f */ /* 0x020fe400038c0000 */
[----:B------:R-:W-:Y:S01]  /*183d0*/  MOV R14, UR62 ;  /* 0x0000003e000e7c02 */ /* 0x000fe20008000f00 */
[----:B------:R-:W-:Y:S10]  /*183e0*/  ENDCOLLECTIVE ;  /* 0x000000000000791b */ /* 0x000ff40003800000 */
.L_x_415:
[----:B------:R-:W-:Y:S05]  /*183f0*/  BSYNC B0 ;  /* 0x0000000000007941 */ /* 0x000fea0003800000 */
.L_x_414:
[----:B------:R-:W-:Y:S05]  /*18400*/  BRA `(.L_x_416) ;  /* 0xffffffc4008c7947 */ /* 0x000fea000383ffff */
.L_x_317:
[----:B-1----:R1:W2:Y:S02]  /*18410*/  SYNCS.PHASECHK.TRANS64.TRYWAIT P0, [R7+URZ], R2 ;  /* 0x00000002070075a7 */ /* 0x0022a4000800017f */
[----:B--2---:R-:W-:Y:S05]  /*18420*/  @!P0 NANOSLEEP.SYNCS 0x989680 ;  /* 0x009896800000895d */ /* 0x004fea0003900000 */
[----:B------:R-:W2:Y:S02]  /*18430*/  @!P0 SYNCS.PHASECHK.TRANS64 P0, [R7+URZ], R2 ;  /* 0x00000002070085a7 */ /* 0x000ea4000800007f */
[----:B--2---:R-:W-:Y:S05]  /*18440*/  @!P0 BRA `(.L_x_317) ;  /* 0xfffffffc00f08947 */ /* 0x004fea000383ffff */
[----:B------:R-:W-:Y:S05]  /*18450*/  BRA `(.L_x_417) ;  /* 0xffffffc400c87947 */ /* 0x000fea000383ffff */
.L_x_318:
[----:B-1----:R1:W2:Y:S02]  /*18460*/  SYNCS.PHASECHK.TRANS64.TRYWAIT P0, [R9+URZ], R4 ;  /* 0x00000004090075a7 */ /* 0x0022a4000800017f */
[----:B--2---:R-:W-:Y:S05]  /*18470*/  @!P0 NANOSLEEP.SYNCS 0x989680 ;  /* 0x009896800000895d */ /* 0x004fea0003900000 */
[----:B------:R-:W2:Y:S02]  /*18480*/  @!P0 SYNCS.PHASECHK.TRANS64 P0, [R9+URZ], R4 ;  /* 0x00000004090085a7 */ /* 0x000ea4000800007f */
[----:B--2---:R-:W-:Y:S05]  /*18490*/  @!P0 BRA `(.L_x_318) ;  /* 0xfffffffc00f08947 */ /* 0x004fea000383ffff */
[----:B------:R-:W-:Y:S05]  /*184a0*/  BRA `(.L_x_418) ;  /* 0xffffffc400d87947 */ /* 0x000fea000383ffff */
.L_x_319:
[----:B--2---:R2:W3:Y:S02]  /*184b0*/  SYNCS.PHASECHK.TRANS64.TRYWAIT P0, [R6+URZ], R5 ;  /* 0x00000005060075a7 */ /* 0x0044e4000800017f */
[----:B---3--:R-:W-:Y:S05]  /*184c0*/  @!P0 NANOSLEEP.SYNCS 0x989680 ;  /* 0x009896800000895d */ /* 0x008fea0003900000 */
[----:B------:R-:W3:Y:S02]  /*184d0*/  @!P0 SYNCS.PHASECHK.TRANS64 P0, [R6+URZ], R5 ;  /* 0x00000005060085a7 */ /* 0x000ee4000800007f */
[----:B---3--:R-:W-:Y:S05]  /*184e0*/  @!P0 BRA `(.L_x_319) ;  /* 0xfffffffc00f08947 */ /* 0x008fea000383ffff */
[----:B------:R-:W-:Y:S05]  /*184f0*/  BRA `(.L_x_419) ;  /* 0xffffffc400e07947 */ /* 0x000fea000383ffff */
.L_x_337:
[----:B-1----:R1:W3:Y:S02]  /*18500*/  SYNCS.PHASECHK.TRANS64.TRYWAIT P2, [R12+URZ+0x34440], R3 ;  /* 0x034440030c0075a7 */ /* 0x0022e4000804017f */
[----:B---3--:R-:W-:Y:S05]  /*18510*/  @!P2 NANOSLEEP.SYNCS 0x989680 ;  /* 0x009896800000a95d */ /* 0x008fea0003900000 */
[----:B------:R-:W3:Y:S02]  /*18520*/  @!P2 SYNCS.PHASECHK.TRANS64 P2, [R12+URZ+0x34440], R3 ;  /* 0x034440030c00a5a7 */ /* 0x000ee4000804007f */
[----:B---3--:R-:W-:Y:S05]  /*18530*/  @!P2 BRA `(.L_x_337) ;  /* 0xfffffffc00f0a947 */ /* 0x008fea000383ffff */
[----:B------:R-:W-:Y:S05]  /*18540*/  BRA `(.L_x_420) ;  /* 0xffffffe000fc7947 */ /* 0x000fea000383ffff */
.L_x_343:
[----:B-1----:R1:W2:Y:S02]  /*18550*/  SYNCS.PHASECHK.TRANS64.TRYWAIT P0, [R3+URZ+0x34440], R0 ;  /* 0x03444000030075a7 */ /* 0x0022a4000800017f */
[----:B--2---:R-:W-:Y:S05]  /*18560*/  @!P0 NANOSLEEP.SYNCS 0x989680 ;  /* 0x009896800000895d */ /* 0x004fea0003900000 */
[----:B------:R-:W2:Y:S02]  /*18570*/  @!P0 SYNCS.PHASECHK.TRANS64 P0, [R3+URZ+0x34440], R0 ;  /* 0x03444000030085a7 */ /* 0x000ea4000800007f */
[----:B--2---:R-:W-:Y:S05]  /*18580*/  @!P0 BRA `(.L_x_343) ;  /* 0xfffffffc00f08947 */ /* 0x004fea000383ffff */
[----:B------:R-:W-:Y:S05]  /*18590*/  BRA `(.L_x_421) ;  /* 0xffffffe400647947 */ /* 0x000fea000383ffff */
.L_x_345:
[----:B-1----:R1:W2:Y:S02]  /*185a0*/  SYNCS.PHASECHK.TRANS64.TRYWAIT P0, [R3+URZ+0x34440], R0 ;  /* 0x03444000030075a7 */ /* 0x0022a4000800017f */
[----:B--2---:R-:W-:Y:S05]  /*185b0*/  @!P0 NANOSLEEP.SYNCS 0x989680 ;  /* 0x009896800000895d */ /* 0x004fea0003900000 */
[----:B------:R-:W2:Y:S02]  /*185c0*/  @!P0 SYNCS.PHASECHK.TRANS64 P0, [R3+URZ+0x34440], R0 ;  /* 0x03444000030085a7 */ /* 0x000ea4000800007f */
[----:B--2---:R-:W-:Y:S05]  /*185d0*/  @!P0 BRA `(.L_x_345) ;  /* 0xfffffffc00f08947 */ /* 0x004fea000383ffff */
[----:B------:R-:W-:Y:S05]  /*185e0*/  BRA `(.L_x_422) ;  /* 0xffffffe4007c7947 */ /* 0x000fea000383ffff */
.L_x_347:
[----:B-1----:R1:W2:Y:S02]  /*185f0*/  SYNCS.PHASECHK.TRANS64.TRYWAIT P0, [R3+URZ+0x34440], R0 ;  /* 0x03444000030075a7 */ /* 0x0022a4000800017f */
[----:B--2---:R-:W-:Y:S05]  /*18600*/  @!P0 NANOSLEEP.SYNCS 0x989680 ;  /* 0x009896800000895d */ /* 0x004fea0003900000 */
[----:B------:R-:W2:Y:S02]  /*18610*/  @!P0 SYNCS.PHASECHK.TRANS64 P0, [R3+URZ+0x34440], R0 ;  /* 0x03444000030085a7 */ /* 0x000ea4000800007f */
[----:B--2---:R-:W-:Y:S05]  /*18620*/  @!P0 BRA `(.L_x_347) ;  /* 0xfffffffc00f08947 */ /* 0x004fea000383ffff */
[----:B------:R-:W-:Y:S05]  /*18630*/  BRA `(.L_x_423) ;  /* 0xffffffe400947947 */ /* 0x000fea000383ffff */
.L_x_349:
[----:B-1----:R1:W2:Y:S02]  /*18640*/  SYNCS.PHASECHK.TRANS64.TRYWAIT P0, [R3+URZ+0x34440], R0 ;  /* 0x03444000030075a7 */ /* 0x0022a4000800017f */
[----:B--2---:R-:W-:Y:S05]  /*18650*/  @!P0 NANOSLEEP.SYNCS 0x989680 ;  /* 0x009896800000895d */ /* 0x004fea0003900000 */
[----:B------:R-:W2:Y:S02]  /*18660*/  @!P0 SYNCS.PHASECHK.TRANS64 P0, [R3+URZ+0x34440], R0 ;  /* 0x03444000030085a7 */ /* 0x000ea4000800007f */
[----:B--2---:R-:W-:Y:S05]  /*18670*/  @!P0 BRA `(.L_x_349) ;  /* 0xfffffffc00f08947 */ /* 0x004fea000383ffff */
[----:B------:R-:W-:Y:S05]  /*18680*/  BRA `(.L_x_424) ;  /* 0xffffffe400ac7947 */ /* 0x000fea000383ffff */
.L_x_351:
[----:B-1----:R1:W2:Y:S02]  /*18690*/  SYNCS.PHASECHK.TRANS64.TRYWAIT P0, [R3+URZ+0x34440], R0 ;  /* 0x03444000030075a7 */ /* 0x0022a4000800017f */
[----:B--2---:R-:W-:Y:S05]  /*186a0*/  @!P0 NANOSLEEP.SYNCS 0x989680 ;  /* 0x009896800000895d */ /* 0x004fea0003900000 */
[----:B------:R-:W2:Y:S02]  /*186b0*/  @!P0 SYNCS.PHASECHK.TRANS64 P0, [R3+URZ+0x34440], R0 ;  /* 0x03444000030085a7 */ /* 0x000ea4000800007f */
[----:B--2---:R-:W-:Y:S05]  /*186c0*/  @!P0 BRA `(.L_x_351) ;  /* 0xfffffffc00f08947 */ /* 0x004fea000383ffff */
[----:B------:R-:W-:Y:S05]  /*186d0*/  BRA `(.L_x_425) ;  /* 0xffffffe400c47947 */ /* 0x000fea000383ffff */
.L_x_353:
[----:B-1----:R1:W2:Y:S02]  /*186e0*/  SYNCS.PHASECHK.TRANS64.TRYWAIT P0, [R3+URZ+0x34440], R0 ;  /* 0x03444000030075a7 */ /* 0x0022a4000800017f */
[----:B--2---:R-:W-:Y:S05]  /*186f0*/  @!P0 NANOSLEEP.SYNCS 0x989680 ;  /* 0x009896800000895d */ /* 0x004fea0003900000 */
[----:B------:R-:W2:Y:S02]  /*18700*/  @!P0 SYNCS.PHASECHK.TRANS64 P0, [R3+URZ+0x34440], R0 ;  /* 0x03444000030085a7 */ /* 0x000ea4000800007f */
[----:B--2---:R-:W-:Y:S05]  /*18710*/  @!P0 BRA `(.L_x_353) ;  /* 0xfffffffc00f08947 */ /* 0x004fea000383ffff */
[----:B------:R-:W-:Y:S05]  /*18720*/  BRA `(.L_x_426) ;  /* 0xffffffe400dc7947 */ /* 0x000fea000383ffff */
.L_x_355:
[----:B-1----:R1:W2:Y:S02]  /*18730*/  SYNCS.PHASECHK.TRANS64.TRYWAIT P0, [R3+URZ+0x34440], R0 ;  /* 0x03444000030075a7 */ /* 0x0022a4000800017f */
[----:B--2---:R-:W-:Y:S05]  /*18740*/  @!P0 NANOSLEEP.SYNCS 0x989680 ;  /* 0x009896800000895d */ /* 0x004fea0003900000 */
[----:B------:R-:W2:Y:S02]  /*18750*/  @!P0 SYNCS.PHASECHK.TRANS64 P0, [R3+URZ+0x34440], R0 ;  /* 0x03444000030085a7 */ /* 0x000ea4000800007f */
[----:B--2---:R-:W-:Y:S05]  /*18760*/  @!P0 BRA `(.L_x_355) ;  /* 0xfffffffc00f08947 */ /* 0x004fea000383ffff */
[----:B------:R-:W-:Y:S05]  /*18770*/  BRA `(.L_x_427) ;  /* 0xffffffe400f47947 */ /* 0x000fea000383ffff */
        .weak           $__internal_0_$__cuda_sm20_div_u64
        .type           $__internal_0_$__cuda_sm20_div_u64,@function
        .size           $__internal_0_$__cuda_sm20_div_u64,(.L_x_334 - $__internal_0_$__cuda_sm20_div_u64)
$__internal_0_$__cuda_sm20_div_u64:
[----:B------:R-:W1:Y:S08]  /*18780*/  I2F.U64.RP R3, R22 ;  /* 0x0000001600037312 */ /* 0x000e700000309000 */
[----:B-1----:R-:W1:Y:S02]  /*18790*/  MUFU.RCP R3, R3 ;  /* 0x0000000300037308 */ /* 0x002e640000001000 */
[----:B-1----:R-:W-:-:S06]  /*187a0*/  VIADD R16, R3, 0x1ffffffe ;  /* 0x1ffffffe03107836 */ /* 0x002fcc0000000000 */
[----:B------:R-:W1:Y:S02]  /*187b0*/  F2I.U64.TRUNC R16, R16 ;  /* 0x0000001000107311 */ /* 0x000e64000020d800 */
[----:B-1----:R-:W-:-:S04]  /*187c0*/  IMAD.WIDE.U32 R18, R16, R22, RZ ;  /* 0x0000001610127225 */ /* 0x002fc800078e00ff */
[C---:B------:R-:W-:Y:S01]  /*187d0*/  IMAD R11, R16.reuse, R23, R19 ;  /* 0x00000017100b7224 */ /* 0x040fe200078e0213 */
[----:B------:R-:W-:Y:S01]  /*187e0*/  IADD3 R13, P1, RZ, -R18, RZ ;  /* 0x80000012ff0d7210 */ /* 0x000fe20007f3e0ff */
[----:B------:R-:W-:Y:S02]  /*187f0*/  IMAD.MOV.U32 R19, RZ, RZ, R16 ;  /* 0x000000ffff137224 */ /* 0x000fe400078e0010 */
[----:B------:R-:W-:Y:S02]  /*18800*/  IMAD R11, R17, R22, R11 ;  /* 0x00000016110b7224 */ /* 0x000fe400078e020b */
[----:B------:R-:W-:-:S03]  /*18810*/  IMAD.HI.U32 R18, R16, R13, RZ ;  /* 0x0000000d10127227 */ /* 0x000fc600078e00ff */
[----:B------:R-:W-:-:S05]  /*18820*/  IADD3.X R11, RZ, ~R11, RZ, P1, !PT ;  /* 0x8000000bff0b7210 */ /* 0x000fca0000ffe4ff */
[----:B------:R-:W-:-:S04]  /*18830*/  IMAD.WIDE.U32 R18, P1, R16, R11, R18 ;  /* 0x0000000b10127225 */ /* 0x000fc80007820012 */
[C---:B------:R-:W-:Y:S02]  /*18840*/  IMAD R25, R17.reuse, R11, RZ ;  /* 0x0000000b11197224 */ /* 0x040fe400078e02ff */
[----:B------:R-:W-:-:S04]  /*18850*/  IMAD.HI.U32 R18, P2, R17, R13, R18 ;  /* 0x0000000d11127227 */ /* 0x000fc80007840012 */
[----:B------:R-:W-:Y:S01]  /*18860*/  IMAD.HI.U32 R3, R17, R11, RZ ;  /* 0x0000000b11037227 */ /* 0x000fe200078e00ff */
[----:B------:R-:W-:-:S04]  /*18870*/  IADD3 R19, P3, R25, R18, RZ ;  /* 0x0000001219137210 */ /* 0x000fc80007f7e0ff */
[----:B------:R-:W-:Y:S01]  /*18880*/  IADD3.X R3, R3, R17, RZ, P1, !PT ;  /* 0x0000001103037210 */ /* 0x000fe20000ffe4ff */
[----:B------:R-:W-:-:S03]  /*18890*/  IMAD.WIDE.U32 R16, R19, R22, RZ ;  /* 0x0000001613107225 */ /* 0x000fc600078e00ff */
[----:B------:R-:W-:Y:S01]  /*188a0*/  IADD3.X R3, RZ, RZ, R3, P3, P2 ;  /* 0x000000ffff037210 */ /* 0x000fe20001fe4403 */
[----:B------:R-:W-:Y:S01]  /*188b0*/  IMAD R14, R19, R23, R17 ;  /* 0x00000017130e7224 */ /* 0x000fe200078e0211 */
[----:B------:R-:W-:Y:S01]  /*188c0*/  IADD3 R11, P1, RZ, -R16, RZ ;  /* 0x80000010ff0b7210 */ /* 0x000fe20007f3e0ff */
[----:B------:R-:W-:Y:S02]  /*188d0*/  IMAD.MOV.U32 R17, RZ, RZ, RZ ;  /* 0x000000ffff117224 */ /* 0x000fe400078e00ff */
[----:B------:R-:W-:Y:S02]  /*188e0*/  IMAD R14, R3, R22, R14 ;  /* 0x00000016030e7224 */ /* 0x000fe400078e020e */
[----:B------:R-:W-:-:S04]  /*188f0*/  IMAD.HI.U32 R18, R19, R11, RZ ;  /* 0x0000000b13127227 */ /* 0x000fc800078e00ff */
[----:B------:R-:W-:-:S04]  /*18900*/  IMAD.X R14, RZ, RZ, ~R14, P1 ;  /* 0x000000ffff0e7224 */ /* 0x000fc800008e0e0e */
[----:B------:R-:W-:-:S04]  /*18910*/  IMAD.WIDE.U32 R18, P1, R19, R14, R18 ;  /* 0x0000000e13127225 */ /* 0x000fc80007820012 */
[C---:B------:R-:W-:Y:S02]  /*18920*/  IMAD R16, R3.reuse, R14, RZ ;  /* 0x0000000e03107224 */ /* 0x040fe400078e02ff */
[----:B------:R-:W-:-:S04]  /*18930*/  IMAD.HI.U32 R11, P2, R3, R11, R18 ;  /* 0x0000000b030b7227 */ /* 0x000fc80007840012 */
[----:B------:R-:W-:Y:S01]  /*18940*/  IMAD.HI.U32 R14, R3, R14, RZ ;  /* 0x0000000e030e7227 */ /* 0x000fe200078e00ff */
[----:B------:R-:W-:-:S04]  /*18950*/  IADD3 R11, P3, R16, R11, RZ ;  /* 0x0000000b100b7210 */ /* 0x000fc80007f7e0ff */
[----:B------:R-:W-:Y:S01]  /*18960*/  IADD3.X R3, R14, R3, RZ, P1, !PT ;  /* 0x000000030e037210 */ /* 0x000fe20000ffe4ff */
[----:B------:R-:W-:-:S03]  /*18970*/  IMAD.HI.U32 R16, R11, UR14, RZ ;  /* 0x0000000e0b107c27 */ /* 0x000fc6000f8e00ff */
[----:B------:R-:W-:Y:S01]  /*18980*/  IADD3.X R3, RZ, RZ, R3, P3, P2 ;  /* 0x000000ffff037210 */ /* 0x000fe20001fe4403 */
[----:B------:R-:W-:-:S04]  /*18990*/  IMAD.WIDE.U32 R16, R11, UR21, R16 ;  /* 0x000000150b107c25 */ /* 0x000fc8000f8e0010 */
[C---:B------:R-:W-:Y:S02]  /*189a0*/  IMAD R14, R3.reuse, UR21, RZ ;  /* 0x00000015030e7c24 */ /* 0x040fe4000f8e02ff */
[----:B------:R-:W-:-:S04]  /*189b0*/  IMAD.HI.U32 R11, P1, R3, UR14, R16 ;  /* 0x0000000e030b7c27 */ /* 0x000fc8000f820010 */
[----:B------:R-:W-:Y:S01]  /*189c0*/  IMAD.HI.U32 R3, R3, UR21, RZ ;  /* 0x0000001503037c27 */ /* 0x000fe2000f8e00ff */
[----:B------:R-:W-:-:S04]  /*189d0*/  IADD3 R11, P2, R14, R11, RZ ;  /* 0x0000000b0e0b7210 */ /* 0x000fc80007f5e0ff */
[----:B------:R-:W-:Y:S01]  /*189e0*/  IADD3.X R3, R3, RZ, RZ, P1, !PT ;  /* 0x000000ff03037210 */ /* 0x000fe20000ffe4ff */
[----:B------:R-:W-:-:S04]  /*189f0*/  IMAD.WIDE.U32 R16, R11, R22, RZ ;  /* 0x000000160b107225 */ /* 0x000fc800078e00ff */
[----:B------:R-:W-:Y:S01]  /*18a00*/  IMAD.X R3, RZ, RZ, R3, P2 ;  /* 0x000000ffff037224 */ /* 0x000fe200010e0603 */
[----:B------:R-:W-:Y:S01]  /*18a10*/  IADD3 R16, P2, -R16, UR14, RZ ;  /* 0x0000000e10107c10 */ /* 0x000fe2000ff5e1ff */
[----:B------:R-:W-:-:S03]  /*18a20*/  IMAD R14, R11, R23, R17 ;  /* 0x000000170b0e7224 */ /* 0x000fc600078e0211 */
[-C--:B------:R-:W-:Y:S01]  /*18a30*/  ISETP.GE.U32.AND P1, PT, R16, R22.reuse, PT ;  /* 0x000000161000720c */ /* 0x080fe20003f26070 */
[----:B------:R-:W-:Y:S02]  /*18a40*/  IMAD R3, R3, R22, R14 ;  /* 0x0000001603037224 */ /* 0x000fe400078e020e */
[----:B------:R-:W-:-:S03]  /*18a50*/  VIADD R14, R11, 0x1 ;  /* 0x000000010b0e7836 */ /* 0x000fc60000000000 */
[----:B------:R-:W-:Y:S02]  /*18a60*/  IADD3.X R18, ~R3, UR21, RZ, P2, !PT ;  /* 0x0000001503127c10 */ /* 0x000fe400097fe5ff */
[----:B------:R-:W-:Y:S02]  /*18a70*/  IADD3 R3, P2, -R22, R16, RZ ;  /* 0x0000001016037210 */ /* 0x000fe40007f5e1ff */
[----:B------:R-:W-:Y:S02]  /*18a80*/  ISETP.GE.U32.AND.EX P1, PT, R18, R23, PT, P1 ;  /* 0x000000171200720c */ /* 0x000fe40003f26110 */
[----:B------:R-:W-:Y:S02]  /*18a90*/  IADD3.X R13, ~R23, R18, RZ, P2, !PT ;  /* 0x00000012170d7210 */ /* 0x000fe400017fe5ff */
[----:B------:R-:W-:Y:S02]  /*18aa0*/  SEL R3, R3, R16, P1 ;  /* 0x0000001003037207 */ /* 0x000fe40000800000 */
[----:B------:R-:W-:-:S02]  /*18ab0*/  SEL R13, R13, R18, P1 ;  /* 0x000000120d0d7207 */ /* 0x000fc40000800000 */
[----:B------:R-:W-:Y:S02]  /*18ac0*/  SEL R14, R14, R11, P1 ;  /* 0x0000000b0e0e7207 */ /* 0x000fe40000800000 */
[----:B------:R-:W-:Y:S02]  /*18ad0*/  ISETP.GE.U32.AND P1, PT, R3, R22, PT ;  /* 0x000000160300720c */ /* 0x000fe40003f26070 */
[----:B------:R-:W-:Y:S02]  /*18ae0*/  ISETP.NE.U32.AND P2, PT, R22, RZ, PT ;  /* 0x000000ff1600720c */ /* 0x000fe40003f45070 */
[----:B------:R-:W-:Y:S02]  /*18af0*/  IADD3 R3, R14, 0x1, RZ ;  /* 0x000000010e037810 */ /* 0x000fe40007ffe0ff */
[----:B------:R-:W-:Y:S01]  /*18b00*/  ISETP.GE.U32.AND.EX P1, PT, R13, R23, PT, P1 ;  /* 0x000000170d00720c */ /* 0x000fe20003f26110 */
[----:B------:R-:W-:Y:S01]  /*18b10*/  IMAD.MOV.U32 R13, RZ, RZ, 0x0 ;  /* 0x00000000ff0d7424 */ /* 0x000fe200078e00ff */
[----:B------:R-:W-:-:S02]  /*18b20*/  ISETP.NE.AND.EX P2, PT, R23, RZ, PT, P2 ;  /* 0x000000ff1700720c */ /* 0x000fc40003f45320 */
[----:B------:R-:W-:-:S04]  /*18b30*/  SEL R3, R3, R14, P1 ;  /* 0x0000000e03037207 */ /* 0x000fc80000800000 */
[----:B------:R-:W-:Y:S01]  /*18b40*/  SEL R3, R3, 0xffffffff, P2 ;  /* 0xffffffff03037807 */ /* 0x000fe20001000000 */
[----:B------:R-:W-:Y:S06]  /*18b50*/  RET.REL.NODEC R12 `(_ZN7cutlass13device_kernelINS_4gemm6kernel13GemmUniversalINS1_17GroupProblemShapeIN4cute5tupleIJiiiEEEEENS1_10collective13CollectiveMmaINS1_39MainloopSm90ArrayTmaGmmaWarpSpecializedILi4ENS6_IJNS5_1CILi1EEESD_SD_EEENS1_52KernelPtrArrayTmaWarpSpecializedPingpongFP8FastAccumEEENS6_IJNSC_ILi256EEENSC_ILi128EEESI_EEENS_12float_e4m3_tEPNS6_IJlSD_NSC_ILi0EEEEEESK_SN_NS5_8TiledMMAINS5_8MMA_AtomIJNS5_4SM904GMMA31MMA_64x128x32_F32E4M3E4M3_SS_TNILNSR_7ScaleInE1ELST_1EEEEEENS5_6LayoutISE_NS6_IJSL_SL_SL_EEEEENS6_IJNS5_10UnderscoreESZ_SZ_EEEEENS5_13SM90_TMA_LOADENS5_14ComposedLayoutINS5_7SwizzleILi3ELi4ELi3EEENS5_18smem_ptr_flag_bitsILi8EEENSW_INS6_IJNSC_ILi8EEESI_EEENS6_IJSI_SD_EEEEEEEvNS5_8identityES12_S1C_vS1D_EENS_8epilogue10collective18CollectiveEpilogueINS1F_30Sm90PtrArrayTmaWarpSpecializedILi4ELi2ELi16ELb1ELb0ELi2EEEJSJ_NS6_IJNSC_ILi64EEENSC_ILi32EEEEEENS_6half_tEPNS6_IJSD_lSL_EEES1N_S1P_NS1F_6fusion15FusionCallbacksIS1J_NS1Q_17LinearCombinationIS1N_fS1N_fLNS_15FloatRoundStyleE2EEESJ_S1M_JEEES12_NS13_IS15_NS16_ILi16EEENSW_INS6_IJS1K_S18_EEENS6_IJSD_S1K_EEEEEEENS5_17SM75_U16x8_LDSM_TENS5_14SM90_TMA_STOREES20_NS5_17SM90_U16x8_STSM_TENS5_9Copy_AtomIJNS5_17SM90_U32x4_STSM_NES1N_EEEvEEEvvEEEEvNT_6ParamsE) ;  /* 0xfffffe740c287950 */ /* 0x000fec0003c3ffff */
.L_x_334:
[----:B------:R-:W-:Y:S01]  /*18b60*/  UMOV UR30, UR24 ;  /* 0x00000018001e7c82 */ /* 0x000fe20008000000 */
[----:B------:R-:W-:Y:S02]  /*18b70*/  UMOV UR31, UR27 ;  /* 0x0000001b001f7c82 */ /* 0x000fe40008000000 */
[----:B------:R-:W1:Y:S08]  /*18b80*/  I2F.U64.RP R11, UR30 ;  /* 0x0000001e000b7d12 */ /* 0x000e700008309000 */
[----:B-1----:R-:W1:Y:S02]  /*18b90*/  MUFU.RCP R11, R11 ;  /* 0x0000000b000b7308 */ /* 0x002e640000001000 */
[----:B-1----:R-:W-:-:S06]  /*18ba0*/  IADD3 R2, R11, 0x1ffffffe, RZ ;  /* 0x1ffffffe0b027810 */ /* 0x002fcc0007ffe0ff */
[----:B------:R-:W1:Y:S02]  /*18bb0*/  F2I.U64.TRUNC R2, R2 ;  /* 0x0000000200027311 */ /* 0x000e64000020d800 */
[----:B-1----:R-:W-:Y:S01]  /*18bc0*/  R2UR UR30, R2 ;  /* 0x00000000021e72ca */ /* 0x002fe200000e0000 */
[----:B------:R-:W-:Y:S01]  /*18bd0*/  IMAD.MOV.U32 R2, RZ, RZ, R12 ;  /* 0x000000ffff027224 */ /* 0x000fe200078e000c */
[----:B------:R-:W-:Y:S02]  /*18be0*/  R2UR UR31, R3 ;  /* 0x00000000031f72ca */ /* 0x000fe400000e0000 */
[----:B------:R-:W-:-:S09]  /*18bf0*/  MOV R3, 0x0 ;  /* 0x0000000000037802 */ /* 0x000fd20000000f00 */
[----:B------:R-:W-:-:S04]  /*18c00*/  UIMAD.WIDE.U32 UR32, UR30, UR24, URZ ;  /* 0x000000181e2072a5 */ /* 0x000fc8000f8e003f */
[----:B------:R-:W-:Y:S02]  /*18c10*/  UIMAD UR33, UR30, UR27, UR33 ;  /* 0x0000001b1e2172a4 */ /* 0x000fe4000f8e0221 */
[----:B------:R-:W-:Y:S02]  /*18c20*/  UIADD3 UR36, UP1, URZ, -UR32, URZ ;  /* 0x800000203f247290 */ /* 0x000fe4000ff3e03f */
[----:B------:R-:W-:Y:S02]  /*18c30*/  UIMAD UR34, UR31, UR24, UR33 ;  /* 0x000000181f2272a4 */ /* 0x000fe4000f8e0221 */
[----:B------:R-:W-:Y:S02]  /*18c40*/  UIMAD.WIDE.U32 UR32, UR30, UR36, URZ ;  /* 0x000000241e2072a5 */ /* 0x000fe4000f8e003f */
[----:B------:R-:W-:-:S05]  /*18c50*/  UIADD3.X UR37, URZ, ~UR34, URZ, UP1, !UPT ;  /* 0x800000223f257290 */ /* 0x000fca0008ffe43f */
[----:B------:R-:W-:Y:S01]  /*18c60*/  UMOV UR32, UR33 ;  /* 0x0000002100207c82 */ /* 0x000fe20008000000 */
[----:B------:R-:W-:Y:S02]  /*18c70*/  UMOV UR33, UR30 ;  /* 0x0000001e00217c82 */ /* 0x000fe40008000000 */
[----:B------:R-:W-:Y:S02]  /*18c80*/  UIMAD.WIDE.U32 UR34, UP1, UR30, UR37, UR32 ;  /* 0x000000251e2272a5 */ /* 0x000fe4000f820020 */
[----:B------:R-:W-:Y:S02]  /*18c90*/  UIMAD.WIDE.U32 UR32, UR31, UR37, URZ ;  /* 0x000000251f2072a5 */ /* 0x000fe4000f8e003f */
[----:B------:R-:W-:Y:S02]  /*18ca0*/  UIMAD.WIDE.U32 UR34, UP2, UR31, UR36, UR34 ;  /* 0x000000241f2272a5 */ /* 0x000fe4000f840022 */
[----:B------:R-:W-:Y:S02]  /*18cb0*/  UIMAD UR37, UR31, UR37, URZ ;  /* 0x000000251f2572a4 */ /* 0x000fe4000f8e023f */
[----:B------:R-:W-:-:S02]  /*18cc0*/  UIADD3.X UR32, UR33, UR31, URZ, UP1, !UPT ;  /* 0x0000001f21207290 */ /* 0x000fc40008ffe43f */
[----:B------:R-:W-:-:S04]  /*18cd0*/  UIADD3 UR35, UP4, UR37, UR35, URZ ;  /* 0x0000002325237290 */ /* 0x000fc8000ff9e03f */
[----:B------:R-:W-:Y:S02]  /*18ce0*/  UIMAD.WIDE.U32 UR30, UR35, UR24, URZ ;  /* 0x00000018231e72a5 */ /* 0x000fe4000f8e003f */
[----:B------:R-:W-:Y:S02]  /*18cf0*/  UIADD3.X UR36, URZ, URZ, UR32, UP4, UP2 ;  /* 0x0000003f3f247290 */ /* 0x000fe4000a7e4420 */
[----:B------:R-:W-:Y:S02]  /*18d00*/  UIMAD UR31, UR35, UR27, UR31 ;  /* 0x0000001b231f72a4 */ /* 0x000fe4000f8e021f */
[----:B------:R-:W-:Y:S02]  /*18d10*/  UIADD3 UR37, UP1, URZ, -UR30, URZ ;  /* 0x8000001e3f257290 */ /* 0x000fe4000ff3e03f */
[----:B------:R-:W-:Y:S02]  /*18d20*/  UIMAD UR32, UR36, UR24, UR31 ;  /* 0x00000018242072a4 */ /* 0x000fe4000f8e021f */
[----:B------:R-:W-:-:S02]  /*18d30*/  UIMAD.WIDE.U32 UR30, UR35, UR37, URZ ;  /* 0x00000025231e72a5 */ /* 0x000fc4000f8e003f */
[----:B------:R-:W-:-:S05]  /*18d40*/  UIADD3.X UR40, URZ, ~UR32, URZ, UP1, !UPT ;  /* 0x800000203f287290 */ /* 0x000fca0008ffe43f */
[----:B------:R-:W-:Y:S01]  /*18d50*/  UMOV UR34, UR31 ;  /* 0x0000001f00227c82 */ /* 0x000fe20008000000 */
[----:B------:R-:W-:Y:S02]  /*18d60*/  UIMAD.WIDE.U32 UR30, UR36, UR40, URZ ;  /* 0x00000028241e72a5 */ /* 0x000fe4000f8e003f */
[----:B------:R-:W-:Y:S02]  /*18d70*/  UIMAD.WIDE.U32 UR32, UP1, UR35, UR40, UR34 ;  /* 0x00000028232072a5 */ /* 0x000fe4000f820022 */
[----:B------:R-:W-:Y:S02]  /*18d80*/  UIMAD UR34, UR36, UR40, URZ ;  /* 0x00000028242272a4 */ /* 0x000fe4000f8e023f */
[----:B------:R-:W-:Y:S02]  /*18d90*/  UIMAD.WIDE.U32 UR32, UP2, UR36, UR37, UR32 ;  /* 0x00000025242072a5 */ /* 0x000fe4000f840020 */
[----:B------:R-:W-:Y:S02]  /*18da0*/  UIADD3.X UR36, UR31, UR36, URZ, UP1, !UPT ;  /* 0x000000241f247290 */ /* 0x000fe40008ffe43f */
[----:B------:R-:W-:-:S04]  /*18db0*/  UIADD3 UR34, UP4, UR34, UR33, URZ ;  /* 0x0000002122227290 */ /* 0x000fc8000ff9e03f */
[----:B------:R-:W-:Y:S02]  /*18dc0*/  UIMAD.WIDE.U32 UR32, UR34, UR25, URZ ;  /* 0x00000019222072a5 */ /* 0x000fe4000f8e003f */
[----:B------:R-:W-:-:S05]  /*18dd0*/  UIADD3.X UR36, URZ, URZ, UR36, UP4, UP2 ;  /* 0x0000003f3f247290 */ /* 0x000fca000a7e4424 */
[----:B------:R-:W-:Y:S01]  /*18de0*/  UMOV UR32, UR33 ;  /* 0x0000002100207c82 */ /* 0x000fe20008000000 */
[----:B------:R-:W-:Y:S02]  /*18df0*/  UMOV UR33, URZ ;  /* 0x0000003f00217c82 */ /* 0x000fe40008000000 */
[----:B------:R-:W-:Y:S02]  /*18e00*/  UIMAD.WIDE.U32 UR30, UR34, UR26, UR32 ;  /* 0x0000001a221e72a5 */ /* 0x000fe4000f8e0020 */
[----:B------:R-:W-:Y:S02]  /*18e10*/  UIMAD UR34, UR36, UR26, URZ ;  /* 0x0000001a242272a4 */ /* 0x000fe4000f8e023f */
[----:B------:R-:W-:Y:S02]  /*18e20*/  UIMAD.WIDE.U32 UR30, UP1, UR36, UR25, UR30 ;  /* 0x00000019241e72a5 */ /* 0x000fe4000f82001e */
[----:B------:R-:W-:Y:S02]  /*18e30*/  UIMAD.WIDE.U32 UR32, UR36, UR26, URZ ;  /* 0x0000001a242072a5 */ /* 0x000fe4000f8e003f */
[----:B------:R-:W-:-:S02]  /*18e40*/  UIADD3 UR34, UP2, UR34, UR31, URZ ;  /* 0x0000001f22227290 */ /* 0x000fc4000ff5e03f */
[----:B------:R-:W-:Y:S02]  /*18e50*/  UIADD3.X UR32, UR33, URZ, URZ, UP1, !UPT ;  /* 0x0000003f21207290 */ /* 0x000fe40008ffe43f */
[----:B------:R-:W-:Y:S02]  /*18e60*/  UIMAD.WIDE.U32 UR30, UR34, UR24, URZ ;  /* 0x00000018221e72a5 */ /* 0x000fe4000f8e003f */
[----:B------:R-:W-:Y:S02]  /*18e70*/  UIADD3.X UR32, URZ, UR32, URZ, UP2, !UPT ;  /* 0x000000203f207290 */ /* 0x000fe400097fe43f */
[----:B------:R-:W-:Y:S02]  /*18e80*/  UIMAD UR31, UR34, UR27, UR31 ;  /* 0x0000001b221f72a4 */ /* 0x000fe4000f8e021f */
[----:B------:R-:W-:Y:S02]  /*18e90*/  UIADD3 UR33, UP2, -UR30, UR25, URZ ;  /* 0x000000191e217290 */ /* 0x000fe4000ff5e13f */
[----:B------:R-:W-:-:S02]  /*18ea0*/  UIMAD UR31, UR32, UR24, UR31 ;  /* 0x00000018201f72a4 */ /* 0x000fc4000f8e021f */
[----:B------:R-:W-:Y:S02]  /*18eb0*/  UISETP.GE.U32.AND UP1, UPT, UR33, UR24, UPT ;  /* 0x000000182100728c */ /* 0x000fe4000bf26070 */
[----:B------:R-:W-:Y:S02]  /*18ec0*/  UIADD3.X UR32, ~UR31, UR26, URZ, UP2, !UPT ;  /* 0x0000001a1f207290 */ /* 0x000fe400097fe53f */
[----:B------:R-:W-:Y:S02]  /*18ed0*/  UIADD3 UR26, UP2, -UR24, UR33, URZ ;  /* 0x00000021181a7290 */ /* 0x000fe4000ff5e13f */
[----:B------:R-:W-:Y:S02]  /*18ee0*/  UISETP.GE.U32.AND.EX UP1, UPT, UR32, UR27, UPT, UP1 ;  /* 0x0000001b2000728c */ /* 0x000fe4000bf26110 */
[----:B------:R-:W-:Y:S02]  /*18ef0*/  UIADD3 UR30, UR34, 0x1, URZ ;  /* 0x00000001221e7890 */ /* 0x000fe4000fffe03f */
[----:B------:R-:W-:-:S02]  /*18f00*/  UIADD3.X UR31, ~UR27, UR32, URZ, UP2, !UPT ;  /* 0x000000201b1f7290 */ /* 0x000fc400097fe53f */
[----:B------:R-:W-:Y:S02]  /*18f10*/  USEL UR26, UR26, UR33, UP1 ;  /* 0x000000211a1a7287 */ /* 0x000fe40008800000 */
[----:B------:R-:W-:Y:S02]  /*18f20*/  USEL UR31, UR31, UR32, UP1 ;  /* 0x000000201f1f7287 */ /* 0x000fe40008800000 */
[----:B------:R-:W-:Y:S02]  /*18f30*/  USEL UR34, UR30, UR34, UP1 ;  /* 0x000000221e227287 */ /* 0x000fe40008800000 */
[----:B------:R-:W-:Y:S02]  /*18f40*/  UISETP.GE.U32.AND UP1, UPT, UR26, UR24, UPT ;  /* 0x000000181a00728c */ /* 0x000fe4000bf26070 */
[----:B------:R-:W-:Y:S02]  /*18f50*/  UISETP.NE.U32.AND UP2, UPT, UR24, URZ, UPT ;  /* 0x0000003f1800728c */ /* 0x000fe4000bf45070 */
[----:B------:R-:W-:-:S02]  /*18f60*/  UIADD3 UR26, UR34, 0x1, URZ ;  /* 0x00000001221a7890 */ /* 0x000fc4000fffe03f */
[----:B------:R-:W-:Y:S02]  /*18f70*/  UISETP.GE.U32.AND.EX UP1, UPT, UR31, UR27, UPT, UP1 ;  /* 0x0000001b1f00728c */ /* 0x000fe4000bf26110 */
[----:B------:R-:W-:Y:S02]  /*18f80*/  UISETP.NE.AND.EX UP2, UPT, UR27, URZ, UPT, UP2 ;  /* 0x0000003f1b00728c */ /* 0x000fe4000bf45320 */
[----:B------:R-:W-:-:S04]  /*18f90*/  USEL UR26, UR26, UR34, UP1 ;  /* 0x000000221a1a7287 */ /* 0x000fc80008800000 */
[----:B------:R-:W-:Y:S01]  /*18fa0*/  USEL UR27, UR26, 0xffffffff, UP2 ;  /* 0xffffffff1a1b7887 */ /* 0x000fe20009000000 */
[----:B------:R-:W-:Y:S11]  /*18fb0*/  RET.REL.NODEC R2 `(_ZN7cutlass13device_kernelINS_4gemm6kernel13GemmUniversalINS1_17GroupProblemShapeIN4cute5tupleIJiiiEEEEENS1_10collective13CollectiveMmaINS1_39MainloopSm90ArrayTmaGmmaWarpSpecializedILi4ENS6_IJNS5_1CILi1EEESD_SD_EEENS1_52KernelPtrArrayTmaWarpSpecializedPingpongFP8FastAccumEEENS6_IJNSC_ILi256EEENSC_ILi128EEESI_EEENS_12float_e4m3_tEPNS6_IJlSD_NSC_ILi0EEEEEESK_SN_NS5_8TiledMMAINS5_8MMA_AtomIJNS5_4SM904GMMA31MMA_64x128x32_F32E4M3E4M3_SS_TNILNSR_7ScaleInE1ELST_1EEEEEENS5_6LayoutISE_NS6_IJSL_SL_SL_EEEEENS6_IJNS5_10UnderscoreESZ_SZ_EEEEENS5_13SM90_TMA_LOADENS5_14ComposedLayoutINS5_7SwizzleILi3ELi4ELi3EEENS5_18smem_ptr_flag_bitsILi8EEENSW_INS6_IJNSC_ILi8EEESI_EEENS6_IJSI_SD_EEEEEEEvNS5_8identityES12_S1C_vS1D_EENS_8epilogue10collective18CollectiveEpilogueINS1F_30Sm90PtrArrayTmaWarpSpecializedILi4ELi2ELi16ELb1ELb0ELi2EEEJSJ_NS6_IJNSC_ILi64EEENSC_ILi32EEEEEENS_6half_tEPNS6_IJSD_lSL_EEES1N_S1P_NS1F_6fusion15FusionCallbacksIS1J_NS1Q_17LinearCombinationIS1N_fS1N_fLNS_15FloatRoundStyleE2EEESJ_S1M_JEEES12_NS13_IS15_NS16_ILi16EEENSW_INS6_IJS1K_S18_EEENS6_IJSD_S1K_EEEEEEENS5_17SM75_U16x8_LDSM_TENS5_14SM90_TMA_STOREES20_NS5_17SM90_U16x8_STSM_TENS5_9Copy_AtomIJNS5_17SM90_U32x4_STSM_NES1N_EEEvEEEvvEEEEvNT_6ParamsE) ;  /* 0xfffffe7002107950 */ /* 0x000ff60003c3ffff */
.L_x_428:
[----:B------:R-:W-:-:S00]  /*18fc0*/  BRA `(.L_x_428) ;  /* 0xfffffffc00fc7947 */ /* 0x000fc0000383ffff */
[----:B------:R-:W-:-:S00]  /*18fd0*/  NOP ;  /* 0x0000000000007918 */ /* 0x000fc00000000000 */
        /* <DEDUP_REMOVED lines=10> */
.L_x_429:


//--------------------- .nv.global.init           --------------------------
	.section	.nv.global.init,"aw",@progbits
.nv.global.init:
	.type		$str$24,@object
	.size		$str$24,($str$25 - $str$24)
$str$24:
        /*0000*/ 	.byte	0x28, 0x61, 0x64, 0x64, 0x72, 0x65, 0x73, 0x73, 0x20, 0x26, 0x20, 0x6d, 0x61, 0x73, 0x6b, 0x29
        /*0010*/ 	.byte	0x20, 0x3d, 0x3d, 0x20, 0x30, 0x00
	.type		$str$25,@object
	.size		$str$25,(__unnamed_1 - $str$25)
$str$25:
        /*0016*/ 	.byte	0x2f, 0x74, 0x6d, 0x70, 0x2f, 0x63, 0x75, 0x74, 0x6c, 0x61, 0x73, 0x73, 0x5f, 0x73, 0x77, 0x65
        /*0026*/ 	.byte	0x65, 0x70, 0x5f, 0x73, 0x72, 0x63, 0x2f, 0x69, 0x6e, 0x63, 0x6c, 0x75, 0x64, 0x65, 0x2f, 0x63
        /*0036*/ 	.byte	0x75, 0x74, 0x65, 0x2f, 0x70, 0x6f, 0x69, 0x6e, 0x74, 0x65, 0x72, 0x5f, 0x66, 0x6c, 0x61, 0x67
        /*0046*/ 	.byte	0x67, 0x65, 0x64, 0x2e, 0x68, 0x70, 0x70, 0x00
	.type		__unnamed_1,@object
	.size		__unnamed_1,(.L_0 - __unnamed_1)
__unnamed_1:
        /* <DEDUP_REMOVED lines=28> */
        /*020e*/ 	.byte	0x3e, 0x3e, 0x3e, 0x3e, 0x3e, 0x5d, 0x00
.L_0:


//--------------------- .nv.shared._ZN7cutlass13device_kernelINS_4gemm6kernel13GemmUniversalINS1_17GroupProblemShapeIN4cute5tupleIJiiiEEEEENS1_10collective13CollectiveMmaINS1_39MainloopSm90ArrayTmaGmmaWarpSpecializedILi4ENS6_IJNS5_1CILi1EEESD_SD_EEENS1_52KernelPtrArrayTmaWarpSpecializedPingpongFP8FastAccumEEENS6_IJNSC_ILi256EEENSC_ILi128EEESI_EEENS_12float_e4m3_tEPNS6_IJlSD_NSC_ILi0EEEEEESK_SN_NS5_8TiledMMAINS5_8MMA_AtomIJNS5_4SM904GMMA31MMA_64x128x32_F32E4M3E4M3_SS_TNILNSR_7ScaleInE1ELST_1EEEEEENS5_6LayoutISE_NS6_IJSL_SL_SL_EEEEENS6_IJNS5_10UnderscoreESZ_SZ_EEEEENS5_13SM90_TMA_LOADENS5_14ComposedLayoutINS5_7SwizzleILi3ELi4ELi3EEENS5_18smem_ptr_flag_bitsILi8EEENSW_INS6_IJNSC_ILi8EEESI_EEENS6_IJSI_SD_EEEEEEEvNS5_8identityES12_S1C_vS1D_EENS_8epilogue10collective18CollectiveEpilogueINS1F_30Sm90PtrArrayTmaWarpSpecializedILi4ELi2ELi16ELb1ELb0ELi2EEEJSJ_NS6_IJNSC_ILi64EEENSC_ILi32EEEEEENS_6half_tEPNS6_IJSD_lSL_EEES1N_S1P_NS1F_6fusion15FusionCallbacksIS1J_NS1Q_17LinearCombinationIS1N_fS1N_fLNS_15FloatRoundStyleE2EEESJ_S1M_JEEES12_NS13_IS15_NS16_ILi16EEENSW_INS6_IJS1K_S18_EEENS6_IJSD_S1K_EEEEEEENS5_17SM75_U16x8_LDSM_TENS5_14SM90_TMA_STOREES20_NS5_17SM90_U16x8_STSM_TENS5_9Copy_AtomIJNS5_17SM90_U32x4_STSM_NES1N_EEEvEEEvvEEEEvNT_6ParamsE --------------------------
	.section	.nv.shared._ZN7cutlass13device_kernelINS_4gemm6kernel13GemmUniversalINS1_17GroupProblemShapeIN4cute5tupleIJiiiEEEEENS1_10collective13CollectiveMmaINS1_39MainloopSm90ArrayTmaGmmaWarpSpecializedILi4ENS6_IJNS5_1CILi1EEESD_SD_EEENS1_52KernelPtrArrayTmaWarpSpecializedPingpongFP8FastAccumEEENS6_IJNSC_ILi256EEENSC_ILi128EEESI_EEENS_12float_e4m3_tEPNS6_IJlSD_NSC_ILi0EEEEEESK_SN_NS5_8TiledMMAINS5_8MMA_AtomIJNS5_4SM904GMMA31MMA_64x128x32_F32E4M3E4M3_SS_TNILNSR_7ScaleInE1ELST_1EEEEEENS5_6LayoutISE_NS6_IJSL_SL_SL_EEEEENS6_IJNS5_10UnderscoreESZ_SZ_EEEEENS5_13SM90_TMA_LOADENS5_14ComposedLayoutINS5_7SwizzleILi3ELi4ELi3EEENS5_18smem_ptr_flag_bitsILi8EEENSW_INS6_IJNSC_ILi8EEESI_EEENS6_IJSI_SD_EEEEEEEvNS5_8identityES12_S1C_vS1D_EENS_8epilogue10collective18CollectiveEpilogueINS1F_30Sm90PtrArrayTmaWarpSpecializedILi4ELi2ELi16ELb1ELb0ELi2EEEJSJ_NS6_IJNSC_ILi64EEENSC_ILi32EEEEEENS_6half_tEPNS6_IJSD_lSL_EEES1N_S1P_NS1F_6fusion15FusionCallbacksIS1J_NS1Q_17LinearCombinationIS1N_fS1N_fLNS_15FloatRoundStyleE2EEESJ_S1M_JEEES12_NS13_IS15_NS16_ILi16EEENSW_INS6_IJS1K_S18_EEENS6_IJSD_S1K_EEEEEEENS5_17SM75_U16x8_LDSM_TENS5_14SM90_TMA_STOREES20_NS5_17SM90_U16x8_STSM_TENS5_9Copy_AtomIJNS5_17SM90_U32x4_STSM_NES1N_EEEvEEEvvEEEEvNT_6ParamsE,"aw",@nobits
	.sectionflags	@""
	.align	16
	.zero		1024


//--------------------- .nv.shared.reserved.0     --------------------------
	.section	.nv.shared.reserved.0,"aw",@nobits
	.weak		__nv_reservedSMEM_offset_0_alias
	.size		__nv_reservedSMEM_offset_0_alias, 0, 0
	.other		__nv_reservedSMEM_offset_0_alias,@"STO_CUDA_RESERVED_SHARED STV_DEFAULT"
__nv_reservedSMEM_offset_0_alias:
	.zero		0


//--------------------- .nv.global                --------------------------
	.section	.nv.global,"aw",@nobits
.nv.global:
	.type		_ZN39_INTERNAL_9b6bf4ce_4_k_cu_0bc3e482_28054cute1_E,@object
	.size		_ZN39_INTERNAL_9b6bf4ce_4_k_cu_0bc3e482_28054cute1_E,(_ZN39_INTERNAL_9b6bf4ce_4_k_cu_0bc3e482_28054cuda3std3__45__cpo6cbeginE - _ZN39_INTERNAL_9b6bf4ce_4_k_cu_0bc3e482_28054cute1_E)
_ZN39_INTERNAL_9b6bf4ce_4_k_cu_0bc3e482_28054cute1_E:
	.zero		1
	.type		_ZN39_INTERNAL_9b6bf4ce_4_k_cu_0bc3e482_28054cuda3std3__45__cpo6cbeginE,@object
	.size		_ZN39_INTERNAL_9b6bf4ce_4_k_cu_0bc3e482_28054cuda3std3__45__cpo6cbeginE,(_ZN39_INTERNAL_9b6bf4ce_4_k_cu_0bc3e482_28054cuda3std3__48in_placeE - _ZN39_INTERNAL_9b6bf4ce_4_k_cu_0bc3e482_28054cuda3std3__45__cpo6cbeginE)
_ZN39_INTERNAL_9b6bf4ce_4_k_cu_0bc3e482_28054cuda3std3__45__cpo6cbeginE:
	.zero		1
	.type		_ZN39_INTERNAL_9b6bf4ce_4_k_cu_0bc3e482_28054cuda3std3__48in_placeE,@object
	.size		_ZN39_INTERNAL_9b6bf4ce_4_k_cu_0bc3e482_28054cuda3std3__48in_placeE,(_ZN39_INTERNAL_9b6bf4ce_4_k_cu_0bc3e482_28054cuda3std6ranges3__45__cpo9iter_moveE - _ZN39_INTERNAL_9b6bf4ce_4_k_cu_0bc3e482_28054cuda3std3__48in_placeE)
_ZN39_INTERNAL_9b6bf4ce_4_k_cu_0bc3e482_28054cuda3std3__48in_placeE:
	.zero		1
	.type		_ZN39_INTERNAL_9b6bf4ce_4_k_cu_0bc3e482_28054cuda3std6ranges3__45__cpo9iter_moveE,@object
	.size		_ZN39_INTERNAL_9b6bf4ce_4_k_cu_0bc3e482_28054cuda3std6ranges3__45__cpo9iter_moveE,(_ZN39_INTERNAL_9b6bf4ce_4_k_cu_0bc3e482_28054cuda3std3__45__cpo5beginE - _ZN39_INTERNAL_9b6bf4ce_4_k_cu_0bc3e482_28054cuda3std6ranges3__45__cpo9iter_moveE)
_ZN39_INTERNAL_9b6bf4ce_4_k_cu_0bc3e482_28054cuda3std6ranges3__45__cpo9iter_moveE:
	.zero		1
	.type		_ZN39_INTERNAL_9b6bf4ce_4_k_cu_0bc3e482_28054cuda3std3__45__cpo5beginE,@object
	.size		_ZN39_INTERNAL_9b6bf4ce_4_k_cu_0bc3e482_28054cuda3std3__45__cpo5beginE,(_ZN39_INTERNAL_9b6bf4ce_4_k_cu_0bc3e482_28054cuda3std3__441_GLOBAL__N__9b6bf4ce_4_k_cu_0bc3e482_28056ignoreE - _ZN39_INTERNAL_9b6bf4ce_4_k_cu_0bc3e482_28054cuda3std3__45__cpo5beginE)
_ZN39_INTERNAL_9b6bf4ce_4_k_cu_0bc3e482_28054cuda3std3__45__cpo5beginE:
	.zero		1
	.type		_ZN39_INTERNAL_9b6bf4ce_4_k_cu_0bc3e482_28054cuda3std3__441_GLOBAL__N__9b6bf4ce_4_k_cu_0bc3e482_28056ignoreE,@object
	.size		_ZN39_INTERNAL_9b6bf4ce_4_k_cu_0bc3e482_28054cuda3std3__441_GLOBAL__N__9b6bf4ce_4_k_cu_0bc3e482_28056ignoreE,(_ZN39_INTERNAL_9b6bf4ce_4_k_cu_0bc3e482_28054cute7productE - _ZN39_INTERNAL_9b6bf4ce_4_k_cu_0bc3e482_28054cuda3std3__441_GLOBAL__N__9b6bf4ce_4_k_cu_0bc3e482_28056ignoreE)
_ZN39_INTERNAL_9b6bf4ce_4_k_cu_0bc3e482_28054cuda3std3__441_GLOBAL__N__9b6bf4ce_4_k_cu_0bc3e482_28056ignoreE:
	.zero		1
	.type		_ZN39_INTERNAL_9b6bf4ce_4_k_cu_0bc3e482_28054cute7productE,@object
	.size		_ZN39_INTERNAL_9b6bf4ce_4_k_cu_0bc3e482_28054cute7productE,(_ZN39_INTERNAL_9b6bf4ce_4_k_cu_0bc3e482_28054cuda3std3__45__cpo3endE - _ZN39_INTERNAL_9b6bf4ce_4_k_cu_0bc3e482_28054cute7productE)
_ZN39_INTERNAL_9b6bf4ce_4_k_cu_0bc3e482_28054cute7productE:
	.zero		1
	.type		_ZN39_INTERNAL_9b6bf4ce_4_k_cu_0bc3e482_28054cuda3std3__45__cpo3endE,@object
	.size		_ZN39_INTERNAL_9b6bf4ce_4_k_cu_0bc3e482_28054cuda3std3__45__cpo3endE,(_ZN39_INTERNAL_9b6bf4ce_4_k_cu_0bc3e482_28054cuda3std3__419piecewise_constructE - _ZN39_INTERNAL_9b6bf4ce_4_k_cu_0bc3e482_28054cuda3std3__45__cpo3endE)
_ZN39_INTERNAL_9b6bf4ce_4_k_cu_0bc3e482_28054cuda3std3__45__cpo3endE:
	.zero		1
	.type		_ZN39_INTERNAL_9b6bf4ce_4_k_cu_0bc3e482_28054cuda3std3__419piecewise_constructE,@object
	.size		_ZN39_INTERNAL_9b6bf4ce_4_k_cu_0bc3e482_28054cuda3std3__419piecewise_constructE,(_ZN39_INTERNAL_9b6bf4ce_4_k_cu_0bc3e482_28054cuda3std3__45__cpo4cendE - _ZN39_INTERNAL_9b6bf4ce_4_k_cu_0bc3e482_28054cuda3std3__419piecewise_constructE)
_ZN39_INTERNAL_9b6bf4ce_4_k_cu_0bc3e482_28054cuda3std3__419piecewise_constructE:
	.zero		1
	.type		_ZN39_INTERNAL_9b6bf4ce_4_k_cu_0bc3e482_28054cuda3std3__45__cpo4cendE,@object
	.size		_ZN39_INTERNAL_9b6bf4ce_4_k_cu_0bc3e482_28054cuda3std3__45__cpo4cendE,(_ZN39_INTERNAL_9b6bf4ce_4_k_cu_0bc3e482_28054cuda3std6ranges3__45__cpo4swapE - _ZN39_INTERNAL_9b6bf4ce_4_k_cu_0bc3e482_28054cuda3std3__45__cpo4cendE)
_ZN39_INTERNAL_9b6bf4ce_4_k_cu_0bc3e482_28054cuda3std3__45__cpo4cendE:
	.zero		1
	.type		_ZN39_INTERNAL_9b6bf4ce_4_k_cu_0bc3e482_28054cuda3std6ranges3__45__cpo4swapE,@object
	.size		_ZN39_INTERNAL_9b6bf4ce_4_k_cu_0bc3e482_28054cuda3std6ranges3__45__cpo4swapE,(.L_8 - _ZN39_INTERNAL_9b6bf4ce_4_k_cu_0bc3e482_28054cuda3std6ranges3__45__cpo4swapE)
_ZN39_INTERNAL_9b6bf4ce_4_k_cu_0bc3e482_28054cuda3std6ranges3__45__cpo4swapE:
	.zero		1
.L_8:


//--------------------- .nv.constant0._ZN7cutlass13device_kernelINS_4gemm6kernel13GemmUniversalINS1_17GroupProblemShapeIN4cute5tupleIJiiiEEEEENS1_10collective13CollectiveMmaINS1_39MainloopSm90ArrayTmaGmmaWarpSpecializedILi4ENS6_IJNS5_1CILi1EEESD_SD_EEENS1_52KernelPtrArrayTmaWarpSpecializedPingpongFP8FastAccumEEENS6_IJNSC_ILi256EEENSC_ILi128EEESI_EEENS_12float_e4m3_tEPNS6_IJlSD_NSC_ILi0EEEEEESK_SN_NS5_8TiledMMAINS5_8MMA_AtomIJNS5_4SM904GMMA31MMA_64x128x32_F32E4M3E4M3_SS_TNILNSR_7ScaleInE1ELST_1EEEEEENS5_6LayoutISE_NS6_IJSL_SL_SL_EEEEENS6_IJNS5_10UnderscoreESZ_SZ_EEEEENS5_13SM90_TMA_LOADENS5_14ComposedLayoutINS5_7SwizzleILi3ELi4ELi3EEENS5_18smem_ptr_flag_bitsILi8EEENSW_INS6_IJNSC_ILi8EEESI_EEENS6_IJSI_SD_EEEEEEEvNS5_8identityES12_S1C_vS1D_EENS_8epilogue10collective18CollectiveEpilogueINS1F_30Sm90PtrArrayTmaWarpSpecializedILi4ELi2ELi16ELb1ELb0ELi2EEEJSJ_NS6_IJNSC_ILi64EEENSC_ILi32EEEEEENS_6half_tEPNS6_IJSD_lSL_EEES1N_S1P_NS1F_6fusion15FusionCallbacksIS1J_NS1Q_17LinearCombinationIS1N_fS1N_fLNS_15FloatRoundStyleE2EEESJ_S1M_JEEES12_NS13_IS15_NS16_ILi16EEENSW_INS6_IJS1K_S18_EEENS6_IJSD_S1K_EEEEEEENS5_17SM75_U16x8_LDSM_TENS5_14SM90_TMA_STOREES20_NS5_17SM90_U16x8_STSM_TENS5_9Copy_AtomIJNS5_17SM90_U32x4_STSM_NES1N_EEEvEEEvvEEEEvNT_6ParamsE --------------------------
	.section	.nv.constant0._ZN7cutlass13device_kernelINS_4gemm6kernel13GemmUniversalINS1_17GroupProblemShapeIN4cute5tupleIJiiiEEEEENS1_10collective13CollectiveMmaINS1_39MainloopSm90ArrayTmaGmmaWarpSpecializedILi4ENS6_IJNS5_1CILi1EEESD_SD_EEENS1_52KernelPtrArrayTmaWarpSpecializedPingpongFP8FastAccumEEENS6_IJNSC_ILi256EEENSC_ILi128EEESI_EEENS_12float_e4m3_tEPNS6_IJlSD_NSC_ILi0EEEEEESK_SN_NS5_8TiledMMAINS5_8MMA_AtomIJNS5_4SM904GMMA31MMA_64x128x32_F32E4M3E4M3_SS_TNILNSR_7ScaleInE1ELST_1EEEEEENS5_6LayoutISE_NS6_IJSL_SL_SL_EEEEENS6_IJNS5_10UnderscoreESZ_SZ_EEEEENS5_13SM90_TMA_LOADENS5_14ComposedLayoutINS5_7SwizzleILi3ELi4ELi3EEENS5_18smem_ptr_flag_bitsILi8EEENSW_INS6_IJNSC_ILi8EEESI_EEENS6_IJSI_SD_EEEEEEEvNS5_8identityES12_S1C_vS1D_EENS_8epilogue10collective18CollectiveEpilogueINS1F_30Sm90PtrArrayTmaWarpSpecializedILi4ELi2ELi16ELb1ELb0ELi2EEEJSJ_NS6_IJNSC_ILi64EEENSC_ILi32EEEEEENS_6half_tEPNS6_IJSD_lSL_EEES1N_S1P_NS1F_6fusion15FusionCallbacksIS1J_NS1Q_17LinearCombinationIS1N_fS1N_fLNS_15FloatRoundStyleE2EEESJ_S1M_JEEES12_NS13_IS15_NS16_ILi16EEENSW_INS6_IJS1K_S18_EEENS6_IJSD_S1K_EEEEEEENS5_17SM75_U16x8_LDSM_TENS5_14SM90_TMA_STOREES20_NS5_17SM90_U16x8_STSM_TENS5_9Copy_AtomIJNS5_17SM90_U32x4_STSM_NES1N_EEEvEEEvvEEEEvNT_6ParamsE,"a",@progbits
	.sectionflags	@""
	.align	4
.nv.constant0._ZN7cutlass13device_kernelINS_4gemm6kernel13GemmUniversalINS1_17GroupProblemShapeIN4cute5tupleIJiiiEEEEENS1_10collective13CollectiveMmaINS1_39MainloopSm90ArrayTmaGmmaWarpSpecializedILi4ENS6_IJNS5_1CILi1EEESD_SD_EEENS1_52KernelPtrArrayTmaWarpSpecializedPingpongFP8FastAccumEEENS6_IJNSC_ILi256EEENSC_ILi128EEESI_EEENS_12float_e4m3_tEPNS6_IJlSD_NSC_ILi0EEEEEESK_SN_NS5_8TiledMMAINS5_8MMA_AtomIJNS5_4SM904GMMA31MMA_64x128x32_F32E4M3E4M3_SS_TNILNSR_7ScaleInE1ELST_1EEEEEENS5_6LayoutISE_NS6_IJSL_SL_SL_EEEEENS6_IJNS5_10UnderscoreESZ_SZ_EEEEENS5_13SM90_TMA_LOADENS5_14ComposedLayoutINS5_7SwizzleILi3ELi4ELi3EEENS5_18smem_ptr_flag_bitsILi8EEENSW_INS6_IJNSC_ILi8EEESI_EEENS6_IJSI_SD_EEEEEEEvNS5_8identityES12_S1C_vS1D_EENS_8epilogue10collective18CollectiveEpilogueINS1F_30Sm90PtrArrayTmaWarpSpecializedILi4ELi2ELi16ELb1ELb0ELi2EEEJSJ_NS6_IJNSC_ILi64EEENSC_ILi32EEEEEENS_6half_tEPNS6_IJSD_lSL_EEES1N_S1P_NS1F_6fusion15FusionCallbacksIS1J_NS1Q_17LinearCombinationIS1N_fS1N_fLNS_15FloatRoundStyleE2EEESJ_S1M_JEEES12_NS13_IS15_NS16_ILi16EEENSW_INS6_IJS1K_S18_EEENS6_IJSD_S1K_EEEEEEENS5_17SM75_U16x8_LDSM_TENS5_14SM90_TMA_STOREES20_NS5_17SM90_U16x8_STSM_TENS5_9Copy_AtomIJNS5_17SM90_U32x4_STSM_NES1N_EEEvEEEvvEEEEvNT_6ParamsE:
	.zero		2432


//--------------------- SYMBOLS --------------------------

	.type		.nv.reservedSmem.offset0,@object
	.size		.nv.reservedSmem.offset0,0x4
	.type		__assertfail,@function
